	.headerflags	@"EF_CUDA_TEXMODE_UNIFIED EF_CUDA_64BIT_ADDRESS EF_CUDA_SM86 EF_CUDA_VIRTUAL_SM(EF_CUDA_SM86)"
	.elftype	@"ET_EXEC"


//--------------------- .nv.info                  --------------------------
	.section	.nv.info,"",@"SHT_CUDA_INFO"
	.align	4


	//----- nvinfo : EIATTR_REGCOUNT
	.align		4
        /*0000*/ 	.byte	0x04, 0x2f
        /*0002*/ 	.short	(.L_1 - .L_0)
	.align		4
.L_0:
        /*0004*/ 	.word	index@(fused_softmax_cast_n_1_to_1024__kernel)
        /*0008*/ 	.word	0x00000023


	//----- nvinfo : EIATTR_MAX_STACK_SIZE
	.align		4
.L_1:
        /*000c*/ 	.byte	0x04, 0x23
        /*000e*/ 	.short	(.L_3 - .L_2)
	.align		4
.L_2:
        /*0010*/ 	.word	index@($fused_softmax_cast_n_1_to_1024__kernel$__cuda_sm3x_div_rn_noftz_f32_slowpath)
        /*0014*/ 	.word	0x00000000


	//----- nvinfo : EIATTR_MIN_STACK_SIZE
	.align		4
.L_3:
        /*0018*/ 	.byte	0x04, 0x12
        /*001a*/ 	.short	(.L_5 - .L_4)
	.align		4
.L_4:
        /*001c*/ 	.word	index@($fused_softmax_cast_n_1_to_1024__kernel$__cuda_sm3x_div_rn_noftz_f32_slowpath)
        /*0020*/ 	.word	0x00000000


	//----- nvinfo : EIATTR_FRAME_SIZE
	.align		4
.L_5:
        /*0024*/ 	.byte	0x04, 0x11
        /*0026*/ 	.short	(.L_7 - .L_6)
	.align		4
.L_6:
        /*0028*/ 	.word	index@($fused_softmax_cast_n_1_to_1024__kernel$__cuda_sm3x_div_rn_noftz_f32_slowpath)
        /*002c*/ 	.word	0x00000000


	//----- nvinfo : EIATTR_MAX_STACK_SIZE
	.align		4
.L_7:
        /*0030*/ 	.byte	0x04, 0x23
        /*0032*/ 	.short	(.L_9 - .L_8)
	.align		4
.L_8:
        /*0034*/ 	.word	index@(fused_softmax_cast_n_1_to_1024__kernel)
        /*0038*/ 	.word	0x00000000


	//----- nvinfo : EIATTR_MIN_STACK_SIZE
	.align		4
.L_9:
        /*003c*/ 	.byte	0x04, 0x12
        /*003e*/ 	.short	(.L_11 - .L_10)
	.align		4
.L_10:
        /*0040*/ 	.word	index@(fused_softmax_cast_n_1_to_1024__kernel)
        /*0044*/ 	.word	0x00000000


	//----- nvinfo : EIATTR_FRAME_SIZE
	.align		4
.L_11:
        /*0048*/ 	.byte	0x04, 0x11
        /*004a*/ 	.short	(.L_13 - .L_12)
	.align		4
.L_12:
        /*004c*/ 	.word	index@(fused_softmax_cast_n_1_to_1024__kernel)
        /*0050*/ 	.word	0x00000000


	//----- nvinfo : EIATTR_REGCOUNT
	.align		4
.L_13:
        /*0054*/ 	.byte	0x04, 0x2f
        /*0056*/ 	.short	(.L_15 - .L_14)
	.align		4
.L_14:
        /*0058*/ 	.word	index@(fused_softmax_cast_n_1025_to_1536__kernel)
        /*005c*/ 	.word	0x00000028


	//----- nvinfo : EIATTR_MAX_STACK_SIZE
	.align		4
.L_15:
        /*0060*/ 	.byte	0x04, 0x23
        /*0062*/ 	.short	(.L_17 - .L_16)
	.align		4
.L_16:
        /*0064*/ 	.word	index@($fused_softmax_cast_n_1025_to_1536__kernel$__cuda_sm3x_div_rn_noftz_f32_slowpath)
        /*0068*/ 	.word	0x00000000


	//----- nvinfo : EIATTR_MIN_STACK_SIZE
	.align		4
.L_17:
        /*006c*/ 	.byte	0x04, 0x12
        /*006e*/ 	.short	(.L_19 - .L_18)
	.align		4
.L_18:
        /*0070*/ 	.word	index@($fused_softmax_cast_n_1025_to_1536__kernel$__cuda_sm3x_div_rn_noftz_f32_slowpath)
        /*0074*/ 	.word	0x00000000


	//----- nvinfo : EIATTR_FRAME_SIZE
	.align		4
.L_19:
        /*0078*/ 	.byte	0x04, 0x11
        /*007a*/ 	.short	(.L_21 - .L_20)
	.align		4
.L_20:
        /*007c*/ 	.word	index@($fused_softmax_cast_n_1025_to_1536__kernel$__cuda_sm3x_div_rn_noftz_f32_slowpath)
        /*0080*/ 	.word	0x00000000


	//----- nvinfo : EIATTR_MAX_STACK_SIZE
	.align		4
.L_21:
        /*0084*/ 	.byte	0x04, 0x23
        /*0086*/ 	.short	(.L_23 - .L_22)
	.align		4
.L_22:
        /*0088*/ 	.word	index@(fused_softmax_cast_n_1025_to_1536__kernel)
        /*008c*/ 	.word	0x00000000


	//----- nvinfo : EIATTR_MIN_STACK_SIZE
	.align		4
.L_23:
        /*0090*/ 	.byte	0x04, 0x12
        /*0092*/ 	.short	(.L_25 - .L_24)
	.align		4
.L_24:
        /*0094*/ 	.word	index@(fused_softmax_cast_n_1025_to_1536__kernel)
        /*0098*/ 	.word	0x00000000


	//----- nvinfo : EIATTR_FRAME_SIZE
	.align		4
.L_25:
        /*009c*/ 	.byte	0x04, 0x11
        /*009e*/ 	.short	(.L_27 - .L_26)
	.align		4
.L_26:
        /*00a0*/ 	.word	index@(fused_softmax_cast_n_1025_to_1536__kernel)
        /*00a4*/ 	.word	0x00000000


	//----- nvinfo : EIATTR_REGCOUNT
	.align		4
.L_27:
        /*00a8*/ 	.byte	0x04, 0x2f
        /*00aa*/ 	.short	(.L_29 - .L_28)
	.align		4
.L_28:
        /*00ac*/ 	.word	index@(fused_softmax_cast_n_1537_to_2048__kernel)
        /*00b0*/ 	.word	0x00000026


	//----- nvinfo : EIATTR_MAX_STACK_SIZE
	.align		4
.L_29:
        /*00b4*/ 	.byte	0x04, 0x23
        /*00b6*/ 	.short	(.L_31 - .L_30)
	.align		4
.L_30:
        /*00b8*/ 	.word	index@($fused_softmax_cast_n_1537_to_2048__kernel$__cuda_sm3x_div_rn_noftz_f32_slowpath)
        /*00bc*/ 	.word	0x00000000


	//----- nvinfo : EIATTR_MIN_STACK_SIZE
	.align		4
.L_31:
        /*00c0*/ 	.byte	0x04, 0x12
        /*00c2*/ 	.short	(.L_33 - .L_32)
	.align		4
.L_32:
        /*00c4*/ 	.word	index@($fused_softmax_cast_n_1537_to_2048__kernel$__cuda_sm3x_div_rn_noftz_f32_slowpath)
        /*00c8*/ 	.word	0x00000000


	//----- nvinfo : EIATTR_FRAME_SIZE
	.align		4
.L_33:
        /*00cc*/ 	.byte	0x04, 0x11
        /*00ce*/ 	.short	(.L_35 - .L_34)
	.align		4
.L_34:
        /*00d0*/ 	.word	index@($fused_softmax_cast_n_1537_to_2048__kernel$__cuda_sm3x_div_rn_noftz_f32_slowpath)
        /*00d4*/ 	.word	0x00000000


	//----- nvinfo : EIATTR_MAX_STACK_SIZE
	.align		4
.L_35:
        /*00d8*/ 	.byte	0x04, 0x23
        /*00da*/ 	.short	(.L_37 - .L_36)
	.align		4
.L_36:
        /*00dc*/ 	.word	index@(fused_softmax_cast_n_1537_to_2048__kernel)
        /*00e0*/ 	.word	0x00000000


	//----- nvinfo : EIATTR_MIN_STACK_SIZE
	.align		4
.L_37:
        /*00e4*/ 	.byte	0x04, 0x12
        /*00e6*/ 	.short	(.L_39 - .L_38)
	.align		4
.L_38:
        /*00e8*/ 	.word	index@(fused_softmax_cast_n_1537_to_2048__kernel)
        /*00ec*/ 	.word	0x00000000


	//----- nvinfo : EIATTR_FRAME_SIZE
	.align		4
.L_39:
        /*00f0*/ 	.byte	0x04, 0x11
        /*00f2*/ 	.short	(.L_41 - .L_40)
	.align		4
.L_40:
        /*00f4*/ 	.word	index@(fused_softmax_cast_n_1537_to_2048__kernel)
        /*00f8*/ 	.word	0x00000000


	//----- nvinfo : EIATTR_REGCOUNT
	.align		4
.L_41:
        /*00fc*/ 	.byte	0x04, 0x2f
        /*00fe*/ 	.short	(.L_43 - .L_42)
	.align		4
.L_42:
        /*0100*/ 	.word	index@(fused_softmax_cast_n_2049_to_2560__kernel)
        /*0104*/ 	.word	0x00000028


	//----- nvinfo : EIATTR_MAX_STACK_SIZE
	.align		4
.L_43:
        /*0108*/ 	.byte	0x04, 0x23
        /*010a*/ 	.short	(.L_45 - .L_44)
	.align		4
.L_44:
        /*010c*/ 	.word	index@($fused_softmax_cast_n_2049_to_2560__kernel$__cuda_sm3x_div_rn_noftz_f32_slowpath)
        /*0110*/ 	.word	0x00000000


	//----- nvinfo : EIATTR_MIN_STACK_SIZE
	.align		4
.L_45:
        /*0114*/ 	.byte	0x04, 0x12
        /*0116*/ 	.short	(.L_47 - .L_46)
	.align		4
.L_46:
        /*0118*/ 	.word	index@($fused_softmax_cast_n_2049_to_2560__kernel$__cuda_sm3x_div_rn_noftz_f32_slowpath)
        /*011c*/ 	.word	0x00000000


	//----- nvinfo : EIATTR_FRAME_SIZE
	.align		4
.L_47:
        /*0120*/ 	.byte	0x04, 0x11
        /*0122*/ 	.short	(.L_49 - .L_48)
	.align		4
.L_48:
        /*0124*/ 	.word	index@($fused_softmax_cast_n_2049_to_2560__kernel$__cuda_sm3x_div_rn_noftz_f32_slowpath)
        /*0128*/ 	.word	0x00000000


	//----- nvinfo : EIATTR_MAX_STACK_SIZE
	.align		4
.L_49:
        /*012c*/ 	.byte	0x04, 0x23
        /*012e*/ 	.short	(.L_51 - .L_50)
	.align		4
.L_50:
        /*0130*/ 	.word	index@(fused_softmax_cast_n_2049_to_2560__kernel)
        /*0134*/ 	.word	0x00000000


	//----- nvinfo : EIATTR_MIN_STACK_SIZE
	.align		4
.L_51:
        /*0138*/ 	.byte	0x04, 0x12
        /*013a*/ 	.short	(.L_53 - .L_52)
	.align		4
.L_52:
        /*013c*/ 	.word	index@(fused_softmax_cast_n_2049_to_2560__kernel)
        /*0140*/ 	.word	0x00000000


	//----- nvinfo : EIATTR_FRAME_SIZE
	.align		4
.L_53:
        /*0144*/ 	.byte	0x04, 0x11
        /*0146*/ 	.short	(.L_55 - .L_54)
	.align		4
.L_54:
        /*0148*/ 	.word	index@(fused_softmax_cast_n_2049_to_2560__kernel)
        /*014c*/ 	.word	0x00000000


	//----- nvinfo : EIATTR_REGCOUNT
	.align		4
.L_55:
        /*0150*/ 	.byte	0x04, 0x2f
        /*0152*/ 	.short	(.L_57 - .L_56)
	.align		4
.L_56:
        /*0154*/ 	.word	index@(fused_softmax_cast_n_2561_to_3072__kernel)
        /*0158*/ 	.word	0x00000026


	//----- nvinfo : EIATTR_MAX_STACK_SIZE
	.align		4
.L_57:
        /*015c*/ 	.byte	0x04, 0x23
        /*015e*/ 	.short	(.L_59 - .L_58)
	.align		4
.L_58:
        /*0160*/ 	.word	index@($fused_softmax_cast_n_2561_to_3072__kernel$__cuda_sm3x_div_rn_noftz_f32_slowpath)
        /*0164*/ 	.word	0x00000000


	//----- nvinfo : EIATTR_MIN_STACK_SIZE
	.align		4
.L_59:
        /*0168*/ 	.byte	0x04, 0x12
        /*016a*/ 	.short	(.L_61 - .L_60)
	.align		4
.L_60:
        /*016c*/ 	.word	index@($fused_softmax_cast_n_2561_to_3072__kernel$__cuda_sm3x_div_rn_noftz_f32_slowpath)
        /*0170*/ 	.word	0x00000000


	//----- nvinfo : EIATTR_FRAME_SIZE
	.align		4
.L_61:
        /*0174*/ 	.byte	0x04, 0x11
        /*0176*/ 	.short	(.L_63 - .L_62)
	.align		4
.L_62:
        /*0178*/ 	.word	index@($fused_softmax_cast_n_2561_to_3072__kernel$__cuda_sm3x_div_rn_noftz_f32_slowpath)
        /*017c*/ 	.word	0x00000000


	//----- nvinfo : EIATTR_MAX_STACK_SIZE
	.align		4
.L_63:
        /*0180*/ 	.byte	0x04, 0x23
        /*0182*/ 	.short	(.L_65 - .L_64)
	.align		4
.L_64:
        /*0184*/ 	.word	index@(fused_softmax_cast_n_2561_to_3072__kernel)
        /*0188*/ 	.word	0x00000000


	//----- nvinfo : EIATTR_MIN_STACK_SIZE
	.align		4
.L_65:
        /*018c*/ 	.byte	0x04, 0x12
        /*018e*/ 	.short	(.L_67 - .L_66)
	.align		4
.L_66:
        /*0190*/ 	.word	index@(fused_softmax_cast_n_2561_to_3072__kernel)
        /*0194*/ 	.word	0x00000000


	//----- nvinfo : EIATTR_FRAME_SIZE
	.align		4
.L_67:
        /*0198*/ 	.byte	0x04, 0x11
        /*019a*/ 	.short	(.L_69 - .L_68)
	.align		4
.L_68:
        /*019c*/ 	.word	index@(fused_softmax_cast_n_2561_to_3072__kernel)
        /*01a0*/ 	.word	0x00000000


	//----- nvinfo : EIATTR_REGCOUNT
	.align		4
.L_69:
        /*01a4*/ 	.byte	0x04, 0x2f
        /*01a6*/ 	.short	(.L_71 - .L_70)
	.align		4
.L_70:
        /*01a8*/ 	.word	index@(fused_softmax_cast_n_3073_to_3584__kernel)
        /*01ac*/ 	.word	0x00000028


	//----- nvinfo : EIATTR_MAX_STACK_SIZE
	.align		4
.L_71:
        /*01b0*/ 	.byte	0x04, 0x23
        /*01b2*/ 	.short	(.L_73 - .L_72)
	.align		4
.L_72:
        /*01b4*/ 	.word	index@($fused_softmax_cast_n_3073_to_3584__kernel$__cuda_sm3x_div_rn_noftz_f32_slowpath)
        /*01b8*/ 	.word	0x00000000


	//----- nvinfo : EIATTR_MIN_STACK_SIZE
	.align		4
.L_73:
        /*01bc*/ 	.byte	0x04, 0x12
        /*01be*/ 	.short	(.L_75 - .L_74)
	.align		4
.L_74:
        /*01c0*/ 	.word	index@($fused_softmax_cast_n_3073_to_3584__kernel$__cuda_sm3x_div_rn_noftz_f32_slowpath)
        /*01c4*/ 	.word	0x00000000


	//----- nvinfo : EIATTR_FRAME_SIZE
	.align		4
.L_75:
        /*01c8*/ 	.byte	0x04, 0x11
        /*01ca*/ 	.short	(.L_77 - .L_76)
	.align		4
.L_76:
        /*01cc*/ 	.word	index@($fused_softmax_cast_n_3073_to_3584__kernel$__cuda_sm3x_div_rn_noftz_f32_slowpath)
        /*01d0*/ 	.word	0x00000000


	//----- nvinfo : EIATTR_MAX_STACK_SIZE
	.align		4
.L_77:
        /*01d4*/ 	.byte	0x04, 0x23
        /*01d6*/ 	.short	(.L_79 - .L_78)
	.align		4
.L_78:
        /*01d8*/ 	.word	index@(fused_softmax_cast_n_3073_to_3584__kernel)
        /*01dc*/ 	.word	0x00000000


	//----- nvinfo : EIATTR_MIN_STACK_SIZE
	.align		4
.L_79:
        /*01e0*/ 	.byte	0x04, 0x12
        /*01e2*/ 	.short	(.L_81 - .L_80)
	.align		4
.L_80:
        /*01e4*/ 	.word	index@(fused_softmax_cast_n_3073_to_3584__kernel)
        /*01e8*/ 	.word	0x00000000


	//----- nvinfo : EIATTR_FRAME_SIZE
	.align		4
.L_81:
        /*01ec*/ 	.byte	0x04, 0x11
        /*01ee*/ 	.short	(.L_83 - .L_82)
	.align		4
.L_82:
        /*01f0*/ 	.word	index@(fused_softmax_cast_n_3073_to_3584__kernel)
        /*01f4*/ 	.word	0x00000000


	//----- nvinfo : EIATTR_REGCOUNT
	.align		4
.L_83:
        /*01f8*/ 	.byte	0x04, 0x2f
        /*01fa*/ 	.short	(.L_85 - .L_84)
	.align		4
.L_84:
        /*01fc*/ 	.word	index@(fused_softmax_cast_n_3585_to_4096__kernel)
        /*0200*/ 	.word	0x00000030


	//----- nvinfo : EIATTR_MAX_STACK_SIZE
	.align		4
.L_85:
        /*0204*/ 	.byte	0x04, 0x23
        /*0206*/ 	.short	(.L_87 - .L_86)
	.align		4
.L_86:
        /*0208*/ 	.word	index@($fused_softmax_cast_n_3585_to_4096__kernel$__cuda_sm3x_div_rn_noftz_f32_slowpath)
        /*020c*/ 	.word	0x00000000


	//----- nvinfo : EIATTR_MIN_STACK_SIZE
	.align		4
.L_87:
        /*0210*/ 	.byte	0x04, 0x12
        /*0212*/ 	.short	(.L_89 - .L_88)
	.align		4
.L_88:
        /*0214*/ 	.word	index@($fused_softmax_cast_n_3585_to_4096__kernel$__cuda_sm3x_div_rn_noftz_f32_slowpath)
        /*0218*/ 	.word	0x00000000


	//----- nvinfo : EIATTR_FRAME_SIZE
	.align		4
.L_89:
        /*021c*/ 	.byte	0x04, 0x11
        /*021e*/ 	.short	(.L_91 - .L_90)
	.align		4
.L_90:
        /*0220*/ 	.word	index@($fused_softmax_cast_n_3585_to_4096__kernel$__cuda_sm3x_div_rn_noftz_f32_slowpath)
        /*0224*/ 	.word	0x00000000


	//----- nvinfo : EIATTR_MAX_STACK_SIZE
	.align		4
.L_91:
        /*0228*/ 	.byte	0x04, 0x23
        /*022a*/ 	.short	(.L_93 - .L_92)
	.align		4
.L_92:
        /*022c*/ 	.word	index@(fused_softmax_cast_n_3585_to_4096__kernel)
        /*0230*/ 	.word	0x00000000


	//----- nvinfo : EIATTR_MIN_STACK_SIZE
	.align		4
.L_93:
        /*0234*/ 	.byte	0x04, 0x12
        /*0236*/ 	.short	(.L_95 - .L_94)
	.align		4
.L_94:
        /*0238*/ 	.word	index@(fused_softmax_cast_n_3585_to_4096__kernel)
        /*023c*/ 	.word	0x00000000


	//----- nvinfo : EIATTR_FRAME_SIZE
	.align		4
.L_95:
        /*0240*/ 	.byte	0x04, 0x11
        /*0242*/ 	.short	(.L_97 - .L_96)
	.align		4
.L_96:
        /*0244*/ 	.word	index@(fused_softmax_cast_n_3585_to_4096__kernel)
        /*0248*/ 	.word	0x00000000
.L_97:


//--------------------- .nv.info.fused_softmax_cast_n_3585_to_4096__kernel --------------------------
	.section	.nv.info.fused_softmax_cast_n_3585_to_4096__kernel,"",@"SHT_CUDA_INFO"
	.align	4


	//----- nvinfo : EIATTR_CUDA_API_VERSION
	.align		4
        /*0000*/ 	.byte	0x04, 0x37
        /*0002*/ 	.short	(.L_99 - .L_98)
.L_98:
        /*0004*/ 	.word	0x00000076


	//----- nvinfo : EIATTR_SW2861232_WAR
	.align		4
.L_99:
        /*0008*/ 	.byte	0x01, 0x35
	.zero		2


	//----- nvinfo : EIATTR_PARAM_CBANK
	.align		4
        /*000c*/ 	.byte	0x04, 0x0a
        /*000e*/ 	.short	(.L_101 - .L_100)
	.align		4
.L_100:
        /*0010*/ 	.word	index@(.nv.constant0.fused_softmax_cast_n_3585_to_4096__kernel)
        /*0014*/ 	.short	0x0160
        /*0016*/ 	.short	0x0018


	//----- nvinfo : EIATTR_CBANK_PARAM_SIZE
	.align		4
.L_101:
        /*0018*/ 	.byte	0x03, 0x19
        /*001a*/ 	.short	0x0018


	//----- nvinfo : EIATTR_KPARAM_INFO
	.align		4
        /*001c*/ 	.byte	0x04, 0x17
        /*001e*/ 	.short	(.L_103 - .L_102)
.L_102:
        /*0020*/ 	.word	0x00000000
        /*0024*/ 	.short	0x0002
        /*0026*/ 	.short	0x0010
        /*0028*/ 	.byte	0x00, 0xf0, 0x21, 0x00


	//----- nvinfo : EIATTR_KPARAM_INFO
	.align		4
.L_103:
        /*002c*/ 	.byte	0x04, 0x17
        /*002e*/ 	.short	(.L_105 - .L_104)
.L_104:
        /*0030*/ 	.word	0x00000000
        /*0034*/ 	.short	0x0001
        /*0036*/ 	.short	0x0008
        /*0038*/ 	.byte	0x00, 0xf0, 0x21, 0x00


	//----- nvinfo : EIATTR_KPARAM_INFO
	.align		4
.L_105:
        /*003c*/ 	.byte	0x04, 0x17
        /*003e*/ 	.short	(.L_107 - .L_106)
.L_106:
        /*0040*/ 	.word	0x00000000
        /*0044*/ 	.short	0x0000
        /*0046*/ 	.short	0x0000
        /*0048*/ 	.byte	0x00, 0xf0, 0x21, 0x00


	//----- nvinfo : EIATTR_MAXREG_COUNT
	.align		4
.L_107:
        /*004c*/ 	.byte	0x03, 0x1b
        /*004e*/ 	.short	0x00a8


	//----- nvinfo : EIATTR_COOP_GROUP_INSTR_OFFSETS
	.align		4
        /*0050*/ 	.byte	0x04, 0x28
        /*0052*/ 	.short	(.L_109 - .L_108)


	//   ....[0]....
.L_108:
        /*0054*/ 	.word	0x000023a0


	//   ....[1]....
        /*0058*/ 	.word	0x00002420


	//   ....[2]....
        /*005c*/ 	.word	0x00002440


	//   ....[3]....
        /*0060*/ 	.word	0x00002460


	//   ....[4]....
        /*0064*/ 	.word	0x00002480


	//   ....[5]....
        /*0068*/ 	.word	0x000024d0


	//   ....[6]....
        /*006c*/ 	.word	0x00002510


	//   ....[7]....
        /*0070*/ 	.word	0x00002540


	//   ....[8]....
        /*0074*/ 	.word	0x00002560


	//   ....[9]....
        /*0078*/ 	.word	0x00002d30


	//   ....[10]....
        /*007c*/ 	.word	0x00002d70


	//   ....[11]....
        /*0080*/ 	.word	0x00002d90


	//   ....[12]....
        /*0084*/ 	.word	0x00002db0


	//   ....[13]....
        /*0088*/ 	.word	0x00002dd0


	//   ....[14]....
        /*008c*/ 	.word	0x00002e20


	//   ....[15]....
        /*0090*/ 	.word	0x00002e60


	//   ....[16]....
        /*0094*/ 	.word	0x00002e80


	//   ....[17]....
        /*0098*/ 	.word	0x00002ea0


	//----- nvinfo : EIATTR_EXIT_INSTR_OFFSETS
	.align		4
.L_109:
        /*009c*/ 	.byte	0x04, 0x1c
        /*009e*/ 	.short	(.L_111 - .L_110)


	//   ....[0]....
.L_110:
        /*00a0*/ 	.word	0x00002f10


	//   ....[1]....
        /*00a4*/ 	.word	0x00003870


	//   ....[2]....
        /*00a8*/ 	.word	0x00003bd0


	//----- nvinfo : EIATTR_MAX_THREADS
	.align		4
.L_111:
        /*00ac*/ 	.byte	0x04, 0x05
        /*00ae*/ 	.short	(.L_113 - .L_112)
.L_112:
        /*00b0*/ 	.word	0x00000140
        /*00b4*/ 	.word	0x00000001
        /*00b8*/ 	.word	0x00000001


	//----- nvinfo : EIATTR_CRS_STACK_SIZE
	.align		4
.L_113:
        /*00bc*/ 	.byte	0x04, 0x1e
        /*00be*/ 	.short	(.L_115 - .L_114)
.L_114:
        /*00c0*/ 	.word	0x00000000
.L_115:


//--------------------- .nv.info.fused_softmax_cast_n_3073_to_3584__kernel --------------------------
	.section	.nv.info.fused_softmax_cast_n_3073_to_3584__kernel,"",@"SHT_CUDA_INFO"
	.align	4


	//----- nvinfo : EIATTR_CUDA_API_VERSION
	.align		4
        /*0000*/ 	.byte	0x04, 0x37
        /*0002*/ 	.short	(.L_117 - .L_116)
.L_116:
        /*0004*/ 	.word	0x00000076


	//----- nvinfo : EIATTR_SW2861232_WAR
	.align		4
.L_117:
        /*0008*/ 	.byte	0x01, 0x35
	.zero		2


	//----- nvinfo : EIATTR_PARAM_CBANK
	.align		4
        /*000c*/ 	.byte	0x04, 0x0a
        /*000e*/ 	.short	(.L_119 - .L_118)
	.align		4
.L_118:
        /*0010*/ 	.word	index@(.nv.constant0.fused_softmax_cast_n_3073_to_3584__kernel)
        /*0014*/ 	.short	0x0160
        /*0016*/ 	.short	0x0018


	//----- nvinfo : EIATTR_CBANK_PARAM_SIZE
	.align		4
.L_119:
        /*0018*/ 	.byte	0x03, 0x19
        /*001a*/ 	.short	0x0018


	//----- nvinfo : EIATTR_KPARAM_INFO
	.align		4
        /*001c*/ 	.byte	0x04, 0x17
        /*001e*/ 	.short	(.L_121 - .L_120)
.L_120:
        /*0020*/ 	.word	0x00000000
        /*0024*/ 	.short	0x0002
        /*0026*/ 	.short	0x0010
        /*0028*/ 	.byte	0x00, 0xf0, 0x21, 0x00


	//----- nvinfo : EIATTR_KPARAM_INFO
	.align		4
.L_121:
        /*002c*/ 	.byte	0x04, 0x17
        /*002e*/ 	.short	(.L_123 - .L_122)
.L_122:
        /*0030*/ 	.word	0x00000000
        /*0034*/ 	.short	0x0001
        /*0036*/ 	.short	0x0008
        /*0038*/ 	.byte	0x00, 0xf0, 0x21, 0x00


	//----- nvinfo : EIATTR_KPARAM_INFO
	.align		4
.L_123:
        /*003c*/ 	.byte	0x04, 0x17
        /*003e*/ 	.short	(.L_125 - .L_124)
.L_124:
        /*0040*/ 	.word	0x00000000
        /*0044*/ 	.short	0x0000
        /*0046*/ 	.short	0x0000
        /*0048*/ 	.byte	0x00, 0xf0, 0x21, 0x00


	//----- nvinfo : EIATTR_MAXREG_COUNT
	.align		4
.L_125:
        /*004c*/ 	.byte	0x03, 0x1b
        /*004e*/ 	.short	0x00a8


	//----- nvinfo : EIATTR_COOP_GROUP_INSTR_OFFSETS
	.align		4
        /*0050*/ 	.byte	0x04, 0x28
        /*0052*/ 	.short	(.L_127 - .L_126)


	//   ....[0]....
.L_126:
        /*0054*/ 	.word	0x00002350


	//   ....[1]....
        /*0058*/ 	.word	0x000023c0


	//   ....[2]....
        /*005c*/ 	.word	0x000023e0


	//   ....[3]....
        /*0060*/ 	.word	0x00002400


	//   ....[4]....
        /*0064*/ 	.word	0x00002420


	//   ....[5]....
        /*0068*/ 	.word	0x00002470


	//   ....[6]....
        /*006c*/ 	.word	0x000024b0


	//   ....[7]....
        /*0070*/ 	.word	0x000024e0


	//   ....[8]....
        /*0074*/ 	.word	0x00002500


	//   ....[9]....
        /*0078*/ 	.word	0x00002cb0


	//   ....[10]....
        /*007c*/ 	.word	0x00002cf0


	//   ....[11]....
        /*0080*/ 	.word	0x00002d10


	//   ....[12]....
        /*0084*/ 	.word	0x00002d30


	//   ....[13]....
        /*0088*/ 	.word	0x00002d50


	//   ....[14]....
        /*008c*/ 	.word	0x00002da0


	//   ....[15]....
        /*0090*/ 	.word	0x00002de0


	//   ....[16]....
        /*0094*/ 	.word	0x00002e00


	//   ....[17]....
        /*0098*/ 	.word	0x00002e20


	//----- nvinfo : EIATTR_EXIT_INSTR_OFFSETS
	.align		4
.L_127:
        /*009c*/ 	.byte	0x04, 0x1c
        /*009e*/ 	.short	(.L_129 - .L_128)


	//   ....[0]....
.L_128:
        /*00a0*/ 	.word	0x00002e90


	//   ....[1]....
        /*00a4*/ 	.word	0x00003830


	//   ....[2]....
        /*00a8*/ 	.word	0x00003b90


	//----- nvinfo : EIATTR_MAX_THREADS
	.align		4
.L_129:
        /*00ac*/ 	.byte	0x04, 0x05
        /*00ae*/ 	.short	(.L_131 - .L_130)
.L_130:
        /*00b0*/ 	.word	0x00000120
        /*00b4*/ 	.word	0x00000001
        /*00b8*/ 	.word	0x00000001


	//----- nvinfo : EIATTR_CRS_STACK_SIZE
	.align		4
.L_131:
        /*00bc*/ 	.byte	0x04, 0x1e
        /*00be*/ 	.short	(.L_133 - .L_132)
.L_132:
        /*00c0*/ 	.word	0x00000000
.L_133:


//--------------------- .nv.info.fused_softmax_cast_n_2561_to_3072__kernel --------------------------
	.section	.nv.info.fused_softmax_cast_n_2561_to_3072__kernel,"",@"SHT_CUDA_INFO"
	.align	4


	//----- nvinfo : EIATTR_CUDA_API_VERSION
	.align		4
        /*0000*/ 	.byte	0x04, 0x37
        /*0002*/ 	.short	(.L_135 - .L_134)
.L_134:
        /*0004*/ 	.word	0x00000076


	//----- nvinfo : EIATTR_SW2861232_WAR
	.align		4
.L_135:
        /*0008*/ 	.byte	0x01, 0x35
	.zero		2


	//----- nvinfo : EIATTR_PARAM_CBANK
	.align		4
        /*000c*/ 	.byte	0x04, 0x0a
        /*000e*/ 	.short	(.L_137 - .L_136)
	.align		4
.L_136:
        /*0010*/ 	.word	index@(.nv.constant0.fused_softmax_cast_n_2561_to_3072__kernel)
        /*0014*/ 	.short	0x0160
        /*0016*/ 	.short	0x0018


	//----- nvinfo : EIATTR_CBANK_PARAM_SIZE
	.align		4
.L_137:
        /*0018*/ 	.byte	0x03, 0x19
        /*001a*/ 	.short	0x0018


	//----- nvinfo : EIATTR_KPARAM_INFO
	.align		4
        /*001c*/ 	.byte	0x04, 0x17
        /*001e*/ 	.short	(.L_139 - .L_138)
.L_138:
        /*0020*/ 	.word	0x00000000
        /*0024*/ 	.short	0x0002
        /*0026*/ 	.short	0x0010
        /*0028*/ 	.byte	0x00, 0xf0, 0x21, 0x00


	//----- nvinfo : EIATTR_KPARAM_INFO
	.align		4
.L_139:
        /*002c*/ 	.byte	0x04, 0x17
        /*002e*/ 	.short	(.L_141 - .L_140)
.L_140:
        /*0030*/ 	.word	0x00000000
        /*0034*/ 	.short	0x0001
        /*0036*/ 	.short	0x0008
        /*0038*/ 	.byte	0x00, 0xf0, 0x21, 0x00


	//----- nvinfo : EIATTR_KPARAM_INFO
	.align		4
.L_141:
        /*003c*/ 	.byte	0x04, 0x17
        /*003e*/ 	.short	(.L_143 - .L_142)
.L_142:
        /*0040*/ 	.word	0x00000000
        /*0044*/ 	.short	0x0000
        /*0046*/ 	.short	0x0000
        /*0048*/ 	.byte	0x00, 0xf0, 0x21, 0x00


	//----- nvinfo : EIATTR_MAXREG_COUNT
	.align		4
.L_143:
        /*004c*/ 	.byte	0x03, 0x1b
        /*004e*/ 	.short	0x00ff


	//----- nvinfo : EIATTR_COOP_GROUP_INSTR_OFFSETS
	.align		4
        /*0050*/ 	.byte	0x04, 0x28
        /*0052*/ 	.short	(.L_145 - .L_144)


	//   ....[0]....
.L_144:
        /*0054*/ 	.word	0x000022e0


	//   ....[1]....
        /*0058*/ 	.word	0x00002360


	//   ....[2]....
        /*005c*/ 	.word	0x00002380


	//   ....[3]....
        /*0060*/ 	.word	0x000023a0


	//   ....[4]....
        /*0064*/ 	.word	0x000023c0


	//   ....[5]....
        /*0068*/ 	.word	0x00002410


	//   ....[6]....
        /*006c*/ 	.word	0x00002440


	//   ....[7]....
        /*0070*/ 	.word	0x00002460


	//   ....[8]....
        /*0074*/ 	.word	0x00002c60


	//   ....[9]....
        /*0078*/ 	.word	0x00002cb0


	//   ....[10]....
        /*007c*/ 	.word	0x00002cd0


	//   ....[11]....
        /*0080*/ 	.word	0x00002cf0


	//   ....[12]....
        /*0084*/ 	.word	0x00002d10


	//   ....[13]....
        /*0088*/ 	.word	0x00002d60


	//   ....[14]....
        /*008c*/ 	.word	0x00002d80


	//   ....[15]....
        /*0090*/ 	.word	0x00002da0


	//----- nvinfo : EIATTR_EXIT_INSTR_OFFSETS
	.align		4
.L_145:
        /*0094*/ 	.byte	0x04, 0x1c
        /*0096*/ 	.short	(.L_147 - .L_146)


	//   ....[0]....
.L_146:
        /*0098*/ 	.word	0x00002e10


	//   ....[1]....
        /*009c*/ 	.word	0x00003800


	//   ....[2]....
        /*00a0*/ 	.word	0x00003b40


	//----- nvinfo : EIATTR_MAX_THREADS
	.align		4
.L_147:
        /*00a4*/ 	.byte	0x04, 0x05
        /*00a6*/ 	.short	(.L_149 - .L_148)
.L_148:
        /*00a8*/ 	.word	0x00000100
        /*00ac*/ 	.word	0x00000001
        /*00b0*/ 	.word	0x00000001


	//----- nvinfo : EIATTR_CRS_STACK_SIZE
	.align		4
.L_149:
        /*00b4*/ 	.byte	0x04, 0x1e
        /*00b6*/ 	.short	(.L_151 - .L_150)
.L_150:
        /*00b8*/ 	.word	0x00000000
.L_151:


//--------------------- .nv.info.fused_softmax_cast_n_2049_to_2560__kernel --------------------------
	.section	.nv.info.fused_softmax_cast_n_2049_to_2560__kernel,"",@"SHT_CUDA_INFO"
	.align	4


	//----- nvinfo : EIATTR_CUDA_API_VERSION
	.align		4
        /*0000*/ 	.byte	0x04, 0x37
        /*0002*/ 	.short	(.L_153 - .L_152)
.L_152:
        /*0004*/ 	.word	0x00000076


	//----- nvinfo : EIATTR_SW2861232_WAR
	.align		4
.L_153:
        /*0008*/ 	.byte	0x01, 0x35
	.zero		2


	//----- nvinfo : EIATTR_PARAM_CBANK
	.align		4
        /*000c*/ 	.byte	0x04, 0x0a
        /*000e*/ 	.short	(.L_155 - .L_154)
	.align		4
.L_154:
        /*0010*/ 	.word	index@(.nv.constant0.fused_softmax_cast_n_2049_to_2560__kernel)
        /*0014*/ 	.short	0x0160
        /*0016*/ 	.short	0x0018


	//----- nvinfo : EIATTR_CBANK_PARAM_SIZE
	.align		4
.L_155:
        /*0018*/ 	.byte	0x03, 0x19
        /*001a*/ 	.short	0x0018


	//----- nvinfo : EIATTR_KPARAM_INFO
	.align		4
        /*001c*/ 	.byte	0x04, 0x17
        /*001e*/ 	.short	(.L_157 - .L_156)
.L_156:
        /*0020*/ 	.word	0x00000000
        /*0024*/ 	.short	0x0002
        /*0026*/ 	.short	0x0010
        /*0028*/ 	.byte	0x00, 0xf0, 0x21, 0x00


	//----- nvinfo : EIATTR_KPARAM_INFO
	.align		4
.L_157:
        /*002c*/ 	.byte	0x04, 0x17
        /*002e*/ 	.short	(.L_159 - .L_158)
.L_158:
        /*0030*/ 	.word	0x00000000
        /*0034*/ 	.short	0x0001
        /*0036*/ 	.short	0x0008
        /*0038*/ 	.byte	0x00, 0xf0, 0x21, 0x00


	//----- nvinfo : EIATTR_KPARAM_INFO
	.align		4
.L_159:
        /*003c*/ 	.byte	0x04, 0x17
        /*003e*/ 	.short	(.L_161 - .L_160)
.L_160:
        /*0040*/ 	.word	0x00000000
        /*0044*/ 	.short	0x0000
        /*0046*/ 	.short	0x0000
        /*0048*/ 	.byte	0x00, 0xf0, 0x21, 0x00


	//----- nvinfo : EIATTR_MAXREG_COUNT
	.align		4
.L_161:
        /*004c*/ 	.byte	0x03, 0x1b
        /*004e*/ 	.short	0x00ff


	//----- nvinfo : EIATTR_COOP_GROUP_INSTR_OFFSETS
	.align		4
        /*0050*/ 	.byte	0x04, 0x28
        /*0052*/ 	.short	(.L_163 - .L_162)


	//   ....[0]....
.L_162:
        /*0054*/ 	.word	0x00002380


	//   ....[1]....
        /*0058*/ 	.word	0x00002400


	//   ....[2]....
        /*005c*/ 	.word	0x00002420


	//   ....[3]....
        /*0060*/ 	.word	0x00002450


	//   ....[4]....
        /*0064*/ 	.word	0x00002470


	//   ....[5]....
        /*0068*/ 	.word	0x000024c0


	//   ....[6]....
        /*006c*/ 	.word	0x00002500


	//   ....[7]....
        /*0070*/ 	.word	0x00002520


	//   ....[8]....
        /*0074*/ 	.word	0x00002cf0


	//   ....[9]....
        /*0078*/ 	.word	0x00002d30


	//   ....[10]....
        /*007c*/ 	.word	0x00002d50


	//   ....[11]....
        /*0080*/ 	.word	0x00002d70


	//   ....[12]....
        /*0084*/ 	.word	0x00002d90


	//   ....[13]....
        /*0088*/ 	.word	0x00002de0


	//   ....[14]....
        /*008c*/ 	.word	0x00002e20


	//   ....[15]....
        /*0090*/ 	.word	0x00002e40


	//----- nvinfo : EIATTR_EXIT_INSTR_OFFSETS
	.align		4
.L_163:
        /*0094*/ 	.byte	0x04, 0x1c
        /*0096*/ 	.short	(.L_165 - .L_164)


	//   ....[0]....
.L_164:
        /*0098*/ 	.word	0x00002eb0


	//   ....[1]....
        /*009c*/ 	.word	0x00003860


	//   ....[2]....
        /*00a0*/ 	.word	0x00003bc0


	//----- nvinfo : EIATTR_MAX_THREADS
	.align		4
.L_165:
        /*00a4*/ 	.byte	0x04, 0x05
        /*00a6*/ 	.short	(.L_167 - .L_166)
.L_166:
        /*00a8*/ 	.word	0x000000e0
        /*00ac*/ 	.word	0x00000001
        /*00b0*/ 	.word	0x00000001


	//----- nvinfo : EIATTR_CRS_STACK_SIZE
	.align		4
.L_167:
        /*00b4*/ 	.byte	0x04, 0x1e
        /*00b6*/ 	.short	(.L_169 - .L_168)
.L_168:
        /*00b8*/ 	.word	0x00000000
.L_169:


//--------------------- .nv.info.fused_softmax_cast_n_1537_to_2048__kernel --------------------------
	.section	.nv.info.fused_softmax_cast_n_1537_to_2048__kernel,"",@"SHT_CUDA_INFO"
	.align	4


	//----- nvinfo : EIATTR_CUDA_API_VERSION
	.align		4
        /*0000*/ 	.byte	0x04, 0x37
        /*0002*/ 	.short	(.L_171 - .L_170)
.L_170:
        /*0004*/ 	.word	0x00000076


	//----- nvinfo : EIATTR_SW2861232_WAR
	.align		4
.L_171:
        /*0008*/ 	.byte	0x01, 0x35
	.zero		2


	//----- nvinfo : EIATTR_PARAM_CBANK
	.align		4
        /*000c*/ 	.byte	0x04, 0x0a
        /*000e*/ 	.short	(.L_173 - .L_172)
	.align		4
.L_172:
        /*0010*/ 	.word	index@(.nv.constant0.fused_softmax_cast_n_1537_to_2048__kernel)
        /*0014*/ 	.short	0x0160
        /*0016*/ 	.short	0x0018


	//----- nvinfo : EIATTR_CBANK_PARAM_SIZE
	.align		4
.L_173:
        /*0018*/ 	.byte	0x03, 0x19
        /*001a*/ 	.short	0x0018


	//----- nvinfo : EIATTR_KPARAM_INFO
	.align		4
        /*001c*/ 	.byte	0x04, 0x17
        /*001e*/ 	.short	(.L_175 - .L_174)
.L_174:
        /*0020*/ 	.word	0x00000000
        /*0024*/ 	.short	0x0002
        /*0026*/ 	.short	0x0010
        /*0028*/ 	.byte	0x00, 0xf0, 0x21, 0x00


	//----- nvinfo : EIATTR_KPARAM_INFO
	.align		4
.L_175:
        /*002c*/ 	.byte	0x04, 0x17
        /*002e*/ 	.short	(.L_177 - .L_176)
.L_176:
        /*0030*/ 	.word	0x00000000
        /*0034*/ 	.short	0x0001
        /*0036*/ 	.short	0x0008
        /*0038*/ 	.byte	0x00, 0xf0, 0x21, 0x00


	//----- nvinfo : EIATTR_KPARAM_INFO
	.align		4
.L_177:
        /*003c*/ 	.byte	0x04, 0x17
        /*003e*/ 	.short	(.L_179 - .L_178)
.L_178:
        /*0040*/ 	.word	0x00000000
        /*0044*/ 	.short	0x0000
        /*0046*/ 	.short	0x0000
        /*0048*/ 	.byte	0x00, 0xf0, 0x21, 0x00


	//----- nvinfo : EIATTR_MAXREG_COUNT
	.align		4
.L_179:
        /*004c*/ 	.byte	0x03, 0x1b
        /*004e*/ 	.short	0x00ff


	//----- nvinfo : EIATTR_COOP_GROUP_INSTR_OFFSETS
	.align		4
        /*0050*/ 	.byte	0x04, 0x28
        /*0052*/ 	.short	(.L_181 - .L_180)


	//   ....[0]....
.L_180:
        /*0054*/ 	.word	0x000022e0


	//   ....[1]....
        /*0058*/ 	.word	0x00002360


	//   ....[2]....
        /*005c*/ 	.word	0x00002380


	//   ....[3]....
        /*0060*/ 	.word	0x000023a0


	//   ....[4]....
        /*0064*/ 	.word	0x000023c0


	//   ....[5]....
        /*0068*/ 	.word	0x00002410


	//   ....[6]....
        /*006c*/ 	.word	0x00002440


	//   ....[7]....
        /*0070*/ 	.word	0x00002460


	//   ....[8]....
        /*0074*/ 	.word	0x00002c60


	//   ....[9]....
        /*0078*/ 	.word	0x00002cb0


	//   ....[10]....
        /*007c*/ 	.word	0x00002cd0


	//   ....[11]....
        /*0080*/ 	.word	0x00002cf0


	//   ....[12]....
        /*0084*/ 	.word	0x00002d10


	//   ....[13]....
        /*0088*/ 	.word	0x00002d60


	//   ....[14]....
        /*008c*/ 	.word	0x00002d80


	//   ....[15]....
        /*0090*/ 	.word	0x00002da0


	//----- nvinfo : EIATTR_EXIT_INSTR_OFFSETS
	.align		4
.L_181:
        /*0094*/ 	.byte	0x04, 0x1c
        /*0096*/ 	.short	(.L_183 - .L_182)


	//   ....[0]....
.L_182:
        /*0098*/ 	.word	0x00002e10


	//   ....[1]....
        /*009c*/ 	.word	0x00003800


	//   ....[2]....
        /*00a0*/ 	.word	0x00003b40


	//----- nvinfo : EIATTR_MAX_THREADS
	.align		4
.L_183:
        /*00a4*/ 	.byte	0x04, 0x05
        /*00a6*/ 	.short	(.L_185 - .L_184)
.L_184:
        /*00a8*/ 	.word	0x00000100
        /*00ac*/ 	.word	0x00000001
        /*00b0*/ 	.word	0x00000001


	//----- nvinfo : EIATTR_CRS_STACK_SIZE
	.align		4
.L_185:
        /*00b4*/ 	.byte	0x04, 0x1e
        /*00b6*/ 	.short	(.L_187 - .L_186)
.L_186:
        /*00b8*/ 	.word	0x00000000
.L_187:


//--------------------- .nv.info.fused_softmax_cast_n_1025_to_1536__kernel --------------------------
	.section	.nv.info.fused_softmax_cast_n_1025_to_1536__kernel,"",@"SHT_CUDA_INFO"
	.align	4


	//----- nvinfo : EIATTR_CUDA_API_VERSION
	.align		4
        /*0000*/ 	.byte	0x04, 0x37
        /*0002*/ 	.short	(.L_189 - .L_188)
.L_188:
        /*0004*/ 	.word	0x00000076


	//----- nvinfo : EIATTR_SW2861232_WAR
	.align		4
.L_189:
        /*0008*/ 	.byte	0x01, 0x35
	.zero		2


	//----- nvinfo : EIATTR_PARAM_CBANK
	.align		4
        /*000c*/ 	.byte	0x04, 0x0a
        /*000e*/ 	.short	(.L_191 - .L_190)
	.align		4
.L_190:
        /*0010*/ 	.word	index@(.nv.constant0.fused_softmax_cast_n_1025_to_1536__kernel)
        /*0014*/ 	.short	0x0160
        /*0016*/ 	.short	0x0018


	//----- nvinfo : EIATTR_CBANK_PARAM_SIZE
	.align		4
.L_191:
        /*0018*/ 	.byte	0x03, 0x19
        /*001a*/ 	.short	0x0018


	//----- nvinfo : EIATTR_KPARAM_INFO
	.align		4
        /*001c*/ 	.byte	0x04, 0x17
        /*001e*/ 	.short	(.L_193 - .L_192)
.L_192:
        /*0020*/ 	.word	0x00000000
        /*0024*/ 	.short	0x0002
        /*0026*/ 	.short	0x0010
        /*0028*/ 	.byte	0x00, 0xf0, 0x21, 0x00


	//----- nvinfo : EIATTR_KPARAM_INFO
	.align		4
.L_193:
        /*002c*/ 	.byte	0x04, 0x17
        /*002e*/ 	.short	(.L_195 - .L_194)
.L_194:
        /*0030*/ 	.word	0x00000000
        /*0034*/ 	.short	0x0001
        /*0036*/ 	.short	0x0008
        /*0038*/ 	.byte	0x00, 0xf0, 0x21, 0x00


	//----- nvinfo : EIATTR_KPARAM_INFO
	.align		4
.L_195:
        /*003c*/ 	.byte	0x04, 0x17
        /*003e*/ 	.short	(.L_197 - .L_196)
.L_196:
        /*0040*/ 	.word	0x00000000
        /*0044*/ 	.short	0x0000
        /*0046*/ 	.short	0x0000
        /*0048*/ 	.byte	0x00, 0xf0, 0x21, 0x00


	//----- nvinfo : EIATTR_MAXREG_COUNT
	.align		4
.L_197:
        /*004c*/ 	.byte	0x03, 0x1b
        /*004e*/ 	.short	0x00ff


	//----- nvinfo : EIATTR_COOP_GROUP_INSTR_OFFSETS
	.align		4
        /*0050*/ 	.byte	0x04, 0x28
        /*0052*/ 	.short	(.L_199 - .L_198)


	//   ....[0]....
.L_198:
        /*0054*/ 	.word	0x00002380


	//   ....[1]....
        /*0058*/ 	.word	0x00002400


	//   ....[2]....
        /*005c*/ 	.word	0x00002420


	//   ....[3]....
        /*0060*/ 	.word	0x00002450


	//   ....[4]....
        /*0064*/ 	.word	0x00002470


	//   ....[5]....
        /*0068*/ 	.word	0x000024c0


	//   ....[6]....
        /*006c*/ 	.word	0x00002500


	//   ....[7]....
        /*0070*/ 	.word	0x00002520


	//   ....[8]....
        /*0074*/ 	.word	0x00002cf0


	//   ....[9]....
        /*0078*/ 	.word	0x00002d30


	//   ....[10]....
        /*007c*/ 	.word	0x00002d50


	//   ....[11]....
        /*0080*/ 	.word	0x00002d70


	//   ....[12]....
        /*0084*/ 	.word	0x00002d90


	//   ....[13]....
        /*0088*/ 	.word	0x00002de0


	//   ....[14]....
        /*008c*/ 	.word	0x00002e20


	//   ....[15]....
        /*0090*/ 	.word	0x00002e40


	//----- nvinfo : EIATTR_EXIT_INSTR_OFFSETS
	.align		4
.L_199:
        /*0094*/ 	.byte	0x04, 0x1c
        /*0096*/ 	.short	(.L_201 - .L_200)


	//   ....[0]....
.L_200:
        /*0098*/ 	.word	0x00002eb0


	//   ....[1]....
        /*009c*/ 	.word	0x00003860


	//   ....[2]....
        /*00a0*/ 	.word	0x00003bc0


	//----- nvinfo : EIATTR_MAX_THREADS
	.align		4
.L_201:
        /*00a4*/ 	.byte	0x04, 0x05
        /*00a6*/ 	.short	(.L_203 - .L_202)
.L_202:
        /*00a8*/ 	.word	0x000000c0
        /*00ac*/ 	.word	0x00000001
        /*00b0*/ 	.word	0x00000001


	//----- nvinfo : EIATTR_CRS_STACK_SIZE
	.align		4
.L_203:
        /*00b4*/ 	.byte	0x04, 0x1e
        /*00b6*/ 	.short	(.L_205 - .L_204)
.L_204:
        /*00b8*/ 	.word	0x00000000
.L_205:


//--------------------- .nv.info.fused_softmax_cast_n_1_to_1024__kernel --------------------------
	.section	.nv.info.fused_softmax_cast_n_1_to_1024__kernel,"",@"SHT_CUDA_INFO"
	.align	4


	//----- nvinfo : EIATTR_CUDA_API_VERSION
	.align		4
        /*0000*/ 	.byte	0x04, 0x37
        /*0002*/ 	.short	(.L_207 - .L_206)
.L_206:
        /*0004*/ 	.word	0x00000076


	//----- nvinfo : EIATTR_SW2861232_WAR
	.align		4
.L_207:
        /*0008*/ 	.byte	0x01, 0x35
	.zero		2


	//----- nvinfo : EIATTR_PARAM_CBANK
	.align		4
        /*000c*/ 	.byte	0x04, 0x0a
        /*000e*/ 	.short	(.L_209 - .L_208)
	.align		4
.L_208:
        /*0010*/ 	.word	index@(.nv.constant0.fused_softmax_cast_n_1_to_1024__kernel)
        /*0014*/ 	.short	0x0160
        /*0016*/ 	.short	0x0018


	//----- nvinfo : EIATTR_CBANK_PARAM_SIZE
	.align		4
.L_209:
        /*0018*/ 	.byte	0x03, 0x19
        /*001a*/ 	.short	0x0018


	//----- nvinfo : EIATTR_KPARAM_INFO
	.align		4
        /*001c*/ 	.byte	0x04, 0x17
        /*001e*/ 	.short	(.L_211 - .L_210)
.L_210:
        /*0020*/ 	.word	0x00000000
        /*0024*/ 	.short	0x0002
        /*0026*/ 	.short	0x0010
        /*0028*/ 	.byte	0x00, 0xf0, 0x21, 0x00


	//----- nvinfo : EIATTR_KPARAM_INFO
	.align		4
.L_211:
        /*002c*/ 	.byte	0x04, 0x17
        /*002e*/ 	.short	(.L_213 - .L_212)
.L_212:
        /*0030*/ 	.word	0x00000000
        /*0034*/ 	.short	0x0001
        /*0036*/ 	.short	0x0008
        /*0038*/ 	.byte	0x00, 0xf0, 0x21, 0x00


	//----- nvinfo : EIATTR_KPARAM_INFO
	.align		4
.L_213:
        /*003c*/ 	.byte	0x04, 0x17
        /*003e*/ 	.short	(.L_215 - .L_214)
.L_214:
        /*0040*/ 	.word	0x00000000
        /*0044*/ 	.short	0x0000
        /*0046*/ 	.short	0x0000
        /*0048*/ 	.byte	0x00, 0xf0, 0x21, 0x00


	//----- nvinfo : EIATTR_MAXREG_COUNT
	.align		4
.L_215:
        /*004c*/ 	.byte	0x03, 0x1b
        /*004e*/ 	.short	0x0050


	//----- nvinfo : EIATTR_COOP_GROUP_INSTR_OFFSETS
	.align		4
        /*0050*/ 	.byte	0x04, 0x28
        /*0052*/ 	.short	(.L_217 - .L_216)


	//   ....[0]....
.L_216:
        /*0054*/ 	.word	0x00001580


	//   ....[1]....
        /*0058*/ 	.word	0x000015d0


	//   ....[2]....
        /*005c*/ 	.word	0x00001640


	//   ....[3]....
        /*0060*/ 	.word	0x00001660


	//   ....[4]....
        /*0064*/ 	.word	0x00001680


	//   ....[5]....
        /*0068*/ 	.word	0x000016f0


	//   ....[6]....
        /*006c*/ 	.word	0x00001740


	//   ....[7]....
        /*0070*/ 	.word	0x00001770


	//   ....[8]....
        /*0074*/ 	.word	0x00001790


	//   ....[9]....
        /*0078*/ 	.word	0x000017c0


	//   ....[10]....
        /*007c*/ 	.word	0x00002030


	//   ....[11]....
        /*0080*/ 	.word	0x000020a0


	//   ....[12]....
        /*0084*/ 	.word	0x000020c0


	//   ....[13]....
        /*0088*/ 	.word	0x000020e0


	//   ....[14]....
        /*008c*/ 	.word	0x00002100


	//   ....[15]....
        /*0090*/ 	.word	0x00002160


	//   ....[16]....
        /*0094*/ 	.word	0x000021b0


	//   ....[17]....
        /*0098*/ 	.word	0x000021d0


	//   ....[18]....
        /*009c*/ 	.word	0x000021f0


	//   ....[19]....
        /*00a0*/ 	.word	0x00002210


	//----- nvinfo : EIATTR_EXIT_INSTR_OFFSETS
	.align		4
.L_217:
        /*00a4*/ 	.byte	0x04, 0x1c
        /*00a6*/ 	.short	(.L_219 - .L_218)


	//   ....[0]....
.L_218:
        /*00a8*/ 	.word	0x00002280


	//   ....[1]....
        /*00ac*/ 	.word	0x00002c10


	//   ....[2]....
        /*00b0*/ 	.word	0x00002f80


	//----- nvinfo : EIATTR_MAX_THREADS
	.align		4
.L_219:
        /*00b4*/ 	.byte	0x04, 0x05
        /*00b6*/ 	.short	(.L_221 - .L_220)
.L_220:
        /*00b8*/ 	.word	0x000002e0
        /*00bc*/ 	.word	0x00000001
        /*00c0*/ 	.word	0x00000001


	//----- nvinfo : EIATTR_CRS_STACK_SIZE
	.align		4
.L_221:
        /*00c4*/ 	.byte	0x04, 0x1e
        /*00c6*/ 	.short	(.L_223 - .L_222)
.L_222:
        /*00c8*/ 	.word	0x00000000
.L_223:


//--------------------- .nv.rel.action            --------------------------
	.section	.nv.rel.action,"",@"SHT_CUDA_RELOCINFO"
	.align	8
	.sectionentsize	8
        /*0000*/ 	.byte	0x4b, 0x00, 0x00, 0x00, 0x00, 0x00, 0x00, 0x00, 0x00, 0x02, 0x02, 0x08, 0x10, 0x0a, 0x2f, 0x22
        /* <DEDUP_REMOVED lines=13> */


//--------------------- .nv.constant0.fused_softmax_cast_n_3585_to_4096__kernel --------------------------
	.section	.nv.constant0.fused_softmax_cast_n_3585_to_4096__kernel,"a",@progbits
	.align	4
.nv.constant0.fused_softmax_cast_n_3585_to_4096__kernel:
	.zero		376


//--------------------- .nv.constant0.fused_softmax_cast_n_3073_to_3584__kernel --------------------------
	.section	.nv.constant0.fused_softmax_cast_n_3073_to_3584__kernel,"a",@progbits
	.align	4
.nv.constant0.fused_softmax_cast_n_3073_to_3584__kernel:
	.zero		376


//--------------------- .nv.constant2.fused_softmax_cast_n_2561_to_3072__kernel --------------------------
	.section	.nv.constant2.fused_softmax_cast_n_2561_to_3072__kernel,"a",@progbits
	.align	4
.nv.constant2.fused_softmax_cast_n_2561_to_3072__kernel:
        /*0000*/ 	.byte	0xff, 0x03, 0x00, 0x00, 0x00, 0x00, 0x00, 0x00


//--------------------- .nv.constant0.fused_softmax_cast_n_2561_to_3072__kernel --------------------------
	.section	.nv.constant0.fused_softmax_cast_n_2561_to_3072__kernel,"a",@progbits
	.align	4
.nv.constant0.fused_softmax_cast_n_2561_to_3072__kernel:
	.zero		376


//--------------------- .nv.constant0.fused_softmax_cast_n_2049_to_2560__kernel --------------------------
	.section	.nv.constant0.fused_softmax_cast_n_2049_to_2560__kernel,"a",@progbits
	.align	4
.nv.constant0.fused_softmax_cast_n_2049_to_2560__kernel:
	.zero		376


//--------------------- .nv.constant2.fused_softmax_cast_n_1537_to_2048__kernel --------------------------
	.section	.nv.constant2.fused_softmax_cast_n_1537_to_2048__kernel,"a",@progbits
	.align	4
.nv.constant2.fused_softmax_cast_n_1537_to_2048__kernel:
        /*0000*/ 	.byte	0xff, 0x03, 0x00, 0x00, 0x00, 0x00, 0x00, 0x00


//--------------------- .nv.constant0.fused_softmax_cast_n_1537_to_2048__kernel --------------------------
	.section	.nv.constant0.fused_softmax_cast_n_1537_to_2048__kernel,"a",@progbits
	.align	4
.nv.constant0.fused_softmax_cast_n_1537_to_2048__kernel:
	.zero		376


//--------------------- .nv.constant0.fused_softmax_cast_n_1025_to_1536__kernel --------------------------
	.section	.nv.constant0.fused_softmax_cast_n_1025_to_1536__kernel,"a",@progbits
	.align	4
.nv.constant0.fused_softmax_cast_n_1025_to_1536__kernel:
	.zero		376


//--------------------- .nv.constant0.fused_softmax_cast_n_1_to_1024__kernel --------------------------
	.section	.nv.constant0.fused_softmax_cast_n_1_to_1024__kernel,"a",@progbits
	.align	4
.nv.constant0.fused_softmax_cast_n_1_to_1024__kernel:
	.zero		376


//--------------------- .text.fused_softmax_cast_n_3585_to_4096__kernel --------------------------
	.section	.text.fused_softmax_cast_n_3585_to_4096__kernel,"ax",@progbits
	.sectionflags	@"SHF_BARRIERS=1"
	.sectioninfo	@"SHI_REGISTERS=48"
	.align	128
        .global         fused_softmax_cast_n_3585_to_4096__kernel
        .type           fused_softmax_cast_n_3585_to_4096__kernel,@function
        .size           fused_softmax_cast_n_3585_to_4096__kernel,(.L_x_407 - fused_softmax_cast_n_3585_to_4096__kernel)
        .other          fused_softmax_cast_n_3585_to_4096__kernel,@"STO_CUDA_ENTRY STV_DEFAULT"
fused_softmax_cast_n_3585_to_4096__kernel:
.text.fused_softmax_cast_n_3585_to_4096__kernel:
[----:B------:R-:W-:-:S02]  /*0000*/  IMAD.MOV.U32 R1, RZ, RZ, c[0x0][0x28] ;  /* 0x00000a00ff017624 */ /* 0x000fc400078e00ff */
[----:B------:R-:W-:Y:S01]  /*0010*/  IMAD.MOV.U32 R6, RZ, RZ, c[0x0][0x170] ;  /* 0x00005c00ff067624 */ /* 0x000fe200078e00ff */
[----:B------:R-:W-:-:S04]  /*0020*/  ULDC.64 UR4, c[0x0][0x118] ;  /* 0x0000460000047ab9 */ /* 0x000fc80000000a00 */
[C---:B------:R-:W-:Y:S02]  /*0030*/  IADD3 R4, P0, R6.reuse, 0x4ff, RZ ;  /* 0x000004ff06047810 */ /* 0x040fe40007f1e0ff */
[----:B------:R-:W-:-:S03]  /*0040*/  IADD3 R6, P1, R6, 0x13f, RZ ;  /* 0x0000013f06067810 */ /* 0x000fc60007f3e0ff */
[----:B------:R-:W-:Y:S02]  /*0050*/  IMAD.X R5, RZ, RZ, c[0x0][0x174], P0 ;  /* 0x00005d00ff057624 */ /* 0x000fe400000e06ff */
[----:B------:R-:W-:Y:S02]  /*0060*/  IMAD.X R7, RZ, RZ, c[0x0][0x174], P1 ;  /* 0x00005d00ff077624 */ /* 0x000fe400008e06ff */
[----:B------:R-:W-:-:S04]  /*0070*/  IMAD.WIDE.U32 R2, R5, 0x66666667, RZ ;  /* 0x6666666705027825 */ /* 0x000fc800078e00ff */
[----:B------:R-:W-:-:S04]  /*0080*/  IMAD.WIDE.U32 R10, R7, 0x66666667, RZ ;  /* 0x66666667070a7825 */ /* 0x000fc800078e00ff */
[----:B------:R-:W-:-:S04]  /*0090*/  IMAD.WIDE.U32 R8, P0, R4, 0x66666666, R2 ;  /* 0x6666666604087825 */ /* 0x000fc80007800002 */
[----:B------:R-:W-:-:S04]  /*00a0*/  IMAD.WIDE.U32 R2, R4, 0x66666667, RZ ;  /* 0x6666666704027825 */ /* 0x000fc800078e00ff */
[----:B------:R-:W-:-:S04]  /*00b0*/  IMAD.WIDE.U32 R14, P1, R6, 0x66666666, R10 ;  /* 0x66666666060e7825 */ /* 0x000fc8000782000a */
[----:B------:R-:W-:Y:S01]  /*00c0*/  IMAD.X R11, RZ, RZ, RZ, P0 ;  /* 0x000000ffff0b7224 */ /* 0x000fe200000e06ff */
[----:B------:R-:W-:Y:S01]  /*00d0*/  IADD3 RZ, P0, R3, R8, RZ ;  /* 0x0000000803ff7210 */ /* 0x000fe20007f1e0ff */
[----:B------:R-:W-:Y:S02]  /*00e0*/  IMAD.MOV.U32 R10, RZ, RZ, R9 ;  /* 0x000000ffff0a7224 */ /* 0x000fe400078e0009 */
[----:B------:R-:W-:-:S04]  /*00f0*/  IMAD.WIDE.U32 R12, R6, 0x66666667, RZ ;  /* 0x66666667060c7825 */ /* 0x000fc800078e00ff */
[----:B------:R-:W-:-:S04]  /*0100*/  IMAD.WIDE.U32.X R2, R5, 0x66666666, R10, P0 ;  /* 0x6666666605027825 */ /* 0x000fc800000e040a */
[----:B------:R-:W-:Y:S01]  /*0110*/  IMAD.X R17, RZ, RZ, RZ, P1 ;  /* 0x000000ffff117224 */ /* 0x000fe200008e06ff */
[----:B------:R-:W-:Y:S01]  /*0120*/  IADD3 RZ, P1, R13, R14, RZ ;  /* 0x0000000e0dff7210 */ /* 0x000fe20007f3e0ff */
[----:B------:R-:W-:Y:S01]  /*0130*/  IMAD.MOV.U32 R16, RZ, RZ, R15 ;  /* 0x000000ffff107224 */ /* 0x000fe200078e000f */
[----:B------:R-:W-:-:S03]  /*0140*/  IADD3 R11, P0, R2, -0x66666667, RZ ;  /* 0x99999999020b7810 */ /* 0x000fc60007f1e0ff */
[----:B------:R-:W-:Y:S01]  /*0150*/  IMAD.WIDE.U32.X R8, R7, 0x66666666, R16, P1 ;  /* 0x6666666607087825 */ /* 0x000fe200008e0410 */
[----:B------:R-:W-:Y:S02]  /*0160*/  ISETP.LT.AND P1, PT, R5, RZ, PT ;  /* 0x000000ff0500720c */ /* 0x000fe40003f21270 */
[----:B------:R-:W-:Y:S02]  /*0170*/  IADD3.X R13, R3, -0x66666667, RZ, P0, !PT ;  /* 0x99999999030d7810 */ /* 0x000fe400007fe4ff */
[----:B------:R-:W-:Y:S02]  /*0180*/  IADD3 R15, P2, R8, -0x66666667, RZ ;  /* 0x99999999080f7810 */ /* 0x000fe40007f5e0ff */
[----:B------:R-:W-:Y:S02]  /*0190*/  SEL R11, R11, R2, P1 ;  /* 0x000000020b0b7207 */ /* 0x000fe40000800000 */
[----:B------:R-:W-:Y:S02]  /*01a0*/  SEL R2, R13, R3, P1 ;  /* 0x000000030d027207 */ /* 0x000fe40000800000 */
[----:B------:R-:W-:-:S02]  /*01b0*/  ISETP.LT.AND P0, PT, R7, RZ, PT ;  /* 0x000000ff0700720c */ /* 0x000fc40003f01270 */
[----:B------:R-:W-:Y:S02]  /*01c0*/  IADD3.X R17, R9, -0x66666667, RZ, P2, !PT ;  /* 0x9999999909117810 */ /* 0x000fe400017fe4ff */
[----:B------:R-:W-:Y:S02]  /*01d0*/  SHF.R.S64 R11, R11, 0x9, R2 ;  /* 0x000000090b0b7819 */ /* 0x000fe40000001002 */
[----:B------:R-:W-:Y:S02]  /*01e0*/  SEL R0, R15, R8, P0 ;  /* 0x000000080f007207 */ /* 0x000fe40000000000 */
[----:B------:R-:W-:Y:S02]  /*01f0*/  SEL R9, R17, R9, P0 ;  /* 0x0000000911097207 */ /* 0x000fe40000000000 */
[----:B------:R-:W-:Y:S02]  /*0200*/  LEA.HI R11, P0, R2, R11, RZ, 0x1 ;  /* 0x0000000b020b7211 */ /* 0x000fe400078108ff */
[----:B------:R-:W-:-:S02]  /*0210*/  SHF.R.S64 R0, R0, 0x7, R9 ;  /* 0x0000000700007819 */ /* 0x000fc40000001009 */
[----:B------:R-:W-:Y:S01]  /*0220*/  LEA.HI.X.SX32 R13, R2, RZ, 0x17, P0 ;  /* 0x000000ff020d7211 */ /* 0x000fe200000fbeff */
[----:B------:R-:W-:Y:S01]  /*0230*/  IMAD.HI.U32 R12, R11, -0x500, R4 ;  /* 0xfffffb000b0c7827 */ /* 0x000fe200078e0004 */
[----:B------:R-:W-:Y:S01]  /*0240*/  LEA.HI R0, P1, R9, R0, RZ, 0x1 ;  /* 0x0000000009007211 */ /* 0x000fe200078308ff */
[----:B------:R-:W0:Y:S02]  /*0250*/  S2R R4, SR_TID.X ;  /* 0x0000000000047919 */ /* 0x000e240000002100 */
[----:B------:R-:W-:Y:S01]  /*0260*/  IMAD R3, R13, -0x500, RZ ;  /* 0xfffffb000d037824 */ /* 0x000fe200078e02ff */
[----:B------:R-:W-:Y:S01]  /*0270*/  LEA.HI.X.SX32 R2, R9, RZ, 0x19, P1 ;  /* 0x000000ff09027211 */ /* 0x000fe200008fceff */
[----:B------:R-:W-:-:S03]  /*0280*/  IMAD.HI.U32 R7, R0, -0x140, R6 ;  /* 0xfffffec000077827 */ /* 0x000fc600078e0006 */
[----:B------:R-:W-:Y:S01]  /*0290*/  IADD3 R12, R12, -R11, R3 ;  /* 0x8000000b0c0c7210 */ /* 0x000fe20007ffe003 */
[----:B------:R-:W-:-:S03]  /*02a0*/  IMAD R5, R2, -0x140, RZ ;  /* 0xfffffec002057824 */ /* 0x000fc600078e02ff */
[C---:B------:R-:W-:Y:S02]  /*02b0*/  LEA.HI.SX32 R11, P0, R12.reuse, R11, 0x1 ;  /* 0x0000000b0c0b7211 */ /* 0x040fe40007810aff */
[----:B------:R-:W-:Y:S02]  /*02c0*/  IADD3 R7, R7, -R0, R5 ;  /* 0x8000000007077210 */ /* 0x000fe40007ffe005 */
[----:B------:R-:W-:Y:S02]  /*02d0*/  LEA.HI.X.SX32 R12, R12, R13, 0x1, P0 ;  /* 0x0000000d0c0c7211 */ /* 0x000fe400000f0eff */
[----:B------:R-:W-:Y:S02]  /*02e0*/  ISETP.GE.U32.AND P0, PT, R11, 0x1, PT ;  /* 0x000000010b00780c */ /* 0x000fe40003f06070 */
[----:B------:R-:W-:Y:S02]  /*02f0*/  SHF.R.S32.HI R3, RZ, 0x1f, R7 ;  /* 0x0000001fff037819 */ /* 0x000fe40000011407 */
[----:B------:R-:W-:-:S02]  /*0300*/  ISETP.GE.AND.EX P0, PT, R12, RZ, PT, P0 ;  /* 0x000000ff0c00720c */ /* 0x000fc40003f06300 */
[----:B------:R-:W-:Y:S02]  /*0310*/  IADD3 R5, P1, R3, R0, RZ ;  /* 0x0000000003057210 */ /* 0x000fe40007f3e0ff */
[----:B------:R-:W-:-:S05]  /*0320*/  SHF.R.S32.HI R7, RZ, 0x1f, R7 ;  /* 0x0000001fff077819 */ /* 0x000fca0000011407 */
[----:B------:R-:W-:-:S04]  /*0330*/  IMAD.X R6, R7, 0x1, R2, P1 ;  /* 0x0000000107067824 */ /* 0x000fc800008e0602 */
[----:B------:R-:W-:Y:S05]  /*0340*/  @!P0 BRA `(.L_x_0) ;  /* 0x00000ee000008947 */ /* 0x000fea0003800000 */
[----:B0-----:R-:W-:Y:S01]  /*0350*/  IADD3 R8, P1, R11, -0x1, RZ ;  /* 0xffffffff0b087810 */ /* 0x001fe20007f3e0ff */
[----:B------:R-:W-:Y:S02]  /*0360*/  IMAD.MOV.U32 R13, RZ, RZ, RZ ;  /* 0x000000ffff0d7224 */ /* 0x000fe400078e00ff */
[----:B------:R-:W-:Y:S01]  /*0370*/  IMAD.MOV.U32 R9, RZ, RZ, RZ ;  /* 0x000000ffff097224 */ /* 0x000fe200078e00ff */
[----:B------:R-:W-:Y:S02]  /*0380*/  ISETP.GE.U32.AND P0, PT, R8, 0x3, PT ;  /* 0x000000030800780c */ /* 0x000fe40003f06070 */
[----:B------:R-:W-:-:S04]  /*0390*/  IADD3.X R8, R12, -0x1, RZ, P1, !PT ;  /* 0xffffffff0c087810 */ /* 0x000fc80000ffe4ff */
[----:B------:R-:W-:Y:S02]  /*03a0*/  ISETP.GE.U32.AND.EX P0, PT, R8, RZ, PT, P0 ;  /* 0x000000ff0800720c */ /* 0x000fe40003f06100 */
[----:B------:R-:W-:-:S11]  /*03b0*/  LOP3.LUT R8, R11, 0x3, RZ, 0xc0, !PT ;  /* 0x000000030b087812 */ /* 0x000fd600078ec0ff */
[----:B------:R-:W-:Y:S05]  /*03c0*/  @!P0 BRA `(.L_x_1) ;  /* 0x000009e000008947 */ /* 0x000fea0003800000 */
[----:B------:R-:W0:Y:S01]  /*03d0*/  S2R R10, SR_CTAID.X ;  /* 0x00000000000a7919 */ /* 0x000e220000002500 */
[----:B------:R-:W-:Y:S01]  /*03e0*/  IMAD.MOV.U32 R16, RZ, RZ, R4 ;  /* 0x000000ffff107224 */ /* 0x000fe200078e0004 */
[----:B------:R-:W-:Y:S01]  /*03f0*/  IADD3 R14, P0, -R8, R11, RZ ;  /* 0x0000000b080e7210 */ /* 0x000fe20007f1e1ff */
[----:B------:R-:W-:Y:S02]  /*0400*/  IMAD.MOV.U32 R17, RZ, RZ, RZ ;  /* 0x000000ffff117224 */ /* 0x000fe400078e00ff */
[----:B------:R-:W-:Y:S01]  /*0410*/  IMAD R11, R6, -0x50, RZ ;  /* 0xffffffb0060b7824 */ /* 0x000fe200078e02ff */
[----:B------:R-:W-:Y:S01]  /*0420*/  IADD3.X R12, R12, -0x1, RZ, P0, !PT ;  /* 0xffffffff0c0c7810 */ /* 0x000fe200007fe4ff */
[----:B------:R-:W-:-:S04]  /*0430*/  IMAD.WIDE.U32 R18, R5, -0x50, R16 ;  /* 0xffffffb005127825 */ /* 0x000fc800078e0010 */
[----:B------:R-:W-:Y:S01]  /*0440*/  IMAD.WIDE.U32 R20, R4, 0x4, RZ ;  /* 0x0000000404147825 */ /* 0x000fe200078e00ff */
[----:B------:R-:W-:-:S05]  /*0450*/  IADD3 R11, R19, -R5, R11 ;  /* 0x80000005130b7210 */ /* 0x000fca0007ffe00b */
.L_x_2:
[----:B0-----:R-:W-:-:S04]  /*0460*/  IMAD.WIDE.U32 R22, R13, 0x500, R20 ;  /* 0x000005000d167825 */ /* 0x001fc800078e0014 */
[----:B------:R-:W-:Y:S02]  /*0470*/  IMAD.MOV.U32 R16, RZ, RZ, R18 ;  /* 0x000000ffff107224 */ /* 0x000fe400078e0012 */
[----:B------:R-:W-:Y:S02]  /*0480*/  IMAD.MOV.U32 R17, RZ, RZ, R11 ;  /* 0x000000ffff117224 */ /* 0x000fe400078e000b */
[----:B------:R-:W-:Y:S02]  /*0490*/  IMAD R15, R9, 0x140, RZ ;  /* 0x00000140090f7824 */ /* 0x000fe400078e02ff */
[----:B------:R-:W-:Y:S01]  /*04a0*/  IMAD.WIDE.U32 R24, R13, 0x140, R16 ;  /* 0x000001400d187825 */ /* 0x000fe200078e0010 */
[C---:B------:R-:W-:Y:S02]  /*04b0*/  IADD3 R17, P3, R22.reuse, 0x500, RZ ;  /* 0x0000050016117810 */ /* 0x040fe40007f7e0ff */
[----:B------:R-:W-:Y:S01]  /*04c0*/  IADD3 R16, P1, R22, 0x501, RZ ;  /* 0x0000050116107810 */ /* 0x000fe20007f3e0ff */
[----:B------:R-:W-:Y:S01]  /*04d0*/  IMAD R45, R9, 0x500, RZ ;  /* 0x00000500092d7824 */ /* 0x000fe200078e02ff */
[----:B------:R-:W-:Y:S01]  /*04e0*/  ISETP.GE.U32.AND P5, PT, R17, c[0x0][0x170], PT ;  /* 0x00005c0011007a0c */ /* 0x000fe20003fa6070 */
[----:B------:R-:W-:Y:S01]  /*04f0*/  IMAD.IADD R15, R25, 0x1, R15 ;  /* 0x00000001190f7824 */ /* 0x000fe200078e020f */
[----:B------:R-:W-:Y:S01]  /*0500*/  IADD3 R17, P0, R24, 0x140, RZ ;  /* 0x0000014018117810 */ /* 0x000fe20007f1e0ff */
[----:B------:R-:W-:Y:S01]  /*0510*/  IMAD.IADD R45, R23, 0x1, R45 ;  /* 0x00000001172d7824 */ /* 0x000fe200078e022d */
[----:B------:R-:W-:Y:S01]  /*0520*/  ISETP.GE.U32.AND P4, PT, R16, c[0x0][0x170], PT ;  /* 0x00005c0010007a0c */ /* 0x000fe20003f86070 */
[----:B------:R-:W-:Y:S01]  /*0530*/  IMAD.MOV.U32 R44, RZ, RZ, R22 ;  /* 0x000000ffff2c7224 */ /* 0x000fe200078e0016 */
[----:B------:R-:W-:Y:S01]  /*0540*/  IADD3 R16, P6, R24, 0x280, RZ ;  /* 0x0000028018107810 */ /* 0x000fe20007fde0ff */
[----:B------:R-:W-:Y:S01]  /*0550*/  IMAD.X R25, RZ, RZ, R15, P0 ;  /* 0x000000ffff197224 */ /* 0x000fe200000e060f */
[----:B------:R-:W-:Y:S01]  /*0560*/  ISETP.GT.U32.AND P2, PT, R17, -0x1, PT ;  /* 0xffffffff1100780c */ /* 0x000fe20003f44070 */
[----:B------:R-:W-:Y:S01]  /*0570*/  IMAD.X R27, RZ, RZ, R45, P3 ;  /* 0x000000ffff1b7224 */ /* 0x000fe200018e062d */
[C---:B------:R-:W-:Y:S01]  /*0580*/  IADD3 R23, P0, R22.reuse, 0x502, RZ ;  /* 0x0000050216177810 */ /* 0x040fe20007f1e0ff */
[----:B------:R-:W-:Y:S01]  /*0590*/  IMAD.X R30, RZ, RZ, R15, P6 ;  /* 0x000000ffff1e7224 */ /* 0x000fe200030e060f */
[----:B------:R-:W-:Y:S01]  /*05a0*/  IADD3 R17, P6, R22, 0x503, RZ ;  /* 0x0000050316117810 */ /* 0x000fe20007fde0ff */
[--C-:B------:R-:W-:Y:S01]  /*05b0*/  IMAD.X R26, RZ, RZ, R45.reuse, P1 ;  /* 0x000000ffff1a7224 */ /* 0x100fe200008e062d */
[----:B------:R-:W-:Y:S01]  /*05c0*/  ISETP.GE.U32.AND P3, PT, R23, c[0x0][0x170], PT ;  /* 0x00005c0017007a0c */ /* 0x000fe20003f66070 */
[--C-:B------:R-:W-:Y:S01]  /*05d0*/  IMAD.X R23, RZ, RZ, R45.reuse, P0 ;  /* 0x000000ffff177224 */ /* 0x100fe200000e062d */
[----:B------:R-:W-:Y:S01]  /*05e0*/  ISETP.GT.AND.EX P2, PT, R25, -0x1, PT, P2 ;  /* 0xffffffff1900780c */ /* 0x000fe20003f44320 */
[--C-:B------:R-:W-:Y:S01]  /*05f0*/  IMAD.X R25, RZ, RZ, R45.reuse, P6 ;  /* 0x000000ffff197224 */ /* 0x100fe200030e062d */
[----:B------:R-:W-:Y:S01]  /*0600*/  ISETP.GE.U32.AND P1, PT, R17, c[0x0][0x170], PT ;  /* 0x00005c0011007a0c */ /* 0x000fe20003f26070 */
[----:B0-----:R-:W-:Y:S01]  /*0610*/  IMAD.WIDE.U32 R28, R10, c[0x0][0x170], R44 ;  /* 0x00005c000a1c7a25 */ /* 0x001fe200078e002c */
[----:B------:R-:W-:-:S02]  /*0620*/  ISETP.GE.OR.EX P5, PT, R27, c[0x0][0x174], P2, P5 ;  /* 0x00005d001b007a0c */ /* 0x000fc400017a6750 */
[----:B------:R-:W-:Y:S01]  /*0630*/  ISETP.GE.OR.EX P4, PT, R26, c[0x0][0x174], P2, P4 ;  /* 0x00005d001a007a0c */ /* 0x000fe20001786740 */
[----:B------:R-:W-:Y:S01]  /*0640*/  IMAD R27, R10, c[0x0][0x174], R29 ;  /* 0x00005d000a1b7a24 */ /* 0x000fe200078e021d */
[----:B------:R-:W-:Y:S02]  /*0650*/  ISETP.GE.OR.EX P3, PT, R23, c[0x0][0x174], P2, P3 ;  /* 0x00005d0017007a0c */ /* 0x000fe40001766730 */
[----:B------:R-:W-:Y:S02]  /*0660*/  ISETP.GE.OR.EX P2, PT, R25, c[0x0][0x174], P2, P1 ;  /* 0x00005d0019007a0c */ /* 0x000fe40001746710 */
[C---:B------:R-:W-:Y:S02]  /*0670*/  IADD3 R37, P6, R22.reuse, 0xa00, RZ ;  /* 0x00000a0016257810 */ /* 0x040fe40007fde0ff */
[----:B------:R-:W-:Y:S02]  /*0680*/  IADD3 R35, P1, R22, 0xa01, RZ ;  /* 0x00000a0116237810 */ /* 0x000fe40007f3e0ff */
[----:B------:R-:W-:Y:S01]  /*0690*/  ISETP.GT.U32.AND P0, PT, R16, -0x1, PT ;  /* 0xffffffff1000780c */ /* 0x000fe20003f04070 */
[--C-:B------:R-:W-:Y:S01]  /*06a0*/  IMAD.X R38, RZ, RZ, R45.reuse, P6 ;  /* 0x000000ffff267224 */ /* 0x100fe200030e062d */
[C---:B------:R-:W-:Y:S01]  /*06b0*/  IADD3 R33, P6, R22.reuse, 0xa02, RZ ;  /* 0x00000a0216217810 */ /* 0x040fe20007fde0ff */
[----:B------:R-:W-:Y:S01]  /*06c0*/  IMAD.X R36, RZ, RZ, R45, P1 ;  /* 0x000000ffff247224 */ /* 0x000fe200008e062d */
[----:B------:R-:W-:-:S02]  /*06d0*/  IADD3 R31, P1, R22, 0xa03, RZ ;  /* 0x00000a03161f7810 */ /* 0x000fc40007f3e0ff */
[----:B------:R-:W-:Y:S01]  /*06e0*/  ISETP.GT.AND.EX P0, PT, R30, -0x1, PT, P0 ;  /* 0xffffffff1e00780c */ /* 0x000fe20003f04300 */
[--C-:B------:R-:W-:Y:S01]  /*06f0*/  IMAD.X R34, RZ, RZ, R45.reuse, P6 ;  /* 0x000000ffff227224 */ /* 0x100fe200030e062d */
[C---:B------:R-:W-:Y:S01]  /*0700*/  LEA R26, P6, R28.reuse, c[0x0][0x160], 0x2 ;  /* 0x000058001c1a7a11 */ /* 0x040fe200078c10ff */
[----:B------:R-:W-:Y:S01]  /*0710*/  IMAD.X R32, RZ, RZ, R45, P1 ;  /* 0x000000ffff207224 */ /* 0x000fe200008e062d */
[----:B------:R-:W-:Y:S02]  /*0720*/  ISETP.GE.U32.AND P1, PT, R37, c[0x0][0x170], PT ;  /* 0x00005c0025007a0c */ /* 0x000fe40003f26070 */
[----:B------:R-:W-:Y:S02]  /*0730*/  LEA.HI.X R27, R28, c[0x0][0x164], R27, 0x2, P6 ;  /* 0x000059001c1b7a11 */ /* 0x000fe400030f141b */
[----:B------:R-:W-:Y:S02]  /*0740*/  ISETP.GE.OR.EX P1, PT, R38, c[0x0][0x174], P0, P1 ;  /* 0x00005d0026007a0c */ /* 0x000fe40000726710 */
[----:B------:R-:W-:-:S02]  /*0750*/  ISETP.GE.U32.AND P6, PT, R35, c[0x0][0x170], PT ;  /* 0x00005c0023007a0c */ /* 0x000fc40003fc6070 */
[----:B------:R-:W-:Y:S02]  /*0760*/  P2R R28, PR, RZ, 0x2 ;  /* 0x00000002ff1c7803 */ /* 0x000fe40000000000 */
[----:B------:R-:W-:Y:S02]  /*0770*/  ISETP.GE.OR.EX P1, PT, R36, c[0x0][0x174], P0, P6 ;  /* 0x00005d0024007a0c */ /* 0x000fe40000726760 */
[----:B------:R-:W-:Y:S02]  /*0780*/  ISETP.GE.U32.AND P6, PT, R33, c[0x0][0x170], PT ;  /* 0x00005c0021007a0c */ /* 0x000fe40003fc6070 */
[----:B------:R-:W-:Y:S02]  /*0790*/  P2R R25, PR, RZ, 0x4 ;  /* 0x00000004ff197803 */ /* 0x000fe40000000000 */
[----:B------:R-:W-:Y:S02]  /*07a0*/  ISETP.GE.OR.EX P2, PT, R34, c[0x0][0x174], P0, P6 ;  /* 0x00005d0022007a0c */ /* 0x000fe40000746760 */
[----:B------:R-:W-:-:S02]  /*07b0*/  ISETP.GE.U32.AND P6, PT, R31, c[0x0][0x170], PT ;  /* 0x00005c001f007a0c */ /* 0x000fc40003fc6070 */
[----:B------:R-:W-:Y:S02]  /*07c0*/  P2R R29, PR, RZ, 0x2 ;  /* 0x00000002ff1d7803 */ /* 0x000fe40000000000 */
[----:B------:R-:W-:Y:S02]  /*07d0*/  ISETP.GE.OR.EX P1, PT, R32, c[0x0][0x174], P0, P6 ;  /* 0x00005d0020007a0c */ /* 0x000fe40000726760 */
[C---:B------:R-:W-:Y:S02]  /*07e0*/  IADD3 R31, P0, R22.reuse, 0x1, RZ ;  /* 0x00000001161f7810 */ /* 0x040fe40007f1e0ff */
[----:B------:R-:W-:Y:S02]  /*07f0*/  P2R R23, PR, RZ, 0x8 ;  /* 0x00000008ff177803 */ /* 0x000fe40000000000 */
[----:B------:R-:W-:Y:S01]  /*0800*/  ISETP.GE.U32.AND P6, PT, R31, c[0x0][0x170], PT ;  /* 0x00005c001f007a0c */ /* 0x000fe20003fc6070 */
[----:B------:R-:W-:Y:S01]  /*0810*/  IMAD.X R32, RZ, RZ, R45, P0 ;  /* 0x000000ffff207224 */ /* 0x000fe200000e062d */
[----:B------:R-:W-:-:S02]  /*0820*/  IADD3 R34, P0, R22, 0x2, RZ ;  /* 0x0000000216227810 */ /* 0x000fc40007f1e0ff */
[----:B------:R-:W-:Y:S02]  /*0830*/  P2R R17, PR, RZ, 0x10 ;  /* 0x00000010ff117803 */ /* 0x000fe40000000000 */
[----:B------:R-:W-:Y:S01]  /*0840*/  P2R R16, PR, RZ, 0x20 ;  /* 0x00000020ff107803 */ /* 0x000fe20000000000 */
[--C-:B------:R-:W-:Y:S01]  /*0850*/  IMAD.X R35, RZ, RZ, R45.reuse, P0 ;  /* 0x000000ffff237224 */ /* 0x100fe200000e062d */
[C---:B------:R-:W-:Y:S02]  /*0860*/  IADD3 R36, P0, R22.reuse, 0x3, RZ ;  /* 0x0000000316247810 */ /* 0x040fe40007f1e0ff */
[----:B------:R-:W-:Y:S02]  /*0870*/  P2R R30, PR, RZ, 0x4 ;  /* 0x00000004ff1e7803 */ /* 0x000fe40000000000 */
[----:B------:R-:W-:Y:S01]  /*0880*/  P2R R33, PR, RZ, 0x2 ;  /* 0x00000002ff217803 */ /* 0x000fe20000000000 */
[----:B------:R-:W-:Y:S01]  /*0890*/  IMAD.X R37, RZ, RZ, R45, P0 ;  /* 0x000000ffff257224 */ /* 0x000fe200000e062d */
[----:B------:R-:W-:-:S05]  /*08a0*/  IADD3 R38, P0, R22, 0xf00, RZ ;  /* 0x00000f0016267810 */ /* 0x000fca0007f1e0ff */
[----:B------:R-:W-:Y:S01]  /*08b0*/  IMAD.X R39, RZ, RZ, R45, P0 ;  /* 0x000000ffff277224 */ /* 0x000fe200000e062d */
[----:B------:R-:W-:-:S05]  /*08c0*/  IADD3 R40, P0, R22, 0xf01, RZ ;  /* 0x00000f0116287810 */ /* 0x000fca0007f1e0ff */
[----:B------:R-:W-:Y:S01]  /*08d0*/  IMAD.X R41, RZ, RZ, R45, P0 ;  /* 0x000000ffff297224 */ /* 0x000fe200000e062d */
[----:B------:R-:W-:-:S05]  /*08e0*/  IADD3 R42, P0, R22, 0xf02, RZ ;  /* 0x00000f02162a7810 */ /* 0x000fca0007f1e0ff */
[----:B------:R-:W-:Y:S01]  /*08f0*/  IMAD.X R43, RZ, RZ, R45, P0 ;  /* 0x000000ffff2b7224 */ /* 0x000fe200000e062d */
[----:B------:R-:W-:-:S04]  /*0900*/  ISETP.GT.U32.AND P0, PT, R24, -0x1, PT ;  /* 0xffffffff1800780c */ /* 0x000fc80003f04070 */
[----:B------:R-:W-:-:S04]  /*0910*/  ISETP.GT.AND.EX P0, PT, R15, -0x1, PT, P0 ;  /* 0xffffffff0f00780c */ /* 0x000fc80003f04300 */
[----:B------:R-:W-:Y:S02]  /*0920*/  ISETP.GE.OR.EX P3, PT, R32, c[0x0][0x174], P0, P6 ;  /* 0x00005d0020007a0c */ /* 0x000fe40000766760 */
[----:B------:R-:W-:-:S04]  /*0930*/  ISETP.GE.U32.AND P6, PT, R34, c[0x0][0x170], PT ;  /* 0x00005c0022007a0c */ /* 0x000fc80003fc6070 */
[----:B------:R-:W-:Y:S02]  /*0940*/  ISETP.GE.OR.EX P4, PT, R35, c[0x0][0x174], P0, P6 ;  /* 0x00005d0023007a0c */ /* 0x000fe40000786760 */
[----:B------:R-:W-:-:S04]  /*0950*/  ISETP.GE.U32.AND P6, PT, R36, c[0x0][0x170], PT ;  /* 0x00005c0024007a0c */ /* 0x000fc80003fc6070 */
[----:B------:R-:W-:Y:S02]  /*0960*/  ISETP.GE.OR.EX P5, PT, R37, c[0x0][0x174], P0, P6 ;  /* 0x00005d0025007a0c */ /* 0x000fe400007a6760 */
[----:B------:R-:W-:-:S04]  /*0970*/  ISETP.GE.U32.AND P6, PT, R22, c[0x0][0x170], PT ;  /* 0x00005c0016007a0c */ /* 0x000fc80003fc6070 */
[----:B------:R-:W-:Y:S02]  /*0980*/  ISETP.GE.OR.EX P2, PT, R45, c[0x0][0x174], P0, P6 ;  /* 0x00005d002d007a0c */ /* 0x000fe40000746760 */
[----:B------:R-:W-:-:S05]  /*0990*/  IADD3 R31, P0, R22, 0xf03, RZ ;  /* 0x00000f03161f7810 */ /* 0x000fca0007f1e0ff */
[----:B------:R-:W-:Y:S01]  /*09a0*/  IMAD.X R44, RZ, RZ, R45, P0 ;  /* 0x000000ffff2c7224 */ /* 0x000fe200000e062d */
[----:B------:R-:W-:-:S04]  /*09b0*/  IADD3 R24, P0, R24, 0x3c0, RZ ;  /* 0x000003c018187810 */ /* 0x000fc80007f1e0ff */
[----:B------:R-:W-:Y:S01]  /*09c0*/  ISETP.GT.U32.AND P6, PT, R24, -0x1, PT ;  /* 0xffffffff1800780c */ /* 0x000fe20003fc4070 */
[----:B------:R-:W-:Y:S01]  /*09d0*/  IMAD.X R15, RZ, RZ, R15, P0 ;  /* 0x000000ffff0f7224 */ /* 0x000fe200000e060f */
[----:B------:R-:W-:Y:S02]  /*09e0*/  LEA R22, R22, 0x60, 0x2 ;  /* 0x0000006016167811 */ /* 0x000fe400078e10ff */
[----:B------:R-:W-:Y:S02]  /*09f0*/  ISETP.GE.U32.AND P0, PT, R38, c[0x0][0x170], PT ;  /* 0x00005c0026007a0c */ /* 0x000fe40003f06070 */
[----:B------:R-:W-:Y:S02]  /*0a00*/  ISETP.GT.AND.EX P6, PT, R15, -0x1, PT, P6 ;  /* 0xffffffff0f00780c */ /* 0x000fe40003fc4360 */
[----:B------:R-:W2:Y:S02]  /*0a10*/  @!P2 LDG.E.CONSTANT R15, [R26.64] ;  /* 0x000000041a0fa981 */ /* 0x000ea4000c1e9900 */
[----:B------:R-:W-:-:S02]  /*0a20*/  ISETP.GE.OR.EX P1, PT, R39, c[0x0][0x174], P6, P0 ;  /* 0x00005d0027007a0c */ /* 0x000fc40003726700 */
[----:B------:R-:W-:Y:S02]  /*0a30*/  ISETP.GE.U32.AND P0, PT, R40, c[0x0][0x170], PT ;  /* 0x00005c0028007a0c */ /* 0x000fe40003f06070 */
[----:B------:R-:W-:Y:S02]  /*0a40*/  P2R R24, PR, RZ, 0x2 ;  /* 0x00000002ff187803 */ /* 0x000fe40000000000 */
[----:B------:R-:W-:Y:S02]  /*0a50*/  ISETP.GE.OR.EX P1, PT, R41, c[0x0][0x174], P6, P0 ;  /* 0x00005d0029007a0c */ /* 0x000fe40003726700 */
[----:B------:R-:W-:Y:S02]  /*0a60*/  ISETP.GE.U32.AND P0, PT, R42, c[0x0][0x170], PT ;  /* 0x00005c002a007a0c */ /* 0x000fe40003f06070 */
[----:B------:R-:W-:Y:S02]  /*0a70*/  P2R R32, PR, RZ, 0x2 ;  /* 0x00000002ff207803 */ /* 0x000fe40000000000 */
[----:B------:R-:W-:-:S02]  /*0a80*/  ISETP.GE.U32.AND P1, PT, R31, c[0x0][0x170], PT ;  /* 0x00005c001f007a0c */ /* 0x000fc40003f26070 */
[----:B------:R-:W-:Y:S02]  /*0a90*/  ISETP.GE.OR.EX P0, PT, R43, c[0x0][0x174], P6, P0 ;  /* 0x00005d002b007a0c */ /* 0x000fe40003706700 */
[----:B------:R-:W-:Y:S02]  /*0aa0*/  ISETP.GE.OR.EX P6, PT, R44, c[0x0][0x174], P6, P1 ;  /* 0x00005d002c007a0c */ /* 0x000fe400037c6710 */
[----:B------:R-:W-:-:S09]  /*0ab0*/  ISETP.NE.AND P1, PT, R28, RZ, PT ;  /* 0x000000ff1c00720c */ /* 0x000fd20003f25270 */
[----:B------:R-:W3:Y:S04]  /*0ac0*/  @!P0 LDG.E.CONSTANT R37, [R26.64+0x3c08] ;  /* 0x003c08041a258981 */ /* 0x000ee8000c1e9900 */
[----:B--2---:R-:W-:Y:S01]  /*0ad0*/  @!P2 STS [R22], R15 ;  /* 0x0000000f1600a388 */ /* 0x004fe20000000800 */
[----:B------:R-:W-:-:S03]  /*0ae0*/  ISETP.NE.AND P2, PT, R25, RZ, PT ;  /* 0x000000ff1900720c */ /* 0x000fc60003f45270 */
[----:B------:R-:W2:Y:S04]  /*0af0*/  @!P3 LDG.E.CONSTANT R25, [R26.64+0x4] ;  /* 0x000004041a19b981 */ /* 0x000ea8000c1e9900 */
[----:B--2---:R0:W-:Y:S01]  /*0b00*/  @!P3 STS [R22+0x4], R25 ;  /* 0x000004191600b388 */ /* 0x0041e20000000800 */
[----:B------:R-:W-:-:S03]  /*0b10*/  ISETP.NE.AND P3, PT, R23, RZ, PT ;  /* 0x000000ff1700720c */ /* 0x000fc60003f65270 */
[----:B------:R-:W2:Y:S04]  /*0b20*/  @!P4 LDG.E.CONSTANT R23, [R26.64+0x8] ;  /* 0x000008041a17c981 */ /* 0x000ea8000c1e9900 */
[----:B0-----:R-:W4:Y:S06]  /*0b30*/  @!P2 LDG.E.CONSTANT R25, [R26.64+0x140c] ;  /* 0x00140c041a19a981 */ /* 0x001f2c000c1e9900 */
[----:B------:R-:W5:Y:S04]  /*0b40*/  @!P3 LDG.E.CONSTANT R15, [R26.64+0x1408] ;  /* 0x001408041a0fb981 */ /* 0x000f68000c1e9900 */
[----:B--2---:R0:W-:Y:S01]  /*0b50*/  @!P4 STS [R22+0x8], R23 ;  /* 0x000008171600c388 */ /* 0x0041e20000000800 */
[----:B------:R-:W-:-:S03]  /*0b60*/  ISETP.NE.AND P4, PT, R17, RZ, PT ;  /* 0x000000ff1100720c */ /* 0x000fc60003f85270 */
[----:B------:R-:W2:Y:S04]  /*0b70*/  @!P5 LDG.E.CONSTANT R17, [R26.64+0xc] ;  /* 0x00000c041a11d981 */ /* 0x000ea8000c1e9900 */
[----:B0-----:R-:W3:Y:S06]  /*0b80*/  @!P1 LDG.E.CONSTANT R23, [R26.64+0x2800] ;  /* 0x002800041a179981 */ /* 0x001eec000c1e9900 */
[----:B------:R-:W3:Y:S04]  /*0b90*/  @!P4 LDG.E.CONSTANT R35, [R26.64+0x1404] ;  /* 0x001404041a23c981 */ /* 0x000ee8000c1e9900 */
[----:B--2---:R-:W-:Y:S01]  /*0ba0*/  @!P5 STS [R22+0xc], R17 ;  /* 0x00000c111600d388 */ /* 0x004fe20000000800 */
[----:B------:R-:W-:-:S13]  /*0bb0*/  ISETP.NE.AND P5, PT, R16, RZ, PT ;  /* 0x000000ff1000720c */ /* 0x000fda0003fa5270 */
[----:B------:R-:W2:Y:S04]  /*0bc0*/  @!P5 LDG.E.CONSTANT R31, [R26.64+0x1400] ;  /* 0x001400041a1fd981 */ /* 0x000ea8000c1e9900 */
[----:B---3--:R-:W-:Y:S01]  /*0bd0*/  @!P4 STS [R22+0x1404], R35 ;  /* 0x001404231600c388 */ /* 0x008fe20000000800 */
[----:B------:R-:W-:-:S03]  /*0be0*/  ISETP.NE.AND P4, PT, R24, RZ, PT ;  /* 0x000000ff1800720c */ /* 0x000fc60003f85270 */
[----:B-----5:R0:W-:Y:S01]  /*0bf0*/  @!P3 STS [R22+0x1408], R15 ;  /* 0x0014080f1600b388 */ /* 0x0201e20000000800 */
[----:B------:R-:W-:-:S03]  /*0c00*/  ISETP.NE.AND P3, PT, R33, RZ, PT ;  /* 0x000000ff2100720c */ /* 0x000fc60003f65270 */
[----:B----4-:R-:W-:Y:S01]  /*0c10*/  @!P2 STS [R22+0x140c], R25 ;  /* 0x00140c191600a388 */ /* 0x010fe20000000800 */
[----:B------:R-:W-:-:S03]  /*0c20*/  ISETP.NE.AND P2, PT, R30, RZ, PT ;  /* 0x000000ff1e00720c */ /* 0x000fc60003f45270 */
[----:B------:R-:W-:Y:S01]  /*0c30*/  @!P1 STS [R22+0x2800], R23 ;  /* 0x0028001716009388 */ /* 0x000fe20000000800 */
[----:B------:R-:W-:-:S03]  /*0c40*/  ISETP.NE.AND P1, PT, R29, RZ, PT ;  /* 0x000000ff1d00720c */ /* 0x000fc60003f25270 */
[----:B------:R-:W3:Y:S04]  /*0c50*/  @!P4 LDG.E.CONSTANT R33, [R26.64+0x3c00] ;  /* 0x003c00041a21c981 */ /* 0x000ee8000c1e9900 */
[----:B0-----:R-:W4:Y:S04]  /*0c60*/  @!P6 LDG.E.CONSTANT R15, [R26.64+0x3c0c] ;  /* 0x003c0c041a0fe981 */ /* 0x001f28000c1e9900 */
[----:B------:R-:W5:Y:S04]  /*0c70*/  @!P2 LDG.E.CONSTANT R29, [R26.64+0x2808] ;  /* 0x002808041a1da981 */ /* 0x000f68000c1e9900 */
[----:B------:R-:W5:Y:S04]  /*0c80*/  @!P1 LDG.E.CONSTANT R17, [R26.64+0x2804] ;  /* 0x002804041a119981 */ /* 0x000f68000c1e9900 */
[----:B--2---:R0:W-:Y:S01]  /*0c90*/  @!P5 STS [R22+0x1400], R31 ;  /* 0x0014001f1600d388 */ /* 0x0041e20000000800 */
[----:B------:R-:W-:-:S03]  /*0ca0*/  ISETP.NE.AND P5, PT, R32, RZ, PT ;  /* 0x000000ff2000720c */ /* 0x000fc60003fa5270 */
[----:B0-----:R-:W2:Y:S10]  /*0cb0*/  @!P3 LDG.E.CONSTANT R31, [R26.64+0x280c] ;  /* 0x00280c041a1fb981 */ /* 0x001eb4000c1e9900 */
[----:B------:R-:W2:Y:S04]  /*0cc0*/  @!P5 LDG.E.CONSTANT R35, [R26.64+0x3c04] ;  /* 0x003c04041a23d981 */ /* 0x000ea8000c1e9900 */
[----:B------:R0:W-:Y:S01]  /*0cd0*/  @!P0 STS [R22+0x3c08], R37 ;  /* 0x003c082516008388 */ /* 0x0001e20000000800 */
[----:B------:R-:W-:-:S03]  /*0ce0*/  IADD3 R14, P0, R14, -0x4, RZ ;  /* 0xfffffffc0e0e7810 */ /* 0x000fc60007f1e0ff */
[----:B---3--:R0:W-:Y:S01]  /*0cf0*/  @!P4 STS [R22+0x3c00], R33 ;  /* 0x003c00211600c388 */ /* 0x0081e20000000800 */
[----:B------:R-:W-:Y:S02]  /*0d00*/  IADD3.X R12, R12, -0x1, RZ, P0, !PT ;  /* 0xffffffff0c0c7810 */ /* 0x000fe400007fe4ff */
[----:B------:R-:W-:Y:S01]  /*0d10*/  ISETP.NE.U32.AND P0, PT, R14, RZ, PT ;  /* 0x000000ff0e00720c */ /* 0x000fe20003f05070 */
[----:B----4-:R0:W-:Y:S04]  /*0d20*/  @!P6 STS [R22+0x3c0c], R15 ;  /* 0x003c0c0f1600e388 */ /* 0x0101e80000000800 */
[----:B-----5:R0:W-:Y:S01]  /*0d30*/  @!P2 STS [R22+0x2808], R29 ;  /* 0x0028081d1600a388 */ /* 0x0201e20000000800 */
[----:B------:R-:W-:-:S03]  /*0d40*/  ISETP.NE.AND.EX P0, PT, R12, RZ, PT, P0 ;  /* 0x000000ff0c00720c */ /* 0x000fc60003f05300 */
[----:B------:R0:W-:Y:S01]  /*0d50*/  @!P1 STS [R22+0x2804], R17 ;  /* 0x0028041116009388 */ /* 0x0001e20000000800 */
[----:B------:R-:W-:-:S05]  /*0d60*/  IADD3 R13, P1, R13, 0x4, RZ ;  /* 0x000000040d0d7810 */ /* 0x000fca0007f3e0ff */
[----:B------:R-:W-:Y:S01]  /*0d70*/  IMAD.X R9, RZ, RZ, R9, P1 ;  /* 0x000000ffff097224 */ /* 0x000fe200008e0609 */
[----:B--2---:R0:W-:Y:S04]  /*0d80*/  @!P3 STS [R22+0x280c], R31 ;  /* 0x00280c1f1600b388 */ /* 0x0041e80000000800 */
[----:B------:R0:W-:Y:S01]  /*0d90*/  @!P5 STS [R22+0x3c04], R35 ;  /* 0x003c04231600d388 */ /* 0x0001e20000000800 */
[----:B------:R-:W-:Y:S05]  /*0da0*/  @P0 BRA `(.L_x_2) ;  /* 0xfffff6b000000947 */ /* 0x000fea000383ffff */
.L_x_1:
[----:B------:R-:W-:-:S04]  /*0db0*/  ISETP.NE.U32.AND P0, PT, R8, RZ, PT ;  /* 0x000000ff0800720c */ /* 0x000fc80003f05070 */
[----:B------:R-:W-:-:S13]  /*0dc0*/  ISETP.NE.AND.EX P0, PT, RZ, RZ, PT, P0 ;  /* 0x000000ffff00720c */ /* 0x000fda0003f05300 */
[----:B------:R-:W-:Y:S05]  /*0dd0*/  @!P0 BRA `(.L_x_0) ;  /* 0x0000045000008947 */ /* 0x000fea0003800000 */
[----:B------:R-:W1:Y:S01]  /*0de0*/  S2R R21, SR_CTAID.X ;  /* 0x0000000000157919 */ /* 0x000e620000002500 */
[----:B------:R-:W-:Y:S02]  /*0df0*/  IMAD.MOV.U32 R10, RZ, RZ, R4 ;  /* 0x000000ffff0a7224 */ /* 0x000fe400078e0004 */
[----:B------:R-:W-:Y:S02]  /*0e00*/  IMAD.MOV.U32 R11, RZ, RZ, RZ ;  /* 0x000000ffff0b7224 */ /* 0x000fe400078e00ff */
[C---:B------:R-:W-:Y:S02]  /*0e10*/  IMAD R19, R9.reuse, 0x140, RZ ;  /* 0x0000014009137824 */ /* 0x040fe400078e02ff */
[----:B------:R-:W-:Y:S02]  /*0e20*/  IMAD R9, R9, 0x500, RZ ;  /* 0x0000050009097824 */ /* 0x000fe400078e02ff */
[----:B0-----:R-:W-:-:S04]  /*0e30*/  IMAD.WIDE.U32 R14, R13, 0x500, RZ ;  /* 0x000005000d0e7825 */ /* 0x001fc800078e00ff */
[----:B------:R-:W-:-:S04]  /*0e40*/  IMAD.WIDE.U32 R10, R13, 0x140, R10 ;  /* 0x000001400d0a7825 */ /* 0x000fc800078e000a */
[----:B------:R-:W-:Y:S02]  /*0e50*/  IMAD.IADD R17, R15, 0x1, R9 ;  /* 0x000000010f117824 */ /* 0x000fe400078e0209 */
[----:B------:R-:W-:Y:S02]  /*0e60*/  IMAD.MOV.U32 R16, RZ, RZ, R14 ;  /* 0x000000ffff107224 */ /* 0x000fe400078e000e */
[----:B------:R-:W-:Y:S02]  /*0e70*/  IMAD.IADD R11, R11, 0x1, R19 ;  /* 0x000000010b0b7824 */ /* 0x000fe400078e0213 */
[----:B------:R-:W-:Y:S02]  /*0e80*/  IMAD R7, R7, -0x50, RZ ;  /* 0xffffffb007077824 */ /* 0x000fe400078e02ff */
[----:B-1----:R-:W-:-:S04]  /*0e90*/  IMAD.WIDE.U32 R18, R21, c[0x0][0x170], R16 ;  /* 0x00005c0015127a25 */ /* 0x002fc800078e0010 */
[----:B------:R-:W-:-:S04]  /*0ea0*/  IMAD.WIDE.U32 R14, R3, -0x50, R10 ;  /* 0xffffffb0030e7825 */ /* 0x000fc800078e000a */
[----:B------:R-:W-:Y:S01]  /*0eb0*/  IMAD R19, R21, c[0x0][0x174], R19 ;  /* 0x00005d0015137a24 */ /* 0x000fe200078e0213 */
[----:B------:R-:W-:Y:S01]  /*0ec0*/  IADD3 R15, R15, -R3, R7 ;  /* 0x800000030f0f7210 */ /* 0x000fe20007ffe007 */
[----:B------:R-:W-:-:S04]  /*0ed0*/  IMAD.WIDE.U32 R10, R4, 0x4, R16 ;  /* 0x00000004040a7825 */ /* 0x000fc800078e0010 */
[----:B------:R-:W-:Y:S02]  /*0ee0*/  IMAD R17, R2, -0x50, RZ ;  /* 0xffffffb002117824 */ /* 0x000fe400078e02ff */
[----:B------:R-:W-:-:S04]  /*0ef0*/  IMAD.WIDE.U32 R2, R4, 0x4, R18 ;  /* 0x0000000404027825 */ /* 0x000fc800078e0012 */
[----:B------:R-:W-:Y:S01]  /*0f00*/  IMAD R7, R13, 0x140, R4 ;  /* 0x000001400d077824 */ /* 0x000fe200078e0204 */
[----:B------:R-:W-:Y:S01]  /*0f10*/  LEA R9, P0, R2, c[0x0][0x160], 0x2 ;  /* 0x0000580002097a11 */ /* 0x000fe200078010ff */
[----:B------:R-:W-:-:S03]  /*0f20*/  IMAD.WIDE.U32 R12, R0, -0x50, R14 ;  /* 0xffffffb0000c7825 */ /* 0x000fc600078e000e */
[----:B------:R-:W-:Y:S01]  /*0f30*/  IADD3 R9, P1, R9, 0x8, RZ ;  /* 0x0000000809097810 */ /* 0x000fe20007f3e0ff */
[----:B------:R-:W-:Y:S01]  /*0f40*/  IMAD.SHL.U32 R7, R7, 0x4, RZ ;  /* 0x0000000407077824 */ /* 0x000fe200078e00ff */
[----:B------:R-:W-:Y:S01]  /*0f50*/  IADD3 R17, R13, -R0, R17 ;  /* 0x800000000d117210 */ /* 0x000fe20007ffe011 */
[----:B------:R-:W-:Y:S01]  /*0f60*/  IMAD.MOV.U32 R14, RZ, RZ, R10 ;  /* 0x000000ffff0e7224 */ /* 0x000fe200078e000a */
[----:B------:R-:W-:Y:S01]  /*0f70*/  IADD3 R13, P2, RZ, -R8, RZ ;  /* 0x80000008ff0d7210 */ /* 0x000fe20007f5e0ff */
[----:B------:R-:W-:Y:S01]  /*0f80*/  IMAD.MOV.U32 R16, RZ, RZ, R12 ;  /* 0x000000ffff107224 */ /* 0x000fe200078e000c */
[----:B------:R-:W-:Y:S02]  /*0f90*/  LEA.HI.X R3, R2, c[0x0][0x164], R3, 0x2, P0 ;  /* 0x0000590002037a11 */ /* 0x000fe400000f1403 */
[----:B------:R-:W-:Y:S01]  /*0fa0*/  LEA R7, R7, 0x60, 0x2 ;  /* 0x0000006007077811 */ /* 0x000fe200078e10ff */
[----:B------:R-:W-:Y:S02]  /*0fb0*/  IMAD.X R15, RZ, RZ, -0x1, P2 ;  /* 0xffffffffff0f7424 */ /* 0x000fe400010e06ff */
[----:B------:R-:W-:Y:S01]  /*0fc0*/  IMAD.X R3, RZ, RZ, R3, P1 ;  /* 0x000000ffff037224 */ /* 0x000fe200008e0603 */
[----:B------:R-:W-:-:S02]  /*0fd0*/  IADD3 R7, R7, 0x8, RZ ;  /* 0x0000000807077810 */ /* 0x000fc40007ffe0ff */
.L_x_3:
[----:B------:R-:W-:Y:S02]  /*0fe0*/  IADD3 R0, P5, R14, 0x3, RZ ;  /* 0x000000030e007810 */ /* 0x000fe40007fbe0ff */
[----:B------:R-:W-:-:S02]  /*0ff0*/  ISETP.GT.U32.AND P1, PT, R16, -0x1, PT ;  /* 0xffffffff1000780c */ /* 0x000fc40003f24070 */
[----:B------:R-:W-:Y:S01]  /*1000*/  ISETP.GE.U32.AND P0, PT, R0, c[0x0][0x170], PT ;  /* 0x00005c0000007a0c */ /* 0x000fe20003f06070 */
[--C-:B------:R-:W-:Y:S01]  /*1010*/  IMAD.X R0, RZ, RZ, R11.reuse, P5 ;  /* 0x000000ffff007224 */ /* 0x100fe200028e060b */
[----:B------:R-:W-:Y:S02]  /*1020*/  ISETP.GT.AND.EX P1, PT, R17, -0x1, PT, P1 ;  /* 0xffffffff1100780c */ /* 0x000fe40003f24310 */
[----:B------:R-:W-:Y:S02]  /*1030*/  IADD3 R2, P3, R14, 0x2, RZ ;  /* 0x000000020e027810 */ /* 0x000fe40007f7e0ff */
[----:B------:R-:W-:Y:S02]  /*1040*/  ISETP.GE.OR.EX P0, PT, R0, c[0x0][0x174], P1, P0 ;  /* 0x00005d0000007a0c */ /* 0x000fe40000f06700 */
[----:B------:R-:W-:Y:S01]  /*1050*/  ISETP.GE.U32.AND P4, PT, R2, c[0x0][0x170], PT ;  /* 0x00005c0002007a0c */ /* 0x000fe20003f86070 */
[----:B------:R-:W-:Y:S01]  /*1060*/  IMAD.X R2, RZ, RZ, R11, P3 ;  /* 0x000000ffff027224 */ /* 0x000fe200018e060b */
[----:B------:R-:W-:-:S02]  /*1070*/  IADD3 R8, P6, R14, 0x1, RZ ;  /* 0x000000010e087810 */ /* 0x000fc40007fde0ff */
[----:B------:R-:W-:Y:S02]  /*1080*/  ISETP.GE.U32.AND P3, PT, R14, c[0x0][0x170], PT ;  /* 0x00005c000e007a0c */ /* 0x000fe40003f66070 */
[----:B------:R-:W-:Y:S01]  /*1090*/  ISETP.GE.OR.EX P4, PT, R2, c[0x0][0x174], P1, P4 ;  /* 0x00005d0002007a0c */ /* 0x000fe20000f86740 */
[----:B------:R-:W-:Y:S01]  /*10a0*/  IMAD.MOV.U32 R2, RZ, RZ, R9 ;  /* 0x000000ffff027224 */ /* 0x000fe200078e0009 */
[----:B------:R-:W-:Y:S01]  /*10b0*/  ISETP.GE.U32.AND P2, PT, R8, c[0x0][0x170], PT ;  /* 0x00005c0008007a0c */ /* 0x000fe20003f46070 */
[----:B------:R-:W-:Y:S01]  /*10c0*/  IMAD.X R8, RZ, RZ, R11, P6 ;  /* 0x000000ffff087224 */ /* 0x000fe200030e060b */
[----:B------:R-:W-:Y:S02]  /*10d0*/  ISETP.GE.OR.EX P3, PT, R11, c[0x0][0x174], P1, P3 ;  /* 0x00005d000b007a0c */ /* 0x000fe40000f66730 */
[----:B------:R-:W2:Y:S02]  /*10e0*/  @!P0 LDG.E.CONSTANT R12, [R2.64+0x4] ;  /* 0x00000404020c8981 */ /* 0x000ea4000c1e9900 */
[----:B------:R-:W-:-:S05]  /*10f0*/  ISETP.GE.OR.EX P2, PT, R8, c[0x0][0x174], P1, P2 ;  /* 0x00005d0008007a0c */ /* 0x000fca0000f46720 */
[----:B------:R0:W3:Y:S04]  /*1100*/  @!P4 LDG.E.CONSTANT R10, [R2.64] ;  /* 0x00000004020ac981 */ /* 0x0000e8000c1e9900 */
[----:B------:R-:W4:Y:S04]  /*1110*/  @!P3 LDG.E.CONSTANT R0, [R2.64+-0x8] ;  /* 0xfffff8040200b981 */ /* 0x000f28000c1e9900 */
[----:B------:R-:W5:Y:S01]  /*1120*/  @!P2 LDG.E.CONSTANT R8, [R2.64+-0x4] ;  /* 0xfffffc040208a981 */ /* 0x000f62000c1e9900 */
[----:B------:R-:W-:-:S05]  /*1130*/  IADD3 R16, P1, R16, 0x140, RZ ;  /* 0x0000014010107810 */ /* 0x000fca0007f3e0ff */
[----:B------:R-:W-:Y:S01]  /*1140*/  IMAD.X R17, RZ, RZ, R17, P1 ;  /* 0x000000ffff117224 */ /* 0x000fe200008e0611 */
[----:B--2---:R-:W-:Y:S01]  /*1150*/  @!P0 STS [R7+0x4], R12 ;  /* 0x0000040c07008388 */ /* 0x004fe20000000800 */
[----:B------:R-:W-:-:S05]  /*1160*/  IADD3 R13, P0, R13, 0x1, RZ ;  /* 0x000000010d0d7810 */ /* 0x000fca0007f1e0ff */
[----:B------:R-:W-:Y:S01]  /*1170*/  IMAD.X R15, RZ, RZ, R15, P0 ;  /* 0x000000ffff0f7224 */ /* 0x000fe200000e060f */
[----:B------:R-:W-:-:S04]  /*1180*/  ISETP.NE.U32.AND P0, PT, R13, RZ, PT ;  /* 0x000000ff0d00720c */ /* 0x000fc80003f05070 */
[----:B------:R-:W-:Y:S01]  /*1190*/  ISETP.NE.AND.EX P0, PT, R15, RZ, PT, P0 ;  /* 0x000000ff0f00720c */ /* 0x000fe20003f05300 */
[----:B----4-:R-:W-:Y:S01]  /*11a0*/  @!P3 STS [R7+-0x8], R0 ;  /* 0xfffff8000700b388 */ /* 0x010fe20000000800 */
[----:B------:R-:W-:-:S03]  /*11b0*/  IADD3 R9, P3, R2, 0x1400, RZ ;  /* 0x0000140002097810 */ /* 0x000fc60007f7e0ff */
[----:B-----5:R-:W-:Y:S01]  /*11c0*/  @!P2 STS [R7+-0x4], R8 ;  /* 0xfffffc080700a388 */ /* 0x020fe20000000800 */
[----:B------:R-:W-:Y:S01]  /*11d0*/  IADD3 R14, P2, R14, 0x500, RZ ;  /* 0x000005000e0e7810 */ /* 0x000fe20007f5e0ff */
[----:B0-----:R-:W-:Y:S02]  /*11e0*/  IMAD.X R3, RZ, RZ, R3, P3 ;  /* 0x000000ffff037224 */ /* 0x001fe400018e0603 */
[----:B---3--:R0:W-:Y:S02]  /*11f0*/  @!P4 STS [R7], R10 ;  /* 0x0000000a0700c388 */ /* 0x0081e40000000800 */
[----:B------:R-:W-:Y:S01]  /*1200*/  IMAD.X R11, RZ, RZ, R11, P2 ;  /* 0x000000ffff0b7224 */ /* 0x000fe200010e060b */
[----:B0-----:R-:W-:Y:S01]  /*1210*/  IADD3 R7, R7, 0x1400, RZ ;  /* 0x0000140007077810 */ /* 0x001fe20007ffe0ff */
[----:B------:R-:W-:Y:S05]  /*1220*/  @P0 BRA `(.L_x_3) ;  /* 0xfffffdb000000947 */ /* 0x000fea000383ffff */
.L_x_0:
[----:B0-----:R-:W-:Y:S06]  /*1230*/  BAR.SYNC 0x0 ;  /* 0x0000000000007b1d */ /* 0x001fec0000000000 */
[----:B------:R-:W-:Y:S01]  /*1240*/  ISETP.GE.U32.AND P1, PT, R5, 0x1, PT ;  /* 0x000000010500780c */ /* 0x000fe20003f26070 */
[----:B------:R-:W-:-:S03]  /*1250*/  IMAD.MOV.U32 R0, RZ, RZ, -0x800003 ;  /* 0xff7ffffdff007424 */ /* 0x000fc600078e00ff */
[----:B------:R-:W-:-:S13]  /*1260*/  ISETP.GE.AND.EX P1, PT, R6, RZ, PT, P1 ;  /* 0x000000ff0600720c */ /* 0x000fda0003f26310 */
[----:B------:R-:W-:Y:S05]  /*1270*/  @!P1 BRA `(.L_x_4) ;  /* 0x0000112000009947 */ /* 0x000fea0003800000 */
[C---:B------:R-:W-:Y:S01]  /*1280*/  IADD3 R0, P2, R5.reuse, -0x1, RZ ;  /* 0xffffffff05007810 */ /* 0x040fe20007f5e0ff */
[----:B------:R-:W-:Y:S01]  /*1290*/  IMAD.MOV.U32 R3, RZ, RZ, RZ ;  /* 0x000000ffff037224 */ /* 0x000fe200078e00ff */
[----:B------:R-:W-:Y:S01]  /*12a0*/  LOP3.LUT R2, R5, 0x3, RZ, 0xc0, !PT ;  /* 0x0000000305027812 */ /* 0x000fe200078ec0ff */
[----:B------:R-:W-:Y:S01]  /*12b0*/  IMAD.MOV.U32 R11, RZ, RZ, RZ ;  /* 0x000000ffff0b7224 */ /* 0x000fe200078e00ff */
[----:B------:R-:W-:Y:S02]  /*12c0*/  ISETP.GE.U32.AND P0, PT, R0, 0x3, PT ;  /* 0x000000030000780c */ /* 0x000fe40003f06070 */
[----:B------:R-:W-:-:S04]  /*12d0*/  IADD3.X R0, R6, -0x1, RZ, P2, !PT ;  /* 0xffffffff06007810 */ /* 0x000fc800017fe4ff */
[----:B------:R-:W-:Y:S01]  /*12e0*/  ISETP.GE.U32.AND.EX P0, PT, R0, RZ, PT, P0 ;  /* 0x000000ff0000720c */ /* 0x000fe20003f06100 */
[----:B------:R-:W-:-:S12]  /*12f0*/  IMAD.MOV.U32 R0, RZ, RZ, -0x800003 ;  /* 0xff7ffffdff007424 */ /* 0x000fd800078e00ff */
[----:B------:R-:W-:Y:S05]  /*1300*/  @!P0 BRA `(.L_x_5) ;  /* 0x00000f0000008947 */ /* 0x000fea0003800000 */
[----:B------:R-:W-:-:S04]  /*1310*/  IADD3 R10, P2, -R2, R5, RZ ;  /* 0x00000005020a7210 */ /* 0x000fc80007f5e1ff */
[----:B------:R-:W-:Y:S02]  /*1320*/  ISETP.GT.U32.AND P0, PT, R10, RZ, PT ;  /* 0x000000ff0a00720c */ /* 0x000fe40003f04070 */
[----:B------:R-:W-:-:S04]  /*1330*/  IADD3.X R7, R6, -0x1, RZ, P2, !PT ;  /* 0xffffffff06077810 */ /* 0x000fc800017fe4ff */
[----:B------:R-:W-:-:S13]  /*1340*/  ISETP.GT.AND.EX P0, PT, R7, RZ, PT, P0 ;  /* 0x000000ff0700720c */ /* 0x000fda0003f04300 */
[----:B------:R-:W-:Y:S05]  /*1350*/  @!P0 BRA `(.L_x_6) ;  /* 0x00000c7000008947 */ /* 0x000fea0003800000 */
[----:B------:R-:W-:Y:S02]  /*1360*/  ISETP.GT.U32.AND P2, PT, R10, 0xc, PT ;  /* 0x0000000c0a00780c */ /* 0x000fe40003f44070 */
[----:B------:R-:W-:Y:S02]  /*1370*/  PLOP3.LUT P0, PT, PT, PT, PT, 0x80, 0x0 ;  /* 0x000000000000781c */ /* 0x000fe40003f0f070 */
[----:B------:R-:W-:-:S13]  /*1380*/  ISETP.GT.AND.EX P2, PT, R7, RZ, PT, P2 ;  /* 0x000000ff0700720c */ /* 0x000fda0003f44320 */
[----:B------:R-:W-:Y:S05]  /*1390*/  @!P2 BRA `(.L_x_7) ;  /* 0x000007c00000a947 */ /* 0x000fea0003800000 */
[----:B------:R-:W-:-:S02]  /*13a0*/  PLOP3.LUT P0, PT, PT, PT, PT, 0x8, 0x0 ;  /* 0x000000000000781c */ /* 0x000fc40003f0e170 */
.L_x_8:
[----:B------:R-:W-:Y:S02]  /*13b0*/  IMAD.MOV.U32 R8, RZ, RZ, R4 ;  /* 0x000000ffff087224 */ /* 0x000fe400078e0004 */
[----:B------:R-:W-:Y:S02]  /*13c0*/  IMAD.MOV.U32 R9, RZ, RZ, RZ ;  /* 0x000000ffff097224 */ /* 0x000fe400078e00ff */
[----:B------:R-:W-:Y:S02]  /*13d0*/  IMAD R15, R11, 0x140, RZ ;  /* 0x000001400b0f7824 */ /* 0x000fe400078e02ff */
[----:B------:R-:W-:-:S04]  /*13e0*/  IMAD.WIDE.U32 R12, R3, 0x140, R8 ;  /* 0x00000140030c7825 */ /* 0x000fc800078e0008 */
[----:B------:R-:W-:Y:S01]  /*13f0*/  IMAD.IADD R16, R13, 0x1, R15 ;  /* 0x000000010d107824 */ /* 0x000fe200078e020f */
[C---:B------:R-:W-:Y:S01]  /*1400*/  ISETP.GE.U32.AND P3, PT, R12.reuse, c[0x0][0x170], PT ;  /* 0x00005c000c007a0c */ /* 0x040fe20003f66070 */
[----:B------:R-:W-:Y:S01]  /*1410*/  IMAD R13, R3, 0x140, R4 ;  /* 0x00000140030d7824 */ /* 0x000fe200078e0204 */
[----:B------:R-:W-:Y:S02]  /*1420*/  IADD3 R14, P5, R12, 0x140, RZ ;  /* 0x000001400c0e7810 */ /* 0x000fe40007fbe0ff */
[----:B------:R-:W-:Y:S02]  /*1430*/  ISETP.GE.AND.EX P3, PT, R16, c[0x0][0x174], PT, P3 ;  /* 0x00005d0010007a0c */ /* 0x000fe40003f66330 */
[----:B------:R-:W-:Y:S02]  /*1440*/  LEA R20, R13, 0x60, 0x2 ;  /* 0x000000600d147811 */ /* 0x000fe400078e10ff */
[----:B------:R-:W-:Y:S02]  /*1450*/  IADD3 R13, P6, R12, 0x280, RZ ;  /* 0x000002800c0d7810 */ /* 0x000fe40007fde0ff */
[----:B------:R-:W-:Y:S01]  /*1460*/  ISETP.GE.U32.AND P2, PT, R14, c[0x0][0x170], PT ;  /* 0x00005c000e007a0c */ /* 0x000fe20003f46070 */
[--C-:B------:R-:W-:Y:S01]  /*1470*/  IMAD.X R14, RZ, RZ, R16.reuse, P5 ;  /* 0x000000ffff0e7224 */ /* 0x100fe200028e0610 */
[----:B------:R-:W-:Y:S01]  /*1480*/  IADD3 R12, P4, R12, 0x3c0, RZ ;  /* 0x000003c00c0c7810 */ /* 0x000fe20007f9e0ff */
[----:B------:R-:W-:Y:S01]  /*1490*/  IMAD.X R18, RZ, RZ, R16, P6 ;  /* 0x000000ffff127224 */ /* 0x000fe200030e0610 */
[----:B------:R-:W-:-:S02]  /*14a0*/  IADD3 R17, P5, R3, 0x4, RZ ;  /* 0x0000000403117810 */ /* 0x000fc40007fbe0ff */
[----:B------:R-:W-:Y:S01]  /*14b0*/  ISETP.GE.U32.AND P6, PT, R13, c[0x0][0x170], PT ;  /* 0x00005c000d007a0c */ /* 0x000fe20003fc6070 */
[----:B------:R-:W0:Y:S01]  /*14c0*/  @!P3 LDS R15, [R20] ;  /* 0x00000000140fb984 */ /* 0x000e220000000800 */
[----:B------:R-:W-:Y:S01]  /*14d0*/  ISETP.GE.AND.EX P2, PT, R14, c[0x0][0x174], PT, P2 ;  /* 0x00005d000e007a0c */ /* 0x000fe20003f46320 */
[----:B------:R-:W-:Y:S01]  /*14e0*/  IMAD.X R14, RZ, RZ, R11, P5 ;  /* 0x000000ffff0e7224 */ /* 0x000fe200028e060b */
[----:B------:R-:W-:Y:S01]  /*14f0*/  ISETP.GE.U32.AND P5, PT, R12, c[0x0][0x170], PT ;  /* 0x00005c000c007a0c */ /* 0x000fe20003fa6070 */
[----:B------:R-:W-:Y:S01]  /*1500*/  IMAD.X R16, RZ, RZ, R16, P4 ;  /* 0x000000ffff107224 */ /* 0x000fe200020e0610 */
[----:B------:R-:W-:Y:S01]  /*1510*/  ISETP.GE.AND.EX P6, PT, R18, c[0x0][0x174], PT, P6 ;  /* 0x00005d0012007a0c */ /* 0x000fe20003fc6360 */
[----:B------:R-:W-:-:S03]  /*1520*/  IMAD.WIDE.U32 R12, R17, 0x140, R8 ;  /* 0x00000140110c7825 */ /* 0x000fc600078e0008 */
[----:B------:R-:W-:Y:S01]  /*1530*/  ISETP.GE.AND.EX P5, PT, R16, c[0x0][0x174], PT, P5 ;  /* 0x00005d0010007a0c */ /* 0x000fe20003fa6350 */
[----:B------:R-:W-:Y:S01]  /*1540*/  IMAD R19, R14, 0x140, RZ ;  /* 0x000001400e137824 */ /* 0x000fe200078e02ff */
[----:B------:R-:W-:-:S03]  /*1550*/  IADD3 R14, P4, R12, 0x140, RZ ;  /* 0x000001400c0e7810 */ /* 0x000fc60007f9e0ff */
[----:B------:R-:W-:Y:S02]  /*1560*/  IMAD.IADD R18, R13, 0x1, R19 ;  /* 0x000000010d127824 */ /* 0x000fe400078e0213 */
[----:B------:R-:W1:Y:S02]  /*1570*/  @!P2 LDS R13, [R20+0x500] ;  /* 0x00050000140da984 */ /* 0x000e640000000800 */
[----:B------:R-:W-:Y:S01]  /*1580*/  IMAD.X R16, RZ, RZ, R18, P4 ;  /* 0x000000ffff107224 */ /* 0x000fe200020e0612 */
[----:B------:R-:W-:Y:S01]  /*1590*/  ISETP.GE.U32.AND P4, PT, R14, c[0x0][0x170], PT ;  /* 0x00005c000e007a0c */ /* 0x000fe20003f86070 */
[----:B------:R-:W-:Y:S02]  /*15a0*/  IMAD R14, R17, 0x140, R4 ;  /* 0x00000140110e7824 */ /* 0x000fe400078e0204 */
[----:B------:R-:W-:Y:S01]  /*15b0*/  @!P5 LDS R17, [R20+0xf00] ;  /* 0x000f00001411d984 */ /* 0x000fe20000000800 */
[----:B------:R-:W-:Y:S02]  /*15c0*/  ISETP.GE.AND.EX P4, PT, R16, c[0x0][0x174], PT, P4 ;  /* 0x00005d0010007a0c */ /* 0x000fe40003f86340 */
[----:B------:R-:W-:-:S11]  /*15d0*/  LEA R22, R14, 0x60, 0x2 ;  /* 0x000000600e167811 */ /* 0x000fd600078e10ff */
[----:B------:R-:W-:Y:S01]  /*15e0*/  @!P4 LDS R21, [R22+0x500] ;  /* 0x000500001615c984 */ /* 0x000fe20000000800 */
[----:B0-----:R-:W-:-:S03]  /*15f0*/  @!P3 FMNMX R0, R0, R15, !PT ;  /* 0x0000000f0000b209 */ /* 0x001fc60007800000 */
[----:B------:R-:W0:Y:S01]  /*1600*/  @!P6 LDS R15, [R20+0xa00] ;  /* 0x000a0000140fe984 */ /* 0x000e220000000800 */
[----:B------:R-:W-:-:S04]  /*1610*/  ISETP.GE.U32.AND P3, PT, R12, c[0x0][0x170], PT ;  /* 0x00005c000c007a0c */ /* 0x000fc80003f66070 */
[----:B------:R-:W-:Y:S02]  /*1620*/  ISETP.GE.AND.EX P3, PT, R18, c[0x0][0x174], PT, P3 ;  /* 0x00005d0012007a0c */ /* 0x000fe40003f66330 */
[----:B-1----:R-:W-:Y:S02]  /*1630*/  @!P2 FMNMX R0, R0, R13, !PT ;  /* 0x0000000d0000a209 */ /* 0x002fe40007800000 */
[----:B------:R-:W-:-:S09]  /*1640*/  IADD3 R13, P2, R12, 0x280, RZ ;  /* 0x000002800c0d7810 */ /* 0x000fd20007f5e0ff */
[----:B------:R-:W1:Y:S01]  /*1650*/  @!P3 LDS R19, [R22] ;  /* 0x000000001613b984 */ /* 0x000e620000000800 */
[----:B0-----:R-:W-:Y:S02]  /*1660*/  @!P6 FMNMX R0, R0, R15, !PT ;  /* 0x0000000f0000e209 */ /* 0x001fe40007800000 */
[----:B------:R-:W-:Y:S02]  /*1670*/  IADD3 R15, P6, R3, 0x8, RZ ;  /* 0x00000008030f7810 */ /* 0x000fe40007fde0ff */
[----:B------:R-:W-:Y:S01]  /*1680*/  @!P5 FMNMX R0, R0, R17, !PT ;  /* 0x000000110000d209 */ /* 0x000fe20007800000 */
[----:B------:R-:W-:Y:S01]  /*1690*/  IMAD.X R17, RZ, RZ, R18, P2 ;  /* 0x000000ffff117224 */ /* 0x000fe200010e0612 */
[----:B------:R-:W-:Y:S01]  /*16a0*/  IADD3 R12, P5, R12, 0x3c0, RZ ;  /* 0x000003c00c0c7810 */ /* 0x000fe20007fbe0ff */
[----:B------:R-:W-:Y:S01]  /*16b0*/  IMAD.X R14, RZ, RZ, R11, P6 ;  /* 0x000000ffff0e7224 */ /* 0x000fe200030e060b */
[----:B------:R-:W-:-:S03]  /*16c0*/  ISETP.GE.U32.AND P2, PT, R13, c[0x0][0x170], PT ;  /* 0x00005c000d007a0c */ /* 0x000fc60003f46070 */
[----:B------:R-:W-:Y:S01]  /*16d0*/  IMAD.X R16, RZ, RZ, R18, P5 ;  /* 0x000000ffff107224 */ /* 0x000fe200028e0612 */
[----:B------:R-:W-:Y:S01]  /*16e0*/  ISETP.GE.U32.AND P5, PT, R12, c[0x0][0x170], PT ;  /* 0x00005c000c007a0c */ /* 0x000fe20003fa6070 */
[----:B------:R-:W-:Y:S01]  /*16f0*/  IMAD.WIDE.U32 R12, R15, 0x140, R8 ;  /* 0x000001400f0c7825 */ /* 0x000fe200078e0008 */
[----:B------:R-:W-:-:S03]  /*1700*/  ISETP.GE.AND.EX P2, PT, R17, c[0x0][0x174], PT, P2 ;  /* 0x00005d0011007a0c */ /* 0x000fc60003f46320 */
[----:B------:R-:W-:Y:S01]  /*1710*/  IMAD R23, R14, 0x140, RZ ;  /* 0x000001400e177824 */ /* 0x000fe200078e02ff */
[----:B------:R-:W-:Y:S02]  /*1720*/  IADD3 R14, P6, R12, 0x140, RZ ;  /* 0x000001400c0e7810 */ /* 0x000fe40007fde0ff */
[----:B-1----:R-:W-:Y:S01]  /*1730*/  @!P3 FMNMX R0, R0, R19, !PT ;  /* 0x000000130000b209 */ /* 0x002fe20007800000 */
[----:B------:R-:W-:Y:S01]  /*1740*/  IMAD.IADD R23, R13, 0x1, R23 ;  /* 0x000000010d177824 */ /* 0x000fe200078e0217 */
[----:B------:R-:W-:Y:S02]  /*1750*/  ISETP.GE.AND.EX P3, PT, R16, c[0x0][0x174], PT, P5 ;  /* 0x00005d0010007a0c */ /* 0x000fe40003f66350 */
[----:B------:R-:W-:Y:S01]  /*1760*/  ISETP.GE.U32.AND P5, PT, R12, c[0x0][0x170], PT ;  /* 0x00005c000c007a0c */ /* 0x000fe20003fa6070 */
[----:B------:R-:W-:Y:S01]  /*1770*/  IMAD.X R13, RZ, RZ, R23, P6 ;  /* 0x000000ffff0d7224 */ /* 0x000fe200030e0617 */
[----:B------:R-:W-:Y:S02]  /*1780*/  @!P4 FMNMX R0, R0, R21, !PT ;  /* 0x000000150000c209 */ /* 0x000fe40007800000 */
[----:B------:R-:W-:Y:S01]  /*1790*/  ISETP.GE.U32.AND P4, PT, R14, c[0x0][0x170], PT ;  /* 0x00005c000e007a0c */ /* 0x000fe20003f86070 */
[----:B------:R-:W-:Y:S01]  /*17a0*/  IMAD R14, R15, 0x140, R4 ;  /* 0x000001400f0e7824 */ /* 0x000fe200078e0204 */
[----:B------:R-:W-:-:S02]  /*17b0*/  IADD3 R16, P6, R12, 0x280, RZ ;  /* 0x000002800c107810 */ /* 0x000fc40007fde0ff */
[----:B------:R-:W-:Y:S02]  /*17c0*/  ISETP.GE.AND.EX P5, PT, R23, c[0x0][0x174], PT, P5 ;  /* 0x00005d0017007a0c */ /* 0x000fe40003fa6350 */
[----:B------:R-:W-:Y:S01]  /*17d0*/  ISETP.GE.AND.EX P4, PT, R13, c[0x0][0x174], PT, P4 ;  /* 0x00005d000d007a0c */ /* 0x000fe20003f86340 */
[----:B------:R-:W-:Y:S01]  /*17e0*/  IMAD.X R17, RZ, RZ, R23, P6 ;  /* 0x000000ffff117224 */ /* 0x000fe200030e0617 */
[----:B------:R-:W0:Y:S01]  /*17f0*/  @!P2 LDS R13, [R22+0xa00] ;  /* 0x000a0000160da984 */ /* 0x000e220000000800 */
[----:B------:R-:W-:Y:S02]  /*1800*/  ISETP.GE.U32.AND P6, PT, R16, c[0x0][0x170], PT ;  /* 0x00005c0010007a0c */ /* 0x000fe40003fc6070 */
[----:B------:R-:W-:Y:S01]  /*1810*/  LEA R16, R14, 0x60, 0x2 ;  /* 0x000000600e107811 */ /* 0x000fe200078e10ff */
[----:B------:R-:W1:Y:S01]  /*1820*/  @!P3 LDS R15, [R22+0xf00] ;  /* 0x000f0000160fb984 */ /* 0x000e620000000800 */
[----:B------:R-:W-:-:S04]  /*1830*/  ISETP.GE.AND.EX P6, PT, R17, c[0x0][0x174], PT, P6 ;  /* 0x00005d0011007a0c */ /* 0x000fc80003fc6360 */
[----:B------:R-:W2:Y:S04]  /*1840*/  @!P5 LDS R17, [R16] ;  /* 0x000000001011d984 */ /* 0x000ea80000000800 */
[----:B------:R-:W3:Y:S05]  /*1850*/  @!P4 LDS R19, [R16+0x500] ;  /* 0x000500001013c984 */ /* 0x000eea0000000800 */
[----:B------:R-:W4:Y:S01]  /*1860*/  @!P6 LDS R21, [R16+0xa00] ;  /* 0x000a00001015e984 */ /* 0x000f220000000800 */
[----:B0-----:R-:W-:-:S02]  /*1870*/  @!P2 FMNMX R0, R0, R13, !PT ;  /* 0x0000000d0000a209 */ /* 0x001fc40007800000 */
[----:B------:R-:W-:Y:S02]  /*1880*/  IADD3 R13, P2, R3, 0xc, RZ ;  /* 0x0000000c030d7810 */ /* 0x000fe40007f5e0ff */
[----:B-1----:R-:W-:Y:S02]  /*1890*/  @!P3 FMNMX R0, R0, R15, !PT ;  /* 0x0000000f0000b209 */ /* 0x002fe40007800000 */
[----:B------:R-:W-:Y:S01]  /*18a0*/  IADD3 R14, P3, R12, 0x3c0, RZ ;  /* 0x000003c00c0e7810 */ /* 0x000fe20007f7e0ff */
[----:B------:R-:W-:Y:S01]  /*18b0*/  IMAD.X R12, RZ, RZ, R11, P2 ;  /* 0x000000ffff0c7224 */ /* 0x000fe200010e060b */
[----:B--2---:R-:W-:Y:S01]  /*18c0*/  @!P5 FMNMX R0, R0, R17, !PT ;  /* 0x000000110000d209 */ /* 0x004fe20007800000 */
[----:B------:R-:W-:Y:S01]  /*18d0*/  IMAD.WIDE.U32 R8, R13, 0x140, R8 ;  /* 0x000001400d087825 */ /* 0x000fe200078e0008 */
[----:B------:R-:W-:Y:S02]  /*18e0*/  ISETP.GE.U32.AND P2, PT, R14, c[0x0][0x170], PT ;  /* 0x00005c000e007a0c */ /* 0x000fe40003f46070 */
[----:B---3--:R-:W-:Y:S01]  /*18f0*/  @!P4 FMNMX R0, R0, R19, !PT ;  /* 0x000000130000c209 */ /* 0x008fe20007800000 */
[----:B------:R-:W-:Y:S01]  /*1900*/  IMAD.X R14, RZ, RZ, R23, P3 ;  /* 0x000000ffff0e7224 */ /* 0x000fe200018e0617 */
[----:B------:R-:W-:Y:S01]  /*1910*/  ISETP.GE.U32.AND P4, PT, R8, c[0x0][0x170], PT ;  /* 0x00005c0008007a0c */ /* 0x000fe20003f86070 */
[----:B------:R-:W-:Y:S01]  /*1920*/  IMAD R15, R12, 0x140, RZ ;  /* 0x000001400c0f7824 */ /* 0x000fe200078e02ff */
[----:B----4-:R-:W-:-:S02]  /*1930*/  @!P6 FMNMX R0, R0, R21, !PT ;  /* 0x000000150000e209 */ /* 0x010fc40007800000 */
[----:B------:R-:W-:Y:S01]  /*1940*/  ISETP.GE.AND.EX P2, PT, R14, c[0x0][0x174], PT, P2 ;  /* 0x00005d000e007a0c */ /* 0x000fe20003f46320 */
[----:B------:R-:W-:Y:S01]  /*1950*/  IMAD.IADD R15, R9, 0x1, R15 ;  /* 0x00000001090f7824 */ /* 0x000fe200078e020f */
[C---:B------:R-:W-:Y:S02]  /*1960*/  IADD3 R14, P3, R8.reuse, 0x140, RZ ;  /* 0x00000140080e7810 */ /* 0x040fe40007f7e0ff */
[C---:B------:R-:W-:Y:S02]  /*1970*/  IADD3 R12, P6, R8.reuse, 0x280, RZ ;  /* 0x00000280080c7810 */ /* 0x040fe40007fde0ff */
[----:B------:R-:W-:Y:S01]  /*1980*/  IADD3 R9, P5, R8, 0x3c0, RZ ;  /* 0x000003c008097810 */ /* 0x000fe20007fbe0ff */
[--C-:B------:R-:W-:Y:S01]  /*1990*/  IMAD.X R17, RZ, RZ, R15.reuse, P3 ;  /* 0x000000ffff117224 */ /* 0x100fe200018e060f */
[----:B------:R-:W-:Y:S01]  /*19a0*/  ISETP.GE.U32.AND P3, PT, R14, c[0x0][0x170], PT ;  /* 0x00005c000e007a0c */ /* 0x000fe20003f66070 */
[--C-:B------:R-:W-:Y:S01]  /*19b0*/  IMAD.X R14, RZ, RZ, R15.reuse, P6 ;  /* 0x000000ffff0e7224 */ /* 0x100fe200030e060f */
[----:B------:R-:W-:Y:S01]  /*19c0*/  ISETP.GE.U32.AND P6, PT, R12, c[0x0][0x170], PT ;  /* 0x00005c000c007a0c */ /* 0x000fe20003fc6070 */
[----:B------:R-:W-:Y:S01]  /*19d0*/  IMAD.X R12, RZ, RZ, R15, P5 ;  /* 0x000000ffff0c7224 */ /* 0x000fe200028e060f */
[----:B------:R-:W-:Y:S01]  /*19e0*/  ISETP.GE.U32.AND P5, PT, R9, c[0x0][0x170], PT ;  /* 0x00005c0009007a0c */ /* 0x000fe20003fa6070 */
[----:B------:R-:W-:Y:S01]  /*19f0*/  IMAD R8, R13, 0x140, R4 ;  /* 0x000001400d087824 */ /* 0x000fe200078e0204 */
[----:B------:R-:W-:Y:S01]  /*1a00*/  ISETP.GE.AND.EX P4, PT, R15, c[0x0][0x174], PT, P4 ;  /* 0x00005d000f007a0c */ /* 0x000fe20003f86340 */
[----:B------:R-:W0:Y:S01]  /*1a10*/  @!P2 LDS R9, [R16+0xf00] ;  /* 0x000f00001009a984 */ /* 0x000e220000000800 */
[----:B------:R-:W-:-:S02]  /*1a20*/  ISETP.GE.AND.EX P3, PT, R17, c[0x0][0x174], PT, P3 ;  /* 0x00005d0011007a0c */ /* 0x000fc40003f66330 */
[----:B------:R-:W-:Y:S02]  /*1a30*/  ISETP.GE.AND.EX P6, PT, R14, c[0x0][0x174], PT, P6 ;  /* 0x00005d000e007a0c */ /* 0x000fe40003fc6360 */
[----:B------:R-:W-:Y:S02]  /*1a40*/  LEA R8, R8, 0x60, 0x2 ;  /* 0x0000006008087811 */ /* 0x000fe400078e10ff */
[----:B------:R-:W-:-:S05]  /*1a50*/  ISETP.GE.AND.EX P5, PT, R12, c[0x0][0x174], PT, P5 ;  /* 0x00005d000c007a0c */ /* 0x000fca0003fa6350 */
[----:B------:R-:W1:Y:S04]  /*1a60*/  @!P4 LDS R13, [R8] ;  /* 0x00000000080dc984 */ /* 0x000e680000000800 */
[----:B------:R-:W2:Y:S04]  /*1a70*/  @!P3 LDS R15, [R8+0x500] ;  /* 0x00050000080fb984 */ /* 0x000ea80000000800 */
[----:B------:R-:W3:Y:S04]  /*1a80*/  @!P6 LDS R17, [R8+0xa00] ;  /* 0x000a00000811e984 */ /* 0x000ee80000000800 */
[----:B------:R-:W4:Y:S01]  /*1a90*/  @!P5 LDS R19, [R8+0xf00] ;  /* 0x000f00000813d984 */ /* 0x000f220000000800 */
[----:B0-----:R-:W-:-:S02]  /*1aa0*/  @!P2 FMNMX R0, R0, R9, !PT ;  /* 0x000000090000a209 */ /* 0x001fc40007800000 */
[----:B------:R-:W-:-:S04]  /*1ab0*/  IADD3 R10, P2, R10, -0x10, RZ ;  /* 0xfffffff00a0a7810 */ /* 0x000fc80007f5e0ff */
[----:B------:R-:W-:Y:S02]  /*1ac0*/  IADD3.X R7, R7, -0x1, RZ, P2, !PT ;  /* 0xffffffff07077810 */ /* 0x000fe400017fe4ff */
[----:B------:R-:W-:-:S04]  /*1ad0*/  ISETP.GT.U32.AND P2, PT, R10, 0xc, PT ;  /* 0x0000000c0a00780c */ /* 0x000fc80003f44070 */
[----:B------:R-:W-:Y:S02]  /*1ae0*/  ISETP.GT.AND.EX P2, PT, R7, RZ, PT, P2 ;  /* 0x000000ff0700720c */ /* 0x000fe40003f44320 */
[----:B-1----:R-:W-:-:S04]  /*1af0*/  @!P4 FMNMX R0, R0, R13, !PT ;  /* 0x0000000d0000c209 */ /* 0x002fc80007800000 */
[----:B--2---:R-:W-:Y:S02]  /*1b00*/  @!P3 FMNMX R0, R0, R15, !PT ;  /* 0x0000000f0000b209 */ /* 0x004fe40007800000 */
[----:B------:R-:W-:Y:S02]  /*1b10*/  IADD3 R3, P3, R3, 0x10, RZ ;  /* 0x0000001003037810 */ /* 0x000fe40007f7e0ff */
[----:B---3--:R-:W-:-:S03]  /*1b20*/  @!P6 FMNMX R0, R0, R17, !PT ;  /* 0x000000110000e209 */ /* 0x008fc60007800000 */
[----:B------:R-:W-:Y:S01]  /*1b30*/  IMAD.X R11, RZ, RZ, R11, P3 ;  /* 0x000000ffff0b7224 */ /* 0x000fe200018e060b */
[----:B----4-:R-:W-:Y:S01]  /*1b40*/  @!P5 FMNMX R0, R0, R19, !PT ;  /* 0x000000130000d209 */ /* 0x010fe20007800000 */
[----:B------:R-:W-:Y:S05]  /*1b50*/  @P2 BRA `(.L_x_8) ;  /* 0xfffff85000002947 */ /* 0x000fea000383ffff */
.L_x_7:
[----:B------:R-:W-:-:S04]  /*1b60*/  ISETP.GT.U32.AND P2, PT, R10, 0x4, PT ;  /* 0x000000040a00780c */ /* 0x000fc80003f44070 */
[----:B------:R-:W-:-:S13]  /*1b70*/  ISETP.GT.AND.EX P2, PT, R7, RZ, PT, P2 ;  /* 0x000000ff0700720c */ /* 0x000fda0003f44320 */
[----:B------:R-:W-:Y:S05]  /*1b80*/  @!P2 BRA `(.L_x_9) ;  /* 0x000004100000a947 */ /* 0x000fea0003800000 */
[----:B------:R-:W-:Y:S01]  /*1b90*/  IMAD.MOV.U32 R8, RZ, RZ, R4 ;  /* 0x000000ffff087224 */ /* 0x000fe200078e0004 */
[----:B------:R-:W-:Y:S01]  /*1ba0*/  IADD3 R19, P6, R3, 0x4, RZ ;  /* 0x0000000403137810 */ /* 0x000fe20007fde0ff */
[----:B------:R-:W-:Y:S02]  /*1bb0*/  IMAD.MOV.U32 R9, RZ, RZ, RZ ;  /* 0x000000ffff097224 */ /* 0x000fe400078e00ff */
[----:B------:R-:W-:Y:S02]  /*1bc0*/  IMAD R15, R11, 0x140, RZ ;  /* 0x000001400b0f7824 */ /* 0x000fe400078e02ff */
[----:B------:R-:W-:-:S04]  /*1bd0*/  IMAD.WIDE.U32 R12, R3, 0x140, R8 ;  /* 0x00000140030c7825 */ /* 0x000fc800078e0008 */
[----:B------:R-:W-:Y:S01]  /*1be0*/  IMAD.IADD R16, R13, 0x1, R15 ;  /* 0x000000010d107824 */ /* 0x000fe200078e020f */
[C---:B------:R-:W-:Y:S01]  /*1bf0*/  IADD3 R13, P0, R12.reuse, 0x140, RZ ;  /* 0x000001400c0d7810 */ /* 0x040fe20007f1e0ff */
[----:B------:R-:W-:Y:S01]  /*1c00*/  IMAD.WIDE.U32 R8, R19, 0x140, R8 ;  /* 0x0000014013087825 */ /* 0x000fe200078e0008 */
[----:B------:R-:W-:Y:S02]  /*1c10*/  ISETP.GE.U32.AND P3, PT, R12, c[0x0][0x170], PT ;  /* 0x00005c000c007a0c */ /* 0x000fe40003f66070 */
[----:B------:R-:W-:Y:S01]  /*1c20*/  ISETP.GE.U32.AND P2, PT, R13, c[0x0][0x170], PT ;  /* 0x00005c000d007a0c */ /* 0x000fe20003f46070 */
[----:B------:R-:W-:Y:S01]  /*1c30*/  IMAD.X R14, RZ, RZ, R16, P0 ;  /* 0x000000ffff0e7224 */ /* 0x000fe200000e0610 */
[----:B------:R-:W-:Y:S01]  /*1c40*/  ISETP.GE.AND.EX P3, PT, R16, c[0x0][0x174], PT, P3 ;  /* 0x00005d0010007a0c */ /* 0x000fe20003f66330 */
[----:B------:R-:W-:-:S03]  /*1c50*/  IMAD R13, R3, 0x140, R4 ;  /* 0x00000140030d7824 */ /* 0x000fc600078e0204 */
[----:B------:R-:W-:Y:S02]  /*1c60*/  ISETP.GE.AND.EX P2, PT, R14, c[0x0][0x174], PT, P2 ;  /* 0x00005d000e007a0c */ /* 0x000fe40003f46320 */
[----:B------:R-:W-:Y:S02]  /*1c70*/  LEA R18, R13, 0x60, 0x2 ;  /* 0x000000600d127811 */ /* 0x000fe400078e10ff */
[C---:B------:R-:W-:Y:S02]  /*1c80*/  IADD3 R14, P5, R12.reuse, 0x280, RZ ;  /* 0x000002800c0e7810 */ /* 0x040fe40007fbe0ff */
[----:B------:R-:W-:Y:S02]  /*1c90*/  IADD3 R12, P4, R12, 0x3c0, RZ ;  /* 0x000003c00c0c7810 */ /* 0x000fe40007f9e0ff */
[----:B------:R-:W-:Y:S01]  /*1ca0*/  ISETP.GE.U32.AND P0, PT, R14, c[0x0][0x170], PT ;  /* 0x00005c000e007a0c */ /* 0x000fe20003f06070 */
[----:B------:R-:W0:Y:S01]  /*1cb0*/  @!P3 LDS R13, [R18] ;  /* 0x00000000120db984 */ /* 0x000e220000000800 */
[----:B------:R-:W-:-:S02]  /*1cc0*/  IMAD.X R14, RZ, RZ, R11, P6 ;  /* 0x000000ffff0e7224 */ /* 0x000fc400030e060b */
[--C-:B------:R-:W-:Y:S01]  /*1cd0*/  IMAD.X R11, RZ, RZ, R16.reuse, P5 ;  /* 0x000000ffff0b7224 */ /* 0x100fe200028e0610 */
[----:B------:R-:W1:Y:S01]  /*1ce0*/  @!P2 LDS R15, [R18+0x500] ;  /* 0x00050000120fa984 */ /* 0x000e620000000800 */
[----:B------:R-:W-:Y:S01]  /*1cf0*/  IMAD.X R3, RZ, RZ, R16, P4 ;  /* 0x000000ffff037224 */ /* 0x000fe200020e0610 */
[----:B------:R-:W-:Y:S02]  /*1d00*/  ISETP.GE.U32.AND P5, PT, R12, c[0x0][0x170], PT ;  /* 0x00005c000c007a0c */ /* 0x000fe40003fa6070 */
[----:B------:R-:W-:Y:S01]  /*1d10*/  ISETP.GE.AND.EX P0, PT, R11, c[0x0][0x174], PT, P0 ;  /* 0x00005d000b007a0c */ /* 0x000fe20003f06300 */
[----:B------:R-:W-:Y:S01]  /*1d20*/  IMAD R11, R14, 0x140, RZ ;  /* 0x000001400e0b7824 */ /* 0x000fe200078e02ff */
[C---:B------:R-:W-:Y:S02]  /*1d30*/  IADD3 R12, P6, R8.reuse, 0x140, RZ ;  /* 0x00000140080c7810 */ /* 0x040fe40007fde0ff */
[----:B------:R-:W-:Y:S01]  /*1d40*/  ISETP.GE.AND.EX P5, PT, R3, c[0x0][0x174], PT, P5 ;  /* 0x00005d0003007a0c */ /* 0x000fe20003fa6350 */
[----:B------:R-:W-:Y:S01]  /*1d50*/  IMAD.IADD R11, R9, 0x1, R11 ;  /* 0x00000001090b7824 */ /* 0x000fe200078e020b */
[----:B------:R-:W-:Y:S01]  /*1d60*/  ISETP.GE.U32.AND P4, PT, R8, c[0x0][0x170], PT ;  /* 0x00005c0008007a0c */ /* 0x000fe20003f86070 */
[----:B------:R-:W-:-:S03]  /*1d70*/  IMAD R9, R19, 0x140, R4 ;  /* 0x0000014013097824 */ /* 0x000fc600078e0204 */
[----:B------:R-:W-:Y:S02]  /*1d80*/  ISETP.GE.AND.EX P4, PT, R11, c[0x0][0x174], PT, P4 ;  /* 0x00005d000b007a0c */ /* 0x000fe40003f86340 */
[----:B------:R-:W-:-:S05]  /*1d90*/  LEA R16, R9, 0x60, 0x2 ;  /* 0x0000006009107811 */ /* 0x000fca00078e10ff */
[----:B------:R-:W-:Y:S01]  /*1da0*/  @!P5 LDS R9, [R18+0xf00] ;  /* 0x000f00001209d984 */ /* 0x000fe20000000800 */
[----:B0-----:R-:W-:Y:S01]  /*1db0*/  @!P3 FMNMX R0, R0, R13, !PT ;  /* 0x0000000d0000b209 */ /* 0x001fe20007800000 */
[--C-:B------:R-:W-:Y:S01]  /*1dc0*/  IMAD.X R13, RZ, RZ, R11.reuse, P6 ;  /* 0x000000ffff0d7224 */ /* 0x100fe200030e060b */
[----:B------:R-:W-:Y:S02]  /*1dd0*/  ISETP.GE.U32.AND P3, PT, R12, c[0x0][0x170], PT ;  /* 0x00005c000c007a0c */ /* 0x000fe40003f66070 */
[----:B-1----:R-:W-:Y:S02]  /*1de0*/  @!P2 FMNMX R0, R0, R15, !PT ;  /* 0x0000000f0000a209 */ /* 0x002fe40007800000 */
[C---:B------:R-:W-:Y:S02]  /*1df0*/  IADD3 R3, P2, R8.reuse, 0x280, RZ ;  /* 0x0000028008037810 */ /* 0x040fe40007f5e0ff */
[----:B------:R-:W-:Y:S02]  /*1e00*/  ISETP.GE.AND.EX P3, PT, R13, c[0x0][0x174], PT, P3 ;  /* 0x00005d000d007a0c */ /* 0x000fe40003f66330 */
[----:B------:R-:W-:Y:S01]  /*1e10*/  ISETP.GE.U32.AND P6, PT, R3, c[0x0][0x170], PT ;  /* 0x00005c0003007a0c */ /* 0x000fe20003fc6070 */
[--C-:B------:R-:W-:Y:S01]  /*1e20*/  IMAD.X R12, RZ, RZ, R11.reuse, P2 ;  /* 0x000000ffff0c7224 */ /* 0x100fe200010e060b */
[----:B------:R-:W-:Y:S01]  /*1e30*/  IADD3 R8, P2, R8, 0x3c0, RZ ;  /* 0x000003c008087810 */ /* 0x000fe20007f5e0ff */
[----:B------:R-:W0:Y:S03]  /*1e40*/  @!P0 LDS R3, [R18+0xa00] ;  /* 0x000a000012038984 */ /* 0x000e260000000800 */
[----:B------:R-:W-:Y:S01]  /*1e50*/  ISETP.GE.AND.EX P6, PT, R12, c[0x0][0x174], PT, P6 ;  /* 0x00005d000c007a0c */ /* 0x000fe20003fc6360 */
[----:B------:R-:W-:Y:S01]  /*1e60*/  IMAD.X R12, RZ, RZ, R11, P2 ;  /* 0x000000ffff0c7224 */ /* 0x000fe200010e060b */
[----:B------:R-:W-:Y:S01]  /*1e70*/  ISETP.GE.U32.AND P2, PT, R8, c[0x0][0x170], PT ;  /* 0x00005c0008007a0c */ /* 0x000fe20003f46070 */
[----:B------:R-:W1:Y:S03]  /*1e80*/  @!P4 LDS R11, [R16] ;  /* 0x00000000100bc984 */ /* 0x000e660000000800 */
[----:B------:R-:W-:Y:S01]  /*1e90*/  ISETP.GE.AND.EX P2, PT, R12, c[0x0][0x174], PT, P2 ;  /* 0x00005d000c007a0c */ /* 0x000fe20003f46320 */
[----:B------:R-:W2:Y:S06]  /*1ea0*/  @!P3 LDS R13, [R16+0x500] ;  /* 0x00050000100db984 */ /* 0x000eac0000000800 */
[----:B------:R-:W3:Y:S06]  /*1eb0*/  @!P6 LDS R15, [R16+0xa00] ;  /* 0x000a0000100fe984 */ /* 0x000eec0000000800 */
[----:B------:R-:W4:Y:S01]  /*1ec0*/  @!P2 LDS R17, [R16+0xf00] ;  /* 0x000f00001011a984 */ /* 0x000f220000000800 */
[----:B0-----:R-:W-:-:S02]  /*1ed0*/  @!P0 FMNMX R0, R0, R3, !PT ;  /* 0x0000000300008209 */ /* 0x001fc40007800000 */
[----:B------:R-:W-:Y:S02]  /*1ee0*/  PLOP3.LUT P0, PT, PT, PT, PT, 0x8, 0x0 ;  /* 0x000000000000781c */ /* 0x000fe40003f0e170 */
[----:B------:R-:W-:-:S04]  /*1ef0*/  @!P5 FMNMX R0, R0, R9, !PT ;  /* 0x000000090000d209 */ /* 0x000fc80007800000 */
[----:B-1----:R-:W-:Y:S02]  /*1f00*/  @!P4 FMNMX R0, R0, R11, !PT ;  /* 0x0000000b0000c209 */ /* 0x002fe40007800000 */
[----:B------:R-:W-:Y:S02]  /*1f10*/  IADD3 R3, P4, R19, 0x4, RZ ;  /* 0x0000000413037810 */ /* 0x000fe40007f9e0ff */
[----:B--2---:R-:W-:Y:S02]  /*1f20*/  @!P3 FMNMX R0, R0, R13, !PT ;  /* 0x0000000d0000b209 */ /* 0x004fe40007800000 */
[----:B------:R-:W-:Y:S01]  /*1f30*/  IADD3 R10, P3, R10, -0x4, RZ ;  /* 0xfffffffc0a0a7810 */ /* 0x000fe20007f7e0ff */
[----:B------:R-:W-:Y:S01]  /*1f40*/  IMAD.X R11, RZ, RZ, R14, P4 ;  /* 0x000000ffff0b7224 */ /* 0x000fe200020e060e */
[----:B---3--:R-:W-:Y:S02]  /*1f50*/  @!P6 FMNMX R0, R0, R15, !PT ;  /* 0x0000000f0000e209 */ /* 0x008fe40007800000 */
[----:B------:R-:W-:-:S02]  /*1f60*/  IADD3 R10, P5, R10, -0x4, RZ ;  /* 0xfffffffc0a0a7810 */ /* 0x000fc40007fbe0ff */
[----:B------:R-:W-:Y:S02]  /*1f70*/  IADD3.X R7, R7, -0x1, RZ, P3, !PT ;  /* 0xffffffff07077810 */ /* 0x000fe40001ffe4ff */
[----:B----4-:R-:W-:Y:S02]  /*1f80*/  @!P2 FMNMX R0, R0, R17, !PT ;  /* 0x000000110000a209 */ /* 0x010fe40007800000 */
[----:B------:R-:W-:-:S02]  /*1f90*/  IADD3.X R7, R7, -0x1, RZ, P5, !PT ;  /* 0xffffffff07077810 */ /* 0x000fc40002ffe4ff */
.L_x_9:
[----:B------:R-:W-:-:S04]  /*1fa0*/  ISETP.NE.U32.AND P2, PT, R10, RZ, PT ;  /* 0x000000ff0a00720c */ /* 0x000fc80003f45070 */
[----:B------:R-:W-:-:S13]  /*1fb0*/  ISETP.NE.OR.EX P0, PT, R7, RZ, P0, P2 ;  /* 0x000000ff0700720c */ /* 0x000fda0000705720 */
[----:B------:R-:W-:Y:S05]  /*1fc0*/  @!P0 BRA `(.L_x_5) ;  /* 0x0000024000008947 */ /* 0x000fea0003800000 */
.L_x_6:
[----:B------:R-:W-:Y:S02]  /*1fd0*/  IMAD.MOV.U32 R8, RZ, RZ, R4 ;  /* 0x000000ffff087224 */ /* 0x000fe400078e0004 */
[----:B------:R-:W-:Y:S02]  /*1fe0*/  IMAD.MOV.U32 R9, RZ, RZ, RZ ;  /* 0x000000ffff097224 */ /* 0x000fe400078e00ff */
[----:B------:R-:W-:Y:S02]  /*1ff0*/  IMAD R13, R11, 0x140, RZ ;  /* 0x000001400b0d7824 */ /* 0x000fe400078e02ff */
[----:B------:R-:W-:-:S04]  /*2000*/  IMAD.WIDE.U32 R8, R3, 0x140, R8 ;  /* 0x0000014003087825 */ /* 0x000fc800078e0008 */
[----:B------:R-:W-:Y:S01]  /*2010*/  IMAD.IADD R13, R9, 0x1, R13 ;  /* 0x00000001090d7824 */ /* 0x000fe200078e020d */
[C---:B------:R-:W-:Y:S02]  /*2020*/  ISETP.GE.U32.AND P0, PT, R8.reuse, c[0x0][0x170], PT ;  /* 0x00005c0008007a0c */ /* 0x040fe40003f06070 */
[----:B------:R-:W-:Y:S02]  /*2030*/  IADD3 R12, P5, R8, 0x280, RZ ;  /* 0x00000280080c7810 */ /* 0x000fe40007fbe0ff */
[----:B------:R-:W-:Y:S02]  /*2040*/  ISETP.GE.AND.EX P0, PT, R13, c[0x0][0x174], PT, P0 ;  /* 0x00005d000d007a0c */ /* 0x000fe40003f06300 */
[----:B------:R-:W-:Y:S01]  /*2050*/  ISETP.GE.U32.AND P2, PT, R12, c[0x0][0x170], PT ;  /* 0x00005c000c007a0c */ /* 0x000fe20003f46070 */
[--C-:B------:R-:W-:Y:S01]  /*2060*/  IMAD.X R12, RZ, RZ, R13.reuse, P5 ;  /* 0x000000ffff0c7224 */ /* 0x100fe200028e060d */
[C---:B------:R-:W-:Y:S02]  /*2070*/  IADD3 R14, P6, R8.reuse, 0x140, RZ ;  /* 0x00000140080e7810 */ /* 0x040fe40007fde0ff */
[----:B------:R-:W-:Y:S01]  /*2080*/  IADD3 R9, P4, R8, 0x3c0, RZ ;  /* 0x000003c008097810 */ /* 0x000fe20007f9e0ff */
[----:B------:R-:W-:Y:S01]  /*2090*/  IMAD R8, R3, 0x140, R4 ;  /* 0x0000014003087824 */ /* 0x000fe200078e0204 */
[----:B------:R-:W-:Y:S01]  /*20a0*/  ISETP.GE.U32.AND P3, PT, R14, c[0x0][0x170], PT ;  /* 0x00005c000e007a0c */ /* 0x000fe20003f66070 */
[----:B------:R-:W-:Y:S01]  /*20b0*/  IMAD.X R14, RZ, RZ, R13, P6 ;  /* 0x000000ffff0e7224 */ /* 0x000fe200030e060d */
[----:B------:R-:W-:-:S02]  /*20c0*/  ISETP.GE.AND.EX P2, PT, R12, c[0x0][0x174], PT, P2 ;  /* 0x00005d000c007a0c */ /* 0x000fc40003f46320 */
[----:B------:R-:W-:Y:S01]  /*20d0*/  LEA R12, R8, 0x60, 0x2 ;  /* 0x00000060080c7811 */ /* 0x000fe200078e10ff */
[----:B------:R-:W-:Y:S01]  /*20e0*/  IMAD.X R8, RZ, RZ, R13, P4 ;  /* 0x000000ffff087224 */ /* 0x000fe200020e060d */
[----:B------:R-:W-:Y:S02]  /*20f0*/  ISETP.GE.AND.EX P3, PT, R14, c[0x0][0x174], PT, P3 ;  /* 0x00005d000e007a0c */ /* 0x000fe40003f66330 */
[----:B------:R-:W-:Y:S02]  /*2100*/  ISETP.GE.U32.AND P5, PT, R9, c[0x0][0x170], PT ;  /* 0x00005c0009007a0c */ /* 0x000fe40003fa6070 */
[----:B------:R-:W0:Y:S02]  /*2110*/  @!P0 LDS R9, [R12] ;  /* 0x000000000c098984 */ /* 0x000e240000000800 */
[----:B------:R-:W-:Y:S02]  /*2120*/  ISETP.GE.AND.EX P4, PT, R8, c[0x0][0x174], PT, P5 ;  /* 0x00005d0008007a0c */ /* 0x000fe40003f86350 */
[----:B------:R-:W-:Y:S01]  /*2130*/  IADD3 R10, P5, R10, -0x4, RZ ;  /* 0xfffffffc0a0a7810 */ /* 0x000fe20007fbe0ff */
[----:B------:R-:W-:Y:S03]  /*2140*/  @!P2 LDS R15, [R12+0xa00] ;  /* 0x000a00000c0fa984 */ /* 0x000fe60000000800 */
[----:B------:R-:W-:Y:S01]  /*2150*/  IADD3.X R7, R7, -0x1, RZ, P5, !PT ;  /* 0xffffffff07077810 */ /* 0x000fe20002ffe4ff */
[----:B------:R-:W1:Y:S06]  /*2160*/  @!P3 LDS R13, [R12+0x500] ;  /* 0x000500000c0db984 */ /* 0x000e6c0000000800 */
[----:B------:R-:W2:Y:S01]  /*2170*/  @!P4 LDS R17, [R12+0xf00] ;  /* 0x000f00000c11c984 */ /* 0x000ea20000000800 */
[----:B0-----:R-:W-:-:S02]  /*2180*/  @!P0 FMNMX R0, R0, R9, !PT ;  /* 0x0000000900008209 */ /* 0x001fc40007800000 */
[----:B------:R-:W-:-:S04]  /*2190*/  ISETP.NE.U32.AND P0, PT, R10, RZ, PT ;  /* 0x000000ff0a00720c */ /* 0x000fc80003f05070 */
[----:B------:R-:W-:Y:S02]  /*21a0*/  ISETP.NE.AND.EX P0, PT, R7, RZ, PT, P0 ;  /* 0x000000ff0700720c */ /* 0x000fe40003f05300 */
[----:B-1----:R-:W-:Y:S02]  /*21b0*/  @!P3 FMNMX R0, R0, R13, !PT ;  /* 0x0000000d0000b209 */ /* 0x002fe40007800000 */
[----:B------:R-:W-:Y:S02]  /*21c0*/  IADD3 R3, P3, R3, 0x4, RZ ;  /* 0x0000000403037810 */ /* 0x000fe40007f7e0ff */
[----:B------:R-:W-:-:S03]  /*21d0*/  @!P2 FMNMX R0, R0, R15, !PT ;  /* 0x0000000f0000a209 */ /* 0x000fc60007800000 */
[----:B------:R-:W-:Y:S01]  /*21e0*/  IMAD.X R11, RZ, RZ, R11, P3 ;  /* 0x000000ffff0b7224 */ /* 0x000fe200018e060b */
[----:B--2---:R-:W-:-:S03]  /*21f0*/  @!P4 FMNMX R0, R0, R17, !PT ;  /* 0x000000110000c209 */ /* 0x004fc60007800000 */
[----:B------:R-:W-:Y:S05]  /*2200*/  @P0 BRA `(.L_x_6) ;  /* 0xfffffdc000000947 */ /* 0x000fea000383ffff */
.L_x_5:
[----:B------:R-:W-:-:S04]  /*2210*/  ISETP.NE.U32.AND P0, PT, R2, RZ, PT ;  /* 0x000000ff0200720c */ /* 0x000fc80003f05070 */
[----:B------:R-:W-:-:S13]  /*2220*/  ISETP.NE.AND.EX P0, PT, RZ, RZ, PT, P0 ;  /* 0x000000ffff00720c */ /* 0x000fda0003f05300 */
[----:B------:R-:W-:Y:S05]  /*2230*/  @!P0 BRA `(.L_x_4) ;  /* 0x0000016000008947 */ /* 0x000fea0003800000 */
[----:B------:R-:W-:Y:S01]  /*2240*/  IMAD.MOV.U32 R8, RZ, RZ, R4 ;  /* 0x000000ffff087224 */ /* 0x000fe200078e0004 */
[----:B------:R-:W-:Y:S01]  /*2250*/  IADD3 R2, P0, RZ, -R2, RZ ;  /* 0x80000002ff027210 */ /* 0x000fe20007f1e0ff */
[----:B------:R-:W-:Y:S02]  /*2260*/  IMAD.MOV.U32 R9, RZ, RZ, RZ ;  /* 0x000000ffff097224 */ /* 0x000fe400078e00ff */
[----:B------:R-:W-:Y:S02]  /*2270*/  IMAD R11, R11, 0x140, RZ ;  /* 0x000001400b0b7824 */ /* 0x000fe400078e02ff */
[----:B------:R-:W-:-:S04]  /*2280*/  IMAD.WIDE.U32 R8, R3, 0x140, R8 ;  /* 0x0000014003087825 */ /* 0x000fc800078e0008 */
[----:B------:R-:W-:Y:S02]  /*2290*/  IMAD R3, R3, 0x140, R4 ;  /* 0x0000014003037824 */ /* 0x000fe400078e0204 */
[----:B------:R-:W-:Y:S02]  /*22a0*/  IMAD.MOV.U32 R10, RZ, RZ, R8 ;  /* 0x000000ffff0a7224 */ /* 0x000fe400078e0008 */
[----:B------:R-:W-:Y:S01]  /*22b0*/  IMAD.IADD R9, R9, 0x1, R11 ;  /* 0x0000000109097824 */ /* 0x000fe200078e020b */
[----:B------:R-:W-:Y:S01]  /*22c0*/  LEA R3, R3, 0x60, 0x2 ;  /* 0x0000006003037811 */ /* 0x000fe200078e10ff */
[----:B------:R-:W-:-:S02]  /*22d0*/  IMAD.X R8, RZ, RZ, -0x1, P0 ;  /* 0xffffffffff087424 */ /* 0x000fc400000e06ff */
.L_x_10:
[----:B------:R-:W-:Y:S02]  /*22e0*/  ISETP.GE.U32.AND P0, PT, R10, c[0x0][0x170], PT ;  /* 0x00005c000a007a0c */ /* 0x000fe40003f06070 */
[----:B------:R-:W-:Y:S02]  /*22f0*/  IADD3 R2, P2, R2, 0x1, RZ ;  /* 0x0000000102027810 */ /* 0x000fe40007f5e0ff */
[----:B------:R-:W-:-:S02]  /*2300*/  ISETP.GE.AND.EX P0, PT, R9, c[0x0][0x174], PT, P0 ;  /* 0x00005d0009007a0c */ /* 0x000fc40003f06300 */
[----:B------:R-:W-:Y:S01]  /*2310*/  IADD3 R10, P3, R10, 0x140, RZ ;  /* 0x000001400a0a7810 */ /* 0x000fe20007f7e0ff */
[----:B------:R-:W-:Y:S01]  /*2320*/  IMAD.X R8, RZ, RZ, R8, P2 ;  /* 0x000000ffff087224 */ /* 0x000fe200010e0608 */
[----:B------:R-:W-:-:S03]  /*2330*/  ISETP.NE.U32.AND P2, PT, R2, RZ, PT ;  /* 0x000000ff0200720c */ /* 0x000fc60003f45070 */
[----:B------:R-:W-:Y:S01]  /*2340*/  IMAD.X R9, RZ, RZ, R9, P3 ;  /* 0x000000ffff097224 */ /* 0x000fe200018e0609 */
[----:B------:R-:W-:-:S05]  /*2350*/  ISETP.NE.AND.EX P2, PT, R8, RZ, PT, P2 ;  /* 0x000000ff0800720c */ /* 0x000fca0003f45320 */
[----:B------:R0:W1:Y:S02]  /*2360*/  @!P0 LDS R7, [R3] ;  /* 0x0000000003078984 */ /* 0x0000640000000800 */
[----:B0-----:R-:W-:Y:S02]  /*2370*/  IADD3 R3, R3, 0x500, RZ ;  /* 0x0000050003037810 */ /* 0x001fe40007ffe0ff */
[----:B-1----:R-:W-:-:S04]  /*2380*/  @!P0 FMNMX R0, R0, R7, !PT ;  /* 0x0000000700008209 */ /* 0x002fc80007800000 */
[----:B------:R-:W-:Y:S05]  /*2390*/  @P2 BRA `(.L_x_10) ;  /* 0xffffff4000002947 */ /* 0x000fea000383ffff */
.L_x_4:
[----:B------:R-:W0:Y:S01]  /*23a0*/  SHFL.DOWN PT, R3, R0, 0x10, 0x1f ;  /* 0x0a001f0000037f89 */ /* 0x000e2200000e0000 */
[C---:B------:R-:W-:Y:S02]  /*23b0*/  LOP3.LUT P3, RZ, R4.reuse, 0x1f, RZ, 0xc0, !PT ;  /* 0x0000001f04ff7812 */ /* 0x040fe4000786c0ff */
[C---:B------:R-:W-:Y:S02]  /*23c0*/  ISETP.GT.U32.AND P4, PT, R4.reuse, 0x9, PT ;  /* 0x000000090400780c */ /* 0x040fe40003f84070 */
[C---:B------:R-:W-:Y:S02]  /*23d0*/  ISETP.GT.U32.AND P5, PT, R4.reuse, 0x1, PT ;  /* 0x000000010400780c */ /* 0x040fe40003fa4070 */
[----:B------:R-:W-:-:S07]  /*23e0*/  ISETP.NE.AND P6, PT, R4, RZ, PT ;  /* 0x000000ff0400720c */ /* 0x000fce0003fc5270 */
[----:B------:R-:W-:-:S04]  /*23f0*/  @!P3 SHF.R.U32.HI R10, RZ, 0x3, R4 ;  /* 0x00000003ff0ab819 */ /* 0x000fc80000011604 */
[----:B------:R-:W-:Y:S02]  /*2400*/  @!P3 LOP3.LUT R10, R10, 0x1ffffffc, RZ, 0xc0, !PT ;  /* 0x1ffffffc0a0ab812 */ /* 0x000fe400078ec0ff */
[----:B0-----:R-:W-:-:S05]  /*2410*/  FMNMX R3, R3, R0, !PT ;  /* 0x0000000003037209 */ /* 0x001fca0007800000 */
[----:B------:R-:W0:Y:S02]  /*2420*/  SHFL.DOWN PT, R2, R3, 0x8, 0x1f ;  /* 0x09001f0003027f89 */ /* 0x000e2400000e0000 */
[----:B0-----:R-:W-:-:S05]  /*2430*/  FMNMX R2, R3, R2, !PT ;  /* 0x0000000203027209 */ /* 0x001fca0007800000 */
[----:B------:R-:W0:Y:S02]  /*2440*/  SHFL.DOWN PT, R7, R2, 0x4, 0x1f ;  /* 0x08801f0002077f89 */ /* 0x000e2400000e0000 */
[----:B0-----:R-:W-:-:S05]  /*2450*/  FMNMX R7, R2, R7, !PT ;  /* 0x0000000702077209 */ /* 0x001fca0007800000 */
[----:B------:R-:W0:Y:S02]  /*2460*/  SHFL.DOWN PT, R8, R7, 0x2, 0x1f ;  /* 0x08401f0007087f89 */ /* 0x000e2400000e0000 */
[----:B0-----:R-:W-:-:S05]  /*2470*/  FMNMX R8, R7, R8, !PT ;  /* 0x0000000807087209 */ /* 0x001fca0007800000 */
[----:B------:R-:W0:Y:S02]  /*2480*/  SHFL.DOWN PT, R9, R8, 0x1, 0x1f ;  /* 0x08201f0008097f89 */ /* 0x000e2400000e0000 */
[----:B0-----:R-:W-:-:S05]  /*2490*/  FMNMX R9, R8, R9, !PT ;  /* 0x0000000908097209 */ /* 0x001fca0007800000 */
[----:B------:R-:W-:Y:S04]  /*24a0*/  @!P3 STS [R10+0x8], R9 ;  /* 0x000008090a00b388 */ /* 0x000fe80000000800 */
[----:B------:R-:W-:Y:S06]  /*24b0*/  BAR.SYNC 0x0 ;  /* 0x0000000000007b1d */ /* 0x000fec0000000000 */
[----:B------:R-:W0:Y:S04]  /*24c0*/  @!P4 LDS R0, [R4.X4+0x8] ;  /* 0x000008000400c984 */ /* 0x000e280000004800 */
[----:B0-----:R-:W0:Y:S01]  /*24d0*/  SHFL.DOWN PT, R3, R0, 0x8, 0x1f ;  /* 0x09001f0000037f89 */ /* 0x001e2200000e0000 */
[----:B------:R-:W-:Y:S01]  /*24e0*/  IMAD.MOV.U32 R2, RZ, RZ, R0 ;  /* 0x000000ffff027224 */ /* 0x000fe200078e0000 */
[----:B0-----:R-:W-:-:S05]  /*24f0*/  @!P5 FMNMX R0, R0, R3, !PT ;  /* 0x000000030000d209 */ /* 0x001fca0007800000 */
[----:B------:R-:W-:-:S05]  /*2500*/  @!P5 IMAD.MOV.U32 R2, RZ, RZ, R0 ;  /* 0x000000ffff02d224 */ /* 0x000fca00078e0000 */
[----:B------:R-:W0:Y:S02]  /*2510*/  SHFL.DOWN PT, R3, R2, 0x4, 0x1f ;  /* 0x08801f0002037f89 */ /* 0x000e2400000e0000 */
[----:B0-----:R-:W-:Y:S01]  /*2520*/  FMNMX R3, R3, R0, !PT ;  /* 0x0000000003037209 */ /* 0x001fe20007800000 */
[----:B------:R-:W-:-:S04]  /*2530*/  IMAD.MOV.U32 R0, RZ, RZ, RZ ;  /* 0x000000ffff007224 */ /* 0x000fc800078e00ff */
[----:B------:R-:W0:Y:S02]  /*2540*/  SHFL.DOWN PT, R8, R3, 0x2, 0x1f ;  /* 0x08401f0003087f89 */ /* 0x000e2400000e0000 */
[----:B0-----:R-:W-:-:S05]  /*2550*/  FMNMX R8, R3, R8, !PT ;  /* 0x0000000803087209 */ /* 0x001fca0007800000 */
[----:B------:R-:W0:Y:S02]  /*2560*/  SHFL.DOWN PT, R7, R8, 0x1, 0x1f ;  /* 0x08201f0008077f89 */ /* 0x000e2400000e0000 */
[----:B0-----:R-:W-:-:S05]  /*2570*/  FMNMX R9, R8, R7, !PT ;  /* 0x0000000708097209 */ /* 0x001fca0007800000 */
[----:B------:R-:W-:Y:S04]  /*2580*/  @!P6 STS [RZ], R9 ;  /* 0x00000009ff00e388 */ /* 0x000fe80000000800 */
[----:B------:R-:W-:Y:S06]  /*2590*/  BAR.SYNC 0x0 ;  /* 0x0000000000007b1d */ /* 0x000fec0000000000 */
[----:B------:R-:W0:Y:S04]  /*25a0*/  @!P6 LDS R7, [RZ] ;  /* 0x00000000ff07e984 */ /* 0x000e280000000800 */
[----:B0-----:R-:W-:Y:S04]  /*25b0*/  @!P6 STS [0x58], R7 ;  /* 0x00005807ff00e388 */ /* 0x001fe80000000800 */
[----:B------:R-:W-:Y:S06]  /*25c0*/  BAR.SYNC 0x0 ;  /* 0x0000000000007b1d */ /* 0x000fec0000000000 */
[----:B------:R-:W-:Y:S05]  /*25d0*/  @!P1 BRA `(.L_x_11) ;  /* 0x0000075000009947 */ /* 0x000fea0003800000 */
[----:B------:R-:W0:Y:S01]  /*25e0*/  LDS R2, [0x58] ;  /* 0x00005800ff027984 */ /* 0x000e220000000800 */
[C---:B------:R-:W-:Y:S01]  /*25f0*/  IADD3 R0, P2, R5.reuse, -0x1, RZ ;  /* 0xffffffff05007810 */ /* 0x040fe20007f5e0ff */
[----:B------:R-:W-:Y:S01]  /*2600*/  IMAD.MOV.U32 R3, RZ, RZ, RZ ;  /* 0x000000ffff037224 */ /* 0x000fe200078e00ff */
[----:B------:R-:W-:Y:S01]  /*2610*/  LOP3.LUT R14, R5, 0x3, RZ, 0xc0, !PT ;  /* 0x00000003050e7812 */ /* 0x000fe200078ec0ff */
[----:B------:R-:W-:Y:S01]  /*2620*/  IMAD.MOV.U32 R11, RZ, RZ, RZ ;  /* 0x000000ffff0b7224 */ /* 0x000fe200078e00ff */
[----:B------:R-:W-:-:S02]  /*2630*/  ISETP.GE.U32.AND P0, PT, R0, 0x3, PT ;  /* 0x000000030000780c */ /* 0x000fc40003f06070 */
[----:B------:R-:W-:-:S04]  /*2640*/  IADD3.X R0, R6, -0x1, RZ, P2, !PT ;  /* 0xffffffff06007810 */ /* 0x000fc800017fe4ff */
[----:B------:R-:W-:Y:S01]  /*2650*/  ISETP.GE.U32.AND.EX P0, PT, R0, RZ, PT, P0 ;  /* 0x000000ff0000720c */ /* 0x000fe20003f06100 */
[----:B------:R-:W-:-:S12]  /*2660*/  IMAD.MOV.U32 R0, RZ, RZ, RZ ;  /* 0x000000ffff007224 */ /* 0x000fd800078e00ff */
[----:B------:R-:W-:Y:S05]  /*2670*/  @!P0 BRA `(.L_x_12) ;  /* 0x000004a000008947 */ /* 0x000fea0003800000 */
[----:B------:R-:W-:-:S04]  /*2680*/  IADD3 R17, P0, -R14, R5, RZ ;  /* 0x000000050e117210 */ /* 0x000fc80007f1e1ff */
[----:B------:R-:W-:-:S02]  /*2690*/  IADD3.X R18, R6, -0x1, RZ, P0, !PT ;  /* 0xffffffff06127810 */ /* 0x000fc400007fe4ff */
.L_x_21:
[----:B------:R-:W-:Y:S01]  /*26a0*/  IMAD.MOV.U32 R8, RZ, RZ, R4 ;  /* 0x000000ffff087224 */ /* 0x000fe200078e0004 */
[----:B------:R-:W-:Y:S01]  /*26b0*/  IADD3 R17, P0, R17, -0x4, RZ ;  /* 0xfffffffc11117810 */ /* 0x000fe20007f1e0ff */
[----:B------:R-:W-:Y:S01]  /*26c0*/  IMAD.MOV.U32 R9, RZ, RZ, RZ ;  /* 0x000000ffff097224 */ /* 0x000fe200078e00ff */
[----:B------:R-:W-:Y:S01]  /*26d0*/  BSSY B0, `(.L_x_13) ;  /* 0x0000019000007945 */ /* 0x000fe20003800000 */
[----:B------:R-:W-:Y:S01]  /*26e0*/  IMAD R7, R11, 0x140, RZ ;  /* 0x000001400b077824 */ /* 0x000fe200078e02ff */
[----:B------:R-:W-:Y:S01]  /*26f0*/  IADD3.X R18, R18, -0x1, RZ, P0, !PT ;  /* 0xffffffff12127810 */ /* 0x000fe200007fe4ff */
[----:B------:R-:W-:-:S04]  /*2700*/  IMAD.WIDE.U32 R8, R3, 0x140, R8 ;  /* 0x0000014003087825 */ /* 0x000fc800078e0008 */
[----:B------:R-:W-:Y:S01]  /*2710*/  IMAD.IADD R7, R9, 0x1, R7 ;  /* 0x0000000109077824 */ /* 0x000fe200078e0207 */
[C---:B------:R-:W-:Y:S02]  /*2720*/  IADD3 R9, P2, R8.reuse, 0x140, RZ ;  /* 0x0000014008097810 */ /* 0x040fe40007f5e0ff */
[----:B------:R-:W-:-:S03]  /*2730*/  IADD3 R13, P0, R8, 0x280, RZ ;  /* 0x00000280080d7810 */ /* 0x000fc60007f1e0ff */
[--C-:B------:R-:W-:Y:S01]  /*2740*/  IMAD.X R16, RZ, RZ, R7.reuse, P2 ;  /* 0x000000ffff107224 */ /* 0x100fe200010e0607 */
[C---:B------:R-:W-:Y:S01]  /*2750*/  ISETP.GE.U32.AND P2, PT, R8.reuse, c[0x0][0x170], PT ;  /* 0x00005c0008007a0c */ /* 0x040fe20003f46070 */
[----:B------:R-:W-:Y:S01]  /*2760*/  IMAD.X R15, RZ, RZ, R7, P0 ;  /* 0x000000ffff0f7224 */ /* 0x000fe200000e0607 */
[----:B------:R-:W-:Y:S02]  /*2770*/  IADD3 R8, P0, R8, 0x3c0, RZ ;  /* 0x000003c008087810 */ /* 0x000fe40007f1e0ff */
[----:B------:R-:W-:-:S03]  /*2780*/  ISETP.GE.AND.EX P2, PT, R7, c[0x0][0x174], PT, P2 ;  /* 0x00005d0007007a0c */ /* 0x000fc60003f46320 */
[----:B------:R-:W-:Y:S01]  /*2790*/  IMAD.X R10, RZ, RZ, R7, P0 ;  /* 0x000000ffff0a7224 */ /* 0x000fe200000e0607 */
[----:B------:R-:W-:Y:S01]  /*27a0*/  ISETP.GE.U32.AND P0, PT, R9, c[0x0][0x170], PT ;  /* 0x00005c0009007a0c */ /* 0x000fe20003f06070 */
[----:B------:R-:W-:-:S05]  /*27b0*/  IMAD R7, R3, 0x140, R4 ;  /* 0x0000014003077824 */ /* 0x000fca00078e0204 */
[----:B------:R-:W-:-:S03]  /*27c0*/  LEA R12, R7, 0x60, 0x2 ;  /* 0x00000060070c7811 */ /* 0x000fc600078e10ff */
[----:B0-----:R-:W-:Y:S05]  /*27d0*/  @P2 BRA `(.L_x_14) ;  /* 0x0000008000002947 */ /* 0x001fea0003800000 */
[----:B------:R-:W1:Y:S02]  /*27e0*/  LDS R7, [R12] ;  /* 0x000000000c077984 */ /* 0x000e640000000800 */
[----:B01----:R-:W-:-:S04]  /*27f0*/  FADD R7, -R2, R7 ;  /* 0x0000000702077221 */ /* 0x003fc80000000100 */
[----:B------:R-:W-:-:S05]  /*2800*/  FMUL R7, R7, 1.4426950216293334961 ;  /* 0x3fb8aa3b07077820 */ /* 0x000fca0000400000 */
[----:B------:R-:W-:-:S13]  /*2810*/  FSETP.GEU.AND P2, PT, R7, -126, PT ;  /* 0xc2fc00000700780b */ /* 0x000fda0003f4e000 */
[----:B------:R-:W-:-:S04]  /*2820*/  @!P2 FMUL R7, R7, 0.5 ;  /* 0x3f0000000707a820 */ /* 0x000fc80000400000 */
[----:B------:R-:W0:Y:S02]  /*2830*/  MUFU.EX2 R9, R7 ;  /* 0x0000000700097308 */ /* 0x000e240000000800 */
[----:B0-----:R-:W-:-:S04]  /*2840*/  @!P2 FMUL R9, R9, R9 ;  /* 0x000000090909a220 */ /* 0x001fc80000400000 */
[----:B------:R-:W-:-:S02]  /*2850*/  FADD R0, R0, R9 ;  /* 0x0000000900007221 */ /* 0x000fc40000000000 */
.L_x_14:
[----:B------:R-:W-:Y:S05]  /*2860*/  BSYNC B0 ;  /* 0x0000000000007941 */ /* 0x000fea0003800000 */
.L_x_13:
[----:B------:R-:W-:Y:S01]  /*2870*/  ISETP.GE.AND.EX P0, PT, R16, c[0x0][0x174], PT, P0 ;  /* 0x00005d0010007a0c */ /* 0x000fe20003f06300 */
[----:B------:R-:W-:Y:S01]  /*2880*/  BSSY B0, `(.L_x_15) ;  /* 0x000000c000007945 */ /* 0x000fe20003800000 */
[----:B------:R-:W-:-:S04]  /*2890*/  ISETP.GE.U32.AND P2, PT, R13, c[0x0][0x170], PT ;  /* 0x00005c000d007a0c */ /* 0x000fc80003f46070 */
[----:B------:R-:W-:-:S07]  /*28a0*/  ISETP.GE.AND.EX P2, PT, R15, c[0x0][0x174], PT, P2 ;  /* 0x00005d000f007a0c */ /* 0x000fce0003f46320 */
[----:B------:R-:W-:Y:S05]  /*28b0*/  @P0 BRA `(.L_x_16) ;  /* 0x0000008000000947 */ /* 0x000fea0003800000 */
[----:B------:R-:W1:Y:S02]  /*28c0*/  LDS R7, [R12+0x500] ;  /* 0x000500000c077984 */ /* 0x000e640000000800 */
[----:B01----:R-:W-:-:S04]  /*28d0*/  FADD R7, -R2, R7 ;  /* 0x0000000702077221 */ /* 0x003fc80000000100 */
[----:B------:R-:W-:-:S05]  /*28e0*/  FMUL R7, R7, 1.4426950216293334961 ;  /* 0x3fb8aa3b07077820 */ /* 0x000fca0000400000 */
[----:B------:R-:W-:-:S13]  /*28f0*/  FSETP.GEU.AND P0, PT, R7, -126, PT ;  /* 0xc2fc00000700780b */ /* 0x000fda0003f0e000 */
[----:B------:R-:W-:-:S04]  /*2900*/  @!P0 FMUL R7, R7, 0.5 ;  /* 0x3f00000007078820 */ /* 0x000fc80000400000 */
[----:B------:R-:W0:Y:S02]  /*2910*/  MUFU.EX2 R9, R7 ;  /* 0x0000000700097308 */ /* 0x000e240000000800 */
[----:B0-----:R-:W-:-:S04]  /*2920*/  @!P0 FMUL R9, R9, R9 ;  /* 0x0000000909098220 */ /* 0x001fc80000400000 */
[----:B------:R-:W-:-:S02]  /*2930*/  FADD R0, R0, R9 ;  /* 0x0000000900007221 */ /* 0x000fc40000000000 */
.L_x_16:
[----:B------:R-:W-:Y:S05]  /*2940*/  BSYNC B0 ;  /* 0x0000000000007941 */ /* 0x000fea0003800000 */
.L_x_15:
[----:B------:R-:W-:Y:S01]  /*2950*/  BSSY B0, `(.L_x_17) ;  /* 0x000000b000007945 */ /* 0x000fe20003800000 */
[----:B------:R-:W-:Y:S01]  /*2960*/  ISETP.NE.U32.AND P0, PT, R17, RZ, PT ;  /* 0x000000ff1100720c */ /* 0x000fe20003f05070 */
[----:B------:R-:W-:-:S07]  /*2970*/  @P2 BRA `(.L_x_18) ;  /* 0x0000008000002947 */ /* 0x000fce0003800000 */
        /* <DEDUP_REMOVED lines=8> */
.L_x_18:
[----:B------:R-:W-:Y:S05]  /*2a00*/  BSYNC B0 ;  /* 0x0000000000007941 */ /* 0x000fea0003800000 */
.L_x_17:
[----:B------:R-:W-:Y:S01]  /*2a10*/  ISETP.GE.U32.AND P2, PT, R8, c[0x0][0x170], PT ;  /* 0x00005c0008007a0c */ /* 0x000fe20003f46070 */
[----:B------:R-:W-:Y:S01]  /*2a20*/  BSSY B0, `(.L_x_19) ;  /* 0x000000c000007945 */ /* 0x000fe20003800000 */
[----:B------:R-:W-:Y:S02]  /*2a30*/  ISETP.NE.AND.EX P0, PT, R18, RZ, PT, P0 ;  /* 0x000000ff1200720c */ /* 0x000fe40003f05300 */
[----:B------:R-:W-:-:S13]  /*2a40*/  ISETP.GE.AND.EX P2, PT, R10, c[0x0][0x174], PT, P2 ;  /* 0x00005d000a007a0c */ /* 0x000fda0003f46320 */
        /* <DEDUP_REMOVED lines=9> */
.L_x_20:
[----:B------:R-:W-:Y:S05]  /*2ae0*/  BSYNC B0 ;  /* 0x0000000000007941 */ /* 0x000fea0003800000 */
.L_x_19:
[----:B------:R-:W-:-:S05]  /*2af0*/  IADD3 R3, P2, R3, 0x4, RZ ;  /* 0x0000000403037810 */ /* 0x000fca0007f5e0ff */
[----:B------:R-:W-:Y:S01]  /*2b00*/  IMAD.X R11, RZ, RZ, R11, P2 ;  /* 0x000000ffff0b7224 */ /* 0x000fe200010e060b */
[----:B------:R-:W-:Y:S05]  /*2b10*/  @P0 BRA `(.L_x_21) ;  /* 0xfffffb8000000947 */ /* 0x000fea000383ffff */
.L_x_12:
        /* <DEDUP_REMOVED lines=9> */
[----:B------:R-:W-:Y:S02]  /*2bb0*/  IMAD.IADD R11, R9, 0x1, R11 ;  /* 0x00000001090b7824 */ /* 0x000fe400078e020b */
[----:B------:R-:W-:Y:S01]  /*2bc0*/  IMAD.X R12, RZ, RZ, -0x1, P0 ;  /* 0xffffffffff0c7424 */ /* 0x000fe200000e06ff */
[----:B------:R-:W-:-:S02]  /*2bd0*/  LEA R3, R3, 0x60, 0x2 ;  /* 0x0000006003037811 */ /* 0x000fc400078e10ff */
.L_x_24:
[----:B------:R-:W-:Y:S01]  /*2be0*/  ISETP.GE.U32.AND P0, PT, R8, c[0x0][0x170], PT ;  /* 0x00005c0008007a0c */ /* 0x000fe20003f06070 */
[----:B------:R-:W-:Y:S01]  /*2bf0*/  BSSY B0, `(.L_x_22) ;  /* 0x000000e000007945 */ /* 0x000fe20003800000 */
[----:B------:R-:W-:Y:S02]  /*2c00*/  IADD3 R10, P2, R10, 0x1, RZ ;  /* 0x000000010a0a7810 */ /* 0x000fe40007f5e0ff */
[----:B------:R-:W-:-:S03]  /*2c10*/  ISETP.GE.AND.EX P0, PT, R11, c[0x0][0x174], PT, P0 ;  /* 0x00005d000b007a0c */ /* 0x000fc60003f06300 */
[----:B------:R-:W-:Y:S01]  /*2c20*/  IMAD.X R12, RZ, RZ, R12, P2 ;  /* 0x000000ffff0c7224 */ /* 0x000fe200010e060c */
[----:B------:R-:W-:-:S09]  /*2c30*/  ISETP.NE.U32.AND P2, PT, R10, RZ, PT ;  /* 0x000000ff0a00720c */ /* 0x000fd20003f45070 */
        /* <DEDUP_REMOVED lines=9> */
.L_x_23:
[----:B------:R-:W-:Y:S05]  /*2cd0*/  BSYNC B0 ;  /* 0x0000000000007941 */ /* 0x000fea0003800000 */
.L_x_22:
[----:B------:R-:W-:Y:S02]  /*2ce0*/  ISETP.NE.AND.EX P2, PT, R12, RZ, PT, P2 ;  /* 0x000000ff0c00720c */ /* 0x000fe40003f45320 */
[----:B------:R-:W-:Y:S02]  /*2cf0*/  IADD3 R8, P0, R8, 0x140, RZ ;  /* 0x0000014008087810 */ /* 0x000fe40007f1e0ff */
[----:B------:R-:W-:-:S03]  /*2d00*/  IADD3 R3, R3, 0x500, RZ ;  /* 0x0000050003037810 */ /* 0x000fc60007ffe0ff */
[----:B------:R-:W-:-:S06]  /*2d10*/  IMAD.X R11, RZ, RZ, R11, P0 ;  /* 0x000000ffff0b7224 */ /* 0x000fcc00000e060b */
[----:B------:R-:W-:Y:S05]  /*2d20*/  @P2 BRA `(.L_x_24) ;  /* 0xfffffeb000002947 */ /* 0x000fea000383ffff */
.L_x_11:
[----:B------:R-:W1:Y:S01]  /*2d30*/  SHFL.DOWN PT, R3, R0, 0x10, 0x1f ;  /* 0x0a001f0000037f89 */ /* 0x000e6200000e0000 */
[----:B------:R-:W-:-:S04]  /*2d40*/  @!P3 SHF.R.U32.HI R10, RZ, 0x3, R4 ;  /* 0x00000003ff0ab819 */ /* 0x000fc80000011604 */
[----:B------:R-:W-:Y:S01]  /*2d50*/  @!P3 LOP3.LUT R10, R10, 0x1ffffffc, RZ, 0xc0, !PT ;  /* 0x1ffffffc0a0ab812 */ /* 0x000fe200078ec0ff */
[----:B-1----:R-:W-:-:S05]  /*2d60*/  FADD R3, R3, R0 ;  /* 0x0000000003037221 */ /* 0x002fca0000000000 */
[----:B0-----:R-:W0:Y:S02]  /*2d70*/  SHFL.DOWN PT, R2, R3, 0x8, 0x1f ;  /* 0x09001f0003027f89 */ /* 0x001e2400000e0000 */
[----:B0-----:R-:W-:-:S05]  /*2d80*/  FADD R2, R3, R2 ;  /* 0x0000000203027221 */ /* 0x001fca0000000000 */
[----:B------:R-:W0:Y:S02]  /*2d90*/  SHFL.DOWN PT, R7, R2, 0x4, 0x1f ;  /* 0x08801f0002077f89 */ /* 0x000e2400000e0000 */
[----:B0-----:R-:W-:-:S05]  /*2da0*/  FADD R7, R2, R7 ;  /* 0x0000000702077221 */ /* 0x001fca0000000000 */
[----:B------:R-:W0:Y:S02]  /*2db0*/  SHFL.DOWN PT, R8, R7, 0x2, 0x1f ;  /* 0x08401f0007087f89 */ /* 0x000e2400000e0000 */
[----:B0-----:R-:W-:-:S05]  /*2dc0*/  FADD R8, R7, R8 ;  /* 0x0000000807087221 */ /* 0x001fca0000000000 */
[----:B------:R-:W0:Y:S02]  /*2dd0*/  SHFL.DOWN PT, R9, R8, 0x1, 0x1f ;  /* 0x08201f0008097f89 */ /* 0x000e2400000e0000 */
[----:B0-----:R-:W-:-:S05]  /*2de0*/  FADD R9, R8, R9 ;  /* 0x0000000908097221 */ /* 0x001fca0000000000 */
[----:B------:R-:W-:Y:S04]  /*2df0*/  @!P3 STS [R10+0x30], R9 ;  /* 0x000030090a00b388 */ /* 0x000fe80000000800 */
[----:B------:R-:W-:Y:S06]  /*2e00*/  BAR.SYNC 0x0 ;  /* 0x0000000000007b1d */ /* 0x000fec0000000000 */
[----:B------:R-:W0:Y:S04]  /*2e10*/  @!P4 LDS R0, [R4.X4+0x30] ;  /* 0x000030000400c984 */ /* 0x000e280000004800 */
[----:B0-----:R-:W0:Y:S01]  /*2e20*/  SHFL.DOWN PT, R3, R0, 0x8, 0x1f ;  /* 0x09001f0000037f89 */ /* 0x001e2200000e0000 */
[----:B------:R-:W-:Y:S01]  /*2e30*/  IMAD.MOV.U32 R2, RZ, RZ, R0 ;  /* 0x000000ffff027224 */ /* 0x000fe200078e0000 */
[----:B0-----:R-:W-:-:S04]  /*2e40*/  @!P5 FADD R0, R0, R3 ;  /* 0x000000030000d221 */ /* 0x001fc80000000000 */
[----:B------:R-:W-:-:S05]  /*2e50*/  @!P5 IMAD.MOV.U32 R2, RZ, RZ, R0 ;  /* 0x000000ffff02d224 */ /* 0x000fca00078e0000 */
[----:B------:R-:W0:Y:S02]  /*2e60*/  SHFL.DOWN PT, R3, R2, 0x4, 0x1f ;  /* 0x08801f0002037f89 */ /* 0x000e2400000e0000 */
[----:B0-----:R-:W-:-:S05]  /*2e70*/  FADD R3, R3, R0 ;  /* 0x0000000003037221 */ /* 0x001fca0000000000 */
[----:B------:R-:W0:Y:S02]  /*2e80*/  SHFL.DOWN PT, R8, R3, 0x2, 0x1f ;  /* 0x08401f0003087f89 */ /* 0x000e2400000e0000 */
[----:B0-----:R-:W-:-:S05]  /*2e90*/  FADD R8, R3, R8 ;  /* 0x0000000803087221 */ /* 0x001fca0000000000 */
[----:B------:R-:W0:Y:S02]  /*2ea0*/  SHFL.DOWN PT, R7, R8, 0x1, 0x1f ;  /* 0x08201f0008077f89 */ /* 0x000e2400000e0000 */
[----:B0-----:R-:W-:-:S05]  /*2eb0*/  FADD R7, R8, R7 ;  /* 0x0000000708077221 */ /* 0x001fca0000000000 */
[----:B------:R-:W-:Y:S04]  /*2ec0*/  @!P6 STS [0x4], R7 ;  /* 0x00000407ff00e388 */ /* 0x000fe80000000800 */
[----:B------:R-:W-:Y:S06]  /*2ed0*/  BAR.SYNC 0x0 ;  /* 0x0000000000007b1d */ /* 0x000fec0000000000 */
[----:B------:R-:W0:Y:S04]  /*2ee0*/  @!P6 LDS R0, [0x4] ;  /* 0x00000400ff00e984 */ /* 0x000e280000000800 */
[----:B0-----:R-:W-:Y:S04]  /*2ef0*/  @!P6 STS [0x5c], R0 ;  /* 0x00005c00ff00e388 */ /* 0x001fe80000000800 */
[----:B------:R-:W-:Y:S06]  /*2f00*/  BAR.SYNC 0x0 ;  /* 0x0000000000007b1d */ /* 0x000fec0000000000 */
[----:B------:R-:W-:Y:S05]  /*2f10*/  @!P1 EXIT ;  /* 0x000000000000994d */ /* 0x000fea0003800000 */
[----:B------:R-:W0:Y:S01]  /*2f20*/  LDS.64 R2, [0x58] ;  /* 0x00005800ff027984 */ /* 0x000e220000000a00 */
[C---:B------:R-:W-:Y:S01]  /*2f30*/  IADD3 R0, P1, R5.reuse, -0x1, RZ ;  /* 0xffffffff05007810 */ /* 0x040fe20007f3e0ff */
[----:B------:R-:W-:Y:S01]  /*2f40*/  CS2R R12, SRZ ;  /* 0x00000000000c7805 */ /* 0x000fe2000001ff00 */
[----:B------:R-:W-:Y:S01]  /*2f50*/  LOP3.LUT R10, R5, 0x3, RZ, 0xc0, !PT ;  /* 0x00000003050a7812 */ /* 0x000fe200078ec0ff */
[----:B------:R-:W1:Y:S01]  /*2f60*/  S2R R11, SR_CTAID.X ;  /* 0x00000000000b7919 */ /* 0x000e620000002500 */
[----:B------:R-:W-:-:S02]  /*2f70*/  ISETP.GE.U32.AND P0, PT, R0, 0x3, PT ;  /* 0x000000030000780c */ /* 0x000fc40003f06070 */
[----:B------:R-:W-:-:S04]  /*2f80*/  IADD3.X R0, R6, -0x1, RZ, P1, !PT ;  /* 0xffffffff06007810 */ /* 0x000fc80000ffe4ff */
[----:B------:R-:W-:-:S13]  /*2f90*/  ISETP.GE.U32.AND.EX P0, PT, R0, RZ, PT, P0 ;  /* 0x000000ff0000720c */ /* 0x000fda0003f06100 */
[----:B------:R-:W-:Y:S05]  /*2fa0*/  @!P0 BRA `(.L_x_25) ;  /* 0x000008a000008947 */ /* 0x000fea0003800000 */
[----:B------:R-:W-:Y:S01]  /*2fb0*/  IMAD.MOV.U32 R8, RZ, RZ, R4 ;  /* 0x000000ffff087224 */ /* 0x000fe200078e0004 */
[----:B------:R-:W-:Y:S01]  /*2fc0*/  IADD3 R5, P0, -R10, R5, RZ ;  /* 0x000000050a057210 */ /* 0x000fe20007f1e1ff */
[----:B------:R-:W-:-:S03]  /*2fd0*/  IMAD.MOV.U32 R9, RZ, RZ, RZ ;  /* 0x000000ffff097224 */ /* 0x000fc600078e00ff */
[----:B------:R-:W-:Y:S01]  /*2fe0*/  IADD3.X R14, R6, -0x1, RZ, P0, !PT ;  /* 0xffffffff060e7810 */ /* 0x000fe200007fe4ff */
[----:B-1----:R-:W-:-:S04]  /*2ff0*/  IMAD.WIDE.U32 R8, R11, c[0x0][0x170], R8 ;  /* 0x00005c000b087a25 */ /* 0x002fc800078e0008 */
[----:B------:R-:W-:-:S02]  /*3000*/  IMAD R15, R11, c[0x0][0x174], R9 ;  /* 0x00005d000b0f7a24 */ /* 0x000fc400078e0209 */
.L_x_42:
[----:B------:R-:W-:Y:S01]  /*3010*/  IMAD.WIDE.U32 R18, R13, 0x140, RZ ;  /* 0x000001400d127825 */ /* 0x000fe200078e00ff */
[----:B------:R-:W-:Y:S01]  /*3020*/  IADD3 R5, P0, R5, -0x4, RZ ;  /* 0xfffffffc05057810 */ /* 0x000fe20007f1e0ff */
[----:B------:R-:W-:Y:S02]  /*3030*/  BSSY B0, `(.L_x_26) ;  /* 0x0000027000007945 */ /* 0x000fe40003800000 */
[----:B0-----:R-:W-:Y:S01]  /*3040*/  IMAD R7, R12, 0x140, RZ ;  /* 0x000001400c077824 */ /* 0x001fe200078e02ff */
[-C--:B------:R-:W-:Y:S02]  /*3050*/  IADD3 R17, P2, R4, R18.reuse, RZ ;  /* 0x0000001204117210 */ /* 0x080fe40007f5e0ff */
[----:B------:R-:W-:Y:S01]  /*3060*/  IADD3 R0, P3, R8, R18, RZ ;  /* 0x0000001208007210 */ /* 0x000fe20007f7e0ff */
[----:B------:R-:W-:Y:S01]  /*3070*/  IMAD.IADD R6, R19, 0x1, R7 ;  /* 0x0000000113067824 */ /* 0x000fe200078e0207 */
[----:B------:R-:W-:Y:S01]  /*3080*/  ISETP.GE.U32.AND P1, PT, R17, c[0x0][0x170], PT ;  /* 0x00005c0011007a0c */ /* 0x000fe20003f26070 */
[----:B------:R-:W-:Y:S01]  /*3090*/  IMAD.IADD R18, R4, 0x1, R18 ;  /* 0x0000000104127824 */ /* 0x000fe200078e0212 */
[----:B------:R-:W-:Y:S01]  /*30a0*/  IADD3.X R14, R14, -0x1, RZ, P0, !PT ;  /* 0xffffffff0e0e7810 */ /* 0x000fe200007fe4ff */
[----:B------:R-:W-:Y:S01]  /*30b0*/  IMAD.X R16, RZ, RZ, R6, P2 ;  /* 0x000000ffff107224 */ /* 0x000fe200010e0606 */
[----:B------:R-:W-:Y:S01]  /*30c0*/  ISETP.NE.U32.AND P0, PT, R5, RZ, PT ;  /* 0x000000ff0500720c */ /* 0x000fe20003f05070 */
[----:B------:R-:W-:Y:S01]  /*30d0*/  IMAD.X R7, R6, 0x1, R15, P3 ;  /* 0x0000000106077824 */ /* 0x000fe200018e060f */
[----:B------:R-:W-:-:S02]  /*30e0*/  LEA R6, P2, R0, c[0x0][0x168], 0x1 ;  /* 0x00005a0000067a11 */ /* 0x000fc400078408ff */
[----:B------:R-:W-:Y:S02]  /*30f0*/  ISETP.GE.AND.EX P1, PT, R16, c[0x0][0x174], PT, P1 ;  /* 0x00005d0010007a0c */ /* 0x000fe40003f26310 */
[----:B------:R-:W-:Y:S02]  /*3100*/  ISETP.NE.AND.EX P0, PT, R14, RZ, PT, P0 ;  /* 0x000000ff0e00720c */ /* 0x000fe40003f05300 */
[----:B------:R-:W-:Y:S02]  /*3110*/  LEA.HI.X R7, R0, c[0x0][0x16c], R7, 0x1, P2 ;  /* 0x00005b0000077a11 */ /* 0x000fe400010f0c07 */
[----:B------:R-:W-:-:S07]  /*3120*/  LEA R18, R18, 0x60, 0x2 ;  /* 0x0000006012127811 */ /* 0x000fce00078e10ff */
[----:B------:R-:W-:Y:S05]  /*3130*/  @P1 BRA `(.L_x_27) ;  /* 0x0000016000001947 */ /* 0x000fea0003800000 */
[----:B------:R-:W1:Y:S01]  /*3140*/  LDS R19, [R18] ;  /* 0x0000000012137984 */ /* 0x000e620000000800 */
[----:B0-----:R-:W0:Y:S01]  /*3150*/  MUFU.RCP R20, R3 ;  /* 0x0000000300147308 */ /* 0x001e220000001000 */
[----:B------:R-:W-:Y:S01]  /*3160*/  BSSY B1, `(.L_x_28) ;  /* 0x0000011000017945 */ /* 0x000fe20003800000 */
[----:B0-----:R-:W-:-:S04]  /*3170*/  FFMA R21, R20, -R3, 1 ;  /* 0x3f80000014157423 */ /* 0x001fc80000000803 */
[----:B------:R-:W-:Y:S01]  /*3180*/  FFMA R21, R20, R21, R20 ;  /* 0x0000001514157223 */ /* 0x000fe20000000014 */
[----:B-1----:R-:W-:-:S04]  /*3190*/  FADD R19, -R2, R19 ;  /* 0x0000001302137221 */ /* 0x002fc80000000100 */
[----:B------:R-:W-:-:S05]  /*31a0*/  FMUL R19, R19, 1.4426950216293334961 ;  /* 0x3fb8aa3b13137820 */ /* 0x000fca0000400000 */
[----:B------:R-:W-:-:S13]  /*31b0*/  FSETP.GEU.AND P1, PT, R19, -126, PT ;  /* 0xc2fc00001300780b */ /* 0x000fda0003f2e000 */
[----:B------:R-:W-:-:S04]  /*31c0*/  @!P1 FMUL R19, R19, 0.5 ;  /* 0x3f00000013139820 */ /* 0x000fc80000400000 */
[----:B------:R-:W0:Y:S02]  /*31d0*/  MUFU.EX2 R0, R19 ;  /* 0x0000001300007308 */ /* 0x000e240000000800 */
[----:B0-----:R-:W-:-:S06]  /*31e0*/  @!P1 FMUL R0, R0, R0 ;  /* 0x0000000000009220 */ /* 0x001fcc0000400000 */
[----:B------:R-:W0:Y:S01]  /*31f0*/  FCHK P1, R0, R3 ;  /* 0x0000000300007302 */ /* 0x000e220000020000 */
[----:B------:R-:W-:-:S04]  /*3200*/  FFMA R20, R0, R21, RZ ;  /* 0x0000001500147223 */ /* 0x000fc800000000ff */
[----:B------:R-:W-:-:S04]  /*3210*/  FFMA R22, R20, -R3, R0 ;  /* 0x8000000314167223 */ /* 0x000fc80000000000 */
[----:B------:R-:W-:Y:S01]  /*3220*/  FFMA R20, R21, R22, R20 ;  /* 0x0000001615147223 */ /* 0x000fe20000000014 */
[----:B0-----:R-:W-:Y:S05]  /*3230*/  @!P1 BRA `(.L_x_29) ;  /* 0x0000003000009947 */ /* 0x001fea0003800000 */
[----:B------:R-:W-:-:S02]  /*3240*/  MOV R20, 0x3260 ;  /* 0x0000326000147802 */ /* 0x000fc40000000f00 */
[----:B------:R-:W-:Y:S05]  /*3250*/  CALL.REL.NOINC `($fused_softmax_cast_n_3585_to_4096__kernel$__cuda_sm3x_div_rn_noftz_f32_slowpath) ;  /* 0x0000098000007944 */ /* 0x000fea0003c00000 */
[----:B0-----:R-:W-:-:S02]  /*3260*/  IMAD.MOV.U32 R20, RZ, RZ, R0 ;  /* 0x000000ffff147224 */ /* 0x001fc400078e0000 */
.L_x_29:
[----:B------:R-:W-:Y:S05]  /*3270*/  BSYNC B1 ;  /* 0x0000000000017941 */ /* 0x000fea0003800000 */
.L_x_28:
[----:B------:R-:W-:-:S05]  /*3280*/  F2FP.PACK_AB R20, RZ, R20 ;  /* 0x00000014ff14723e */ /* 0x000fca00000000ff */
[----:B------:R0:W-:Y:S02]  /*3290*/  STG.E.U16 [R6.64], R20 ;  /* 0x0000001406007986 */ /* 0x0001e4000c101504 */
.L_x_27:
[----:B------:R-:W-:Y:S05]  /*32a0*/  BSYNC B0 ;  /* 0x0000000000007941 */ /* 0x000fea0003800000 */
.L_x_26:
[----:B------:R-:W-:Y:S01]  /*32b0*/  IADD3 R0, P2, R17, 0x140, RZ ;  /* 0x0000014011007810 */ /* 0x000fe20007f5e0ff */
[----:B------:R-:W-:Y:S03]  /*32c0*/  BSSY B0, `(.L_x_30) ;  /* 0x000001b000007945 */ /* 0x000fe60003800000 */
[----:B------:R-:W-:Y:S01]  /*32d0*/  ISETP.GE.U32.AND P1, PT, R0, c[0x0][0x170], PT ;  /* 0x00005c0000007a0c */ /* 0x000fe20003f26070 */
[----:B------:R-:W-:-:S05]  /*32e0*/  IMAD.X R0, RZ, RZ, R16, P2 ;  /* 0x000000ffff007224 */ /* 0x000fca00010e0610 */
[----:B------:R-:W-:-:S13]  /*32f0*/  ISETP.GE.AND.EX P1, PT, R0, c[0x0][0x174], PT, P1 ;  /* 0x00005d0000007a0c */ /* 0x000fda0003f26310 */
[----:B------:R-:W-:Y:S05]  /*3300*/  @P1 BRA `(.L_x_31) ;  /* 0x0000016000001947 */ /* 0x000fea0003800000 */
[----:B------:R-:W1:Y:S01]  /*3310*/  LDS R19, [R18+0x500] ;  /* 0x0005000012137984 */ /* 0x000e620000000800 */
        /* <DEDUP_REMOVED lines=15> */
[----:B------:R-:W-:Y:S01]  /*3410*/  IMAD.MOV.U32 R0, RZ, RZ, R20 ;  /* 0x000000ffff007224 */ /* 0x000fe200078e0014 */
[----:B------:R-:W-:-:S02]  /*3420*/  MOV R20, 0x3440 ;  /* 0x0000344000147802 */ /* 0x000fc40000000f00 */
[----:B------:R-:W-:Y:S05]  /*3430*/  CALL.REL.NOINC `($fused_softmax_cast_n_3585_to_4096__kernel$__cuda_sm3x_div_rn_noftz_f32_slowpath) ;  /* 0x000007a000007944 */ /* 0x000fea0003c00000 */
.L_x_33:
[----:B------:R-:W-:Y:S05]  /*3440*/  BSYNC B1 ;  /* 0x0000000000017941 */ /* 0x000fea0003800000 */
.L_x_32:
[----:B0-----:R-:W-:-:S05]  /*3450*/  F2FP.PACK_AB R0, RZ, R0 ;  /* 0x00000000ff00723e */ /* 0x001fca00000000ff */
[----:B------:R0:W-:Y:S02]  /*3460*/  STG.E.U16 [R6.64+0x280], R0 ;  /* 0x0002800006007986 */ /* 0x0001e4000c101504 */
.L_x_31:
[----:B------:R-:W-:Y:S05]  /*3470*/  BSYNC B0 ;  /* 0x0000000000007941 */ /* 0x000fea0003800000 */
.L_x_30:
[----:B0-----:R-:W-:Y:S01]  /*3480*/  IADD3 R0, P2, R17, 0x280, RZ ;  /* 0x0000028011007810 */ /* 0x001fe20007f5e0ff */
[----:B------:R-:W-:Y:S03]  /*3490*/  BSSY B0, `(.L_x_34) ;  /* 0x000001b000007945 */ /* 0x000fe60003800000 */
[----:B------:R-:W-:Y:S01]  /*34a0*/  ISETP.GE.U32.AND P1, PT, R0, c[0x0][0x170], PT ;  /* 0x00005c0000007a0c */ /* 0x000fe20003f26070 */
[----:B------:R-:W-:-:S05]  /*34b0*/  IMAD.X R0, RZ, RZ, R16, P2 ;  /* 0x000000ffff007224 */ /* 0x000fca00010e0610 */
[----:B------:R-:W-:-:S13]  /*34c0*/  ISETP.GE.AND.EX P1, PT, R0, c[0x0][0x174], PT, P1 ;  /* 0x00005d0000007a0c */ /* 0x000fda0003f26310 */
[----:B------:R-:W-:Y:S05]  /*34d0*/  @P1 BRA `(.L_x_35) ;  /* 0x0000016000001947 */ /* 0x000fea0003800000 */
[----:B------:R-:W0:Y:S01]  /*34e0*/  LDS R19, [R18+0xa00] ;  /* 0x000a000012137984 */ /* 0x000e220000000800 */
[----:B------:R-:W1:Y:S01]  /*34f0*/  MUFU.RCP R0, R3 ;  /* 0x0000000300007308 */ /* 0x000e620000001000 */
[----:B------:R-:W-:Y:S01]  /*3500*/  BSSY B1, `(.L_x_36) ;  /* 0x0000011000017945 */ /* 0x000fe20003800000 */
[----:B-1----:R-:W-:-:S04]  /*3510*/  FFMA R21, R0, -R3, 1 ;  /* 0x3f80000000157423 */ /* 0x002fc80000000803 */
[----:B------:R-:W-:Y:S01]  /*3520*/  FFMA R0, R0, R21, R0 ;  /* 0x0000001500007223 */ /* 0x000fe20000000000 */
[----:B0-----:R-:W-:-:S04]  /*3530*/  FADD R19, -R2, R19 ;  /* 0x0000001302137221 */ /* 0x001fc80000000100 */
        /* <DEDUP_REMOVED lines=13> */
.L_x_37:
[----:B------:R-:W-:Y:S05]  /*3610*/  BSYNC B1 ;  /* 0x0000000000017941 */ /* 0x000fea0003800000 */
.L_x_36:
[----:B0-----:R-:W-:-:S05]  /*3620*/  F2FP.PACK_AB R0, RZ, R0 ;  /* 0x00000000ff00723e */ /* 0x001fca00000000ff */
[----:B------:R0:W-:Y:S02]  /*3630*/  STG.E.U16 [R6.64+0x500], R0 ;  /* 0x0005000006007986 */ /* 0x0001e4000c101504 */
.L_x_35:
[----:B------:R-:W-:Y:S05]  /*3640*/  BSYNC B0 ;  /* 0x0000000000007941 */ /* 0x000fea0003800000 */
.L_x_34:
        /* <DEDUP_REMOVED lines=25> */
.L_x_41:
[----:B------:R-:W-:Y:S05]  /*37e0*/  BSYNC B1 ;  /* 0x0000000000017941 */ /* 0x000fea0003800000 */
.L_x_40:
[----:B0-----:R-:W-:-:S05]  /*37f0*/  F2FP.PACK_AB R0, RZ, R0 ;  /* 0x00000000ff00723e */ /* 0x001fca00000000ff */
[----:B------:R0:W-:Y:S02]  /*3800*/  STG.E.U16 [R6.64+0x780], R0 ;  /* 0x0007800006007986 */ /* 0x0001e4000c101504 */
.L_x_39:
[----:B------:R-:W-:Y:S05]  /*3810*/  BSYNC B0 ;  /* 0x0000000000007941 */ /* 0x000fea0003800000 */
.L_x_38:
[----:B------:R-:W-:-:S05]  /*3820*/  IADD3 R13, P1, R13, 0x4, RZ ;  /* 0x000000040d0d7810 */ /* 0x000fca0007f3e0ff */
[----:B------:R-:W-:Y:S01]  /*3830*/  IMAD.X R12, RZ, RZ, R12, P1 ;  /* 0x000000ffff0c7224 */ /* 0x000fe200008e060c */
[----:B------:R-:W-:Y:S05]  /*3840*/  @P0 BRA `(.L_x_42) ;  /* 0xfffff7c000000947 */ /* 0x000fea000383ffff */
.L_x_25:
[----:B------:R-:W-:-:S04]  /*3850*/  ISETP.NE.U32.AND P0, PT, R10, RZ, PT ;  /* 0x000000ff0a00720c */ /* 0x000fc80003f05070 */
[----:B------:R-:W-:-:S13]  /*3860*/  ISETP.NE.AND.EX P0, PT, RZ, RZ, PT, P0 ;  /* 0x000000ffff00720c */ /* 0x000fda0003f05300 */
[----:B------:R-:W-:Y:S05]  /*3870*/  @!P0 EXIT ;  /* 0x000000000000894d */ /* 0x000fea0003800000 */
[----:B------:R-:W-:Y:S01]  /*3880*/  IMAD R15, R12, 0x140, RZ ;  /* 0x000001400c0f7824 */ /* 0x000fe200078e02ff */
[----:B------:R-:W-:Y:S01]  /*3890*/  IADD3 R10, P2, RZ, -R10, RZ ;  /* 0x8000000aff0a7210 */ /* 0x000fe20007f5e0ff */
[----:B0-----:R-:W-:-:S04]  /*38a0*/  IMAD.WIDE.U32 R6, R13, 0x140, RZ ;  /* 0x000001400d067825 */ /* 0x001fc800078e00ff */
[----:B------:R-:W-:Y:S02]  /*38b0*/  IMAD.IADD R15, R7, 0x1, R15 ;  /* 0x00000001070f7824 */ /* 0x000fe400078e020f */
[----:B------:R-:W-:Y:S02]  /*38c0*/  IMAD.MOV.U32 R14, RZ, RZ, R6 ;  /* 0x000000ffff0e7224 */ /* 0x000fe400078e0006 */
[----:B------:R-:W-:Y:S02]  /*38d0*/  IMAD R5, R13, 0x140, R4 ;  /* 0x000001400d057824 */ /* 0x000fe400078e0204 */
[----:B-1----:R-:W-:-:S03]  /*38e0*/  IMAD.WIDE.U32 R8, R11, c[0x0][0x170], R14 ;  /* 0x00005c000b087a25 */ /* 0x002fc600078e000e */
[----:B------:R-:W-:Y:S01]  /*38f0*/  LEA R5, R5, 0x60, 0x2 ;  /* 0x0000006005057811 */ /* 0x000fe200078e10ff */
[----:B------:R-:W-:Y:S01]  /*3900*/  IMAD R0, R11, c[0x0][0x174], R9 ;  /* 0x00005d000b007a24 */ /* 0x000fe200078e0209 */
[C---:B------:R-:W-:Y:S01]  /*3910*/  IADD3 R7, P0, R4.reuse, R8, RZ ;  /* 0x0000000804077210 */ /* 0x040fe20007f1e0ff */
[----:B------:R-:W-:Y:S01]  /*3920*/  IMAD.X R13, RZ, RZ, -0x1, P2 ;  /* 0xffffffffff0d7424 */ /* 0x000fe200010e06ff */
[----:B------:R-:W-:-:S03]  /*3930*/  IADD3 R4, P1, R4, R6, RZ ;  /* 0x0000000604047210 */ /* 0x000fc60007f3e0ff */
[----:B------:R-:W-:Y:S01]  /*3940*/  IMAD.X R0, RZ, RZ, R0, P0 ;  /* 0x000000ffff007224 */ /* 0x000fe200000e0600 */
[----:B------:R-:W-:Y:S01]  /*3950*/  LEA R6, P0, R7, c[0x0][0x168], 0x1 ;  /* 0x00005a0007067a11 */ /* 0x000fe200078008ff */
[----:B------:R-:W-:-:S03]  /*3960*/  IMAD.X R8, RZ, RZ, R15, P1 ;  /* 0x000000ffff087224 */ /* 0x000fc600008e060f */
[----:B------:R-:W-:-:S02]  /*3970*/  LEA.HI.X R7, R7, c[0x0][0x16c], R0, 0x1, P0 ;  /* 0x00005b0007077a11 */ /* 0x000fc400000f0c00 */
.L_x_47:
[----:B------:R-:W-:Y:S01]  /*3980*/  ISETP.GE.U32.AND P1, PT, R4, c[0x0][0x170], PT ;  /* 0x00005c0004007a0c */ /* 0x000fe20003f26070 */
[----:B------:R-:W-:Y:S01]  /*3990*/  BSSY B0, `(.L_x_43) ;  /* 0x000001d000007945 */ /* 0x000fe20003800000 */
[----:B------:R-:W-:Y:S02]  /*39a0*/  IADD3 R10, P0, R10, 0x1, RZ ;  /* 0x000000010a0a7810 */ /* 0x000fe40007f1e0ff */
[----:B------:R-:W-:-:S03]  /*39b0*/  ISETP.GE.AND.EX P1, PT, R8, c[0x0][0x174], PT, P1 ;  /* 0x00005d0008007a0c */ /* 0x000fc60003f26310 */
[----:B------:R-:W-:Y:S01]  /*39c0*/  IMAD.X R13, RZ, RZ, R13, P0 ;  /* 0x000000ffff0d7224 */ /* 0x000fe200000e060d */
[----:B------:R-:W-:-:S04]  /*39d0*/  ISETP.NE.U32.AND P0, PT, R10, RZ, PT ;  /* 0x000000ff0a00720c */ /* 0x000fc80003f05070 */
[----:B------:R-:W-:-:S05]  /*39e0*/  ISETP.NE.AND.EX P0, PT, R13, RZ, PT, P0 ;  /* 0x000000ff0d00720c */ /* 0x000fca0003f05300 */
[----:B------:R-:W-:Y:S05]  /*39f0*/  @P1 BRA `(.L_x_44) ;  /* 0x0000016000001947 */ /* 0x000fea0003800000 */
[----:B------:R-:W0:Y:S01]  /*3a00*/  LDS R9, [R5] ;  /* 0x0000000005097984 */ /* 0x000e220000000800 */
        /* <DEDUP_REMOVED lines=18> */
.L_x_46:
[----:B------:R-:W-:Y:S05]  /*3b30*/  BSYNC B1 ;  /* 0x0000000000017941 */ /* 0x000fea0003800000 */
.L_x_45:
[----:B0-----:R-:W-:-:S05]  /*3b40*/  F2FP.PACK_AB R0, RZ, R0 ;  /* 0x00000000ff00723e */ /* 0x001fca00000000ff */
[----:B------:R0:W-:Y:S02]  /*3b50*/  STG.E.U16 [R6.64], R0 ;  /* 0x0000000006007986 */ /* 0x0001e4000c101504 */
.L_x_44:
[----:B------:R-:W-:Y:S05]  /*3b60*/  BSYNC B0 ;  /* 0x0000000000007941 */ /* 0x000fea0003800000 */
.L_x_43:
[----:B0-----:R-:W-:Y:S02]  /*3b70*/  IADD3 R6, P1, R6, 0x280, RZ ;  /* 0x0000028006067810 */ /* 0x001fe40007f3e0ff */
[----:B------:R-:W-:Y:S02]  /*3b80*/  IADD3 R4, P2, R4, 0x140, RZ ;  /* 0x0000014004047810 */ /* 0x000fe40007f5e0ff */
[----:B------:R-:W-:Y:S01]  /*3b90*/  IADD3 R5, R5, 0x500, RZ ;  /* 0x0000050005057810 */ /* 0x000fe20007ffe0ff */
[----:B------:R-:W-:Y:S02]  /*3ba0*/  IMAD.X R7, RZ, RZ, R7, P1 ;  /* 0x000000ffff077224 */ /* 0x000fe400008e0607 */
[----:B------:R-:W-:Y:S01]  /*3bb0*/  IMAD.X R8, RZ, RZ, R8, P2 ;  /* 0x000000ffff087224 */ /* 0x000fe200010e0608 */
[----:B------:R-:W-:Y:S05]  /*3bc0*/  @P0 BRA `(.L_x_47) ;  /* 0xfffffdb000000947 */ /* 0x000fea000383ffff */
[----:B------:R-:W-:Y:S05]  /*3bd0*/  EXIT ;  /* 0x000000000000794d */ /* 0x000fea0003800000 */
        .weak           $fused_softmax_cast_n_3585_to_4096__kernel$__cuda_sm3x_div_rn_noftz_f32_slowpath
        .type           $fused_softmax_cast_n_3585_to_4096__kernel$__cuda_sm3x_div_rn_noftz_f32_slowpath,@function
        .size           $fused_softmax_cast_n_3585_to_4096__kernel$__cuda_sm3x_div_rn_noftz_f32_slowpath,(.L_x_407 - $fused_softmax_cast_n_3585_to_4096__kernel$__cuda_sm3x_div_rn_noftz_f32_slowpath)
$fused_softmax_cast_n_3585_to_4096__kernel$__cuda_sm3x_div_rn_noftz_f32_slowpath:
[--C-:B------:R-:W-:Y:S01]  /*3be0*/  SHF.R.U32.HI R21, RZ, 0x17, R3.reuse ;  /* 0x00000017ff157819 */ /* 0x100fe20000011603 */
[----:B------:R-:W-:Y:S01]  /*3bf0*/  BSSY B2, `(.L_x_48) ;  /* 0x0000063000027945 */ /* 0x000fe20003800000 */
[----:B------:R-:W-:Y:S01]  /*3c00*/  SHF.R.U32.HI R19, RZ, 0x17, R0 ;  /* 0x00000017ff137819 */ /* 0x000fe20000011600 */
[----:B------:R-:W-:Y:S01]  /*3c10*/  IMAD.MOV.U32 R23, RZ, RZ, R3 ;  /* 0x000000ffff177224 */ /* 0x000fe200078e0003 */
[----:B------:R-:W-:-:S02]  /*3c20*/  LOP3.LUT R21, R21, 0xff, RZ, 0xc0, !PT ;  /* 0x000000ff15157812 */ /* 0x000fc400078ec0ff */
[----:B------:R-:W-:Y:S02]  /*3c30*/  LOP3.LUT R26, R19, 0xff, RZ, 0xc0, !PT ;  /* 0x000000ff131a7812 */ /* 0x000fe400078ec0ff */
[----:B------:R-:W-:Y:S02]  /*3c40*/  IADD3 R24, R21, -0x1, RZ ;  /* 0xffffffff15187810 */ /* 0x000fe40007ffe0ff */
[----:B------:R-:W-:Y:S02]  /*3c50*/  IADD3 R22, R26, -0x1, RZ ;  /* 0xffffffff1a167810 */ /* 0x000fe40007ffe0ff */
[----:B------:R-:W-:-:S04]  /*3c60*/  ISETP.GT.U32.AND P1, PT, R24, 0xfd, PT ;  /* 0x000000fd1800780c */ /* 0x000fc80003f24070 */
[----:B------:R-:W-:-:S13]  /*3c70*/  ISETP.GT.U32.OR P1, PT, R22, 0xfd, P1 ;  /* 0x000000fd1600780c */ /* 0x000fda0000f24470 */
[----:B------:R-:W-:Y:S01]  /*3c80*/  @!P1 IMAD.MOV.U32 R19, RZ, RZ, RZ ;  /* 0x000000ffff139224 */ /* 0x000fe200078e00ff */
[----:B------:R-:W-:Y:S05]  /*3c90*/  @!P1 BRA `(.L_x_49) ;  /* 0x0000017000009947 */ /* 0x000fea0003800000 */
[----:B------:R-:W-:Y:S02]  /*3ca0*/  FSETP.GTU.FTZ.AND P1, PT, |R0|, +INF , PT ;  /* 0x7f8000000000780b */ /* 0x000fe40003f3c200 */
[----:B------:R-:W-:-:S04]  /*3cb0*/  FSETP.GTU.FTZ.AND P2, PT, |R3|, +INF , PT ;  /* 0x7f8000000300780b */ /* 0x000fc80003f5c200 */
[----:B------:R-:W-:-:S13]  /*3cc0*/  PLOP3.LUT P1, PT, P1, P2, PT, 0xa8, 0x0 ;  /* 0x000000000000781c */ /* 0x000fda0000f25570 */
[----:B------:R-:W-:Y:S05]  /*3cd0*/  @P1 BRA `(.L_x_50) ;  /* 0x0000053000001947 */ /* 0x000fea0003800000 */
[----:B------:R-:W-:-:S13]  /*3ce0*/  LOP3.LUT P1, RZ, R23, 0x7fffffff, R0, 0xc8, !PT ;  /* 0x7fffffff17ff7812 */ /* 0x000fda000782c800 */
[----:B------:R-:W-:Y:S05]  /*3cf0*/  @!P1 BRA `(.L_x_51) ;  /* 0x000004f000009947 */ /* 0x000fea0003800000 */
[C---:B------:R-:W-:Y:S02]  /*3d00*/  FSETP.NEU.FTZ.AND P2, PT, |R0|.reuse, +INF , PT ;  /* 0x7f8000000000780b */ /* 0x040fe40003f5d200 */
[----:B------:R-:W-:Y:S02]  /*3d10*/  FSETP.NEU.FTZ.AND P3, PT, |R3|, +INF , PT ;  /* 0x7f8000000300780b */ /* 0x000fe40003f7d200 */
[----:B------:R-:W-:-:S11]  /*3d20*/  FSETP.NEU.FTZ.AND P1, PT, |R0|, +INF , PT ;  /* 0x7f8000000000780b */ /* 0x000fd60003f3d200 */
[----:B------:R-:W-:Y:S05]  /*3d30*/  @!P3 BRA !P2, `(.L_x_51) ;  /* 0x000004b00000b947 */ /* 0x000fea0005000000 */
[----:B------:R-:W-:-:S04]  /*3d40*/  LOP3.LUT P2, RZ, R0, 0x7fffffff, RZ, 0xc0, !PT ;  /* 0x7fffffff00ff7812 */ /* 0x000fc8000784c0ff */
[----:B------:R-:W-:-:S13]  /*3d50*/  PLOP3.LUT P2, PT, P3, P2, PT, 0x2a, 0x0 ;  /* 0x000000000000781c */ /* 0x000fda0001f44572 */
[----:B------:R-:W-:Y:S05]  /*3d60*/  @P2 BRA `(.L_x_52) ;  /* 0x0000046000002947 */ /* 0x000fea0003800000 */
[----:B------:R-:W-:-:S04]  /*3d70*/  LOP3.LUT P2, RZ, R23, 0x7fffffff, RZ, 0xc0, !PT ;  /* 0x7fffffff17ff7812 */ /* 0x000fc8000784c0ff */
[----:B------:R-:W-:-:S13]  /*3d80*/  PLOP3.LUT P1, PT, P1, P2, PT, 0x2a, 0x0 ;  /* 0x000000000000781c */ /* 0x000fda0000f24572 */
[----:B------:R-:W-:Y:S05]  /*3d90*/  @P1 BRA `(.L_x_53) ;  /* 0x0000040000001947 */ /* 0x000fea0003800000 */
[----:B------:R-:W-:Y:S02]  /*3da0*/  ISETP.GE.AND P1, PT, R22, RZ, PT ;  /* 0x000000ff1600720c */ /* 0x000fe40003f26270 */
[----:B------:R-:W-:-:S11]  /*3db0*/  ISETP.GE.AND P2, PT, R24, RZ, PT ;  /* 0x000000ff1800720c */ /* 0x000fd60003f46270 */
[----:B------:R-:W-:Y:S01]  /*3dc0*/  @P1 IMAD.MOV.U32 R19, RZ, RZ, RZ ;  /* 0x000000ffff131224 */ /* 0x000fe200078e00ff */
[----:B------:R-:W-:Y:S01]  /*3dd0*/  @!P1 FFMA R0, R0, 1.84467440737095516160e+19, RZ ;  /* 0x5f80000000009823 */ /* 0x000fe200000000ff */
[----:B------:R-:W-:Y:S01]  /*3de0*/  @!P1 IMAD.MOV.U32 R19, RZ, RZ, -0x40 ;  /* 0xffffffc0ff139424 */ /* 0x000fe200078e00ff */
[----:B------:R-:W-:-:S04]  /*3df0*/  @!P2 FFMA R23, R3, 1.84467440737095516160e+19, RZ ;  /* 0x5f8000000317a823 */ /* 0x000fc800000000ff */
[----:B------:R-:W-:-:S02]  /*3e00*/  @!P2 IADD3 R19, R19, 0x40, RZ ;  /* 0x000000401313a810 */ /* 0x000fc40007ffe0ff */
.L_x_49:
[----:B------:R-:W-:Y:S01]  /*3e10*/  LEA R22, R21, 0xc0800000, 0x17 ;  /* 0xc080000015167811 */ /* 0x000fe200078eb8ff */
[----:B------:R-:W-:Y:S04]  /*3e20*/  BSSY B3, `(.L_x_54) ;  /* 0x0000036000037945 */ /* 0x000fe80003800000 */
[----:B------:R-:W-:Y:S01]  /*3e30*/  IMAD.IADD R23, R23, 0x1, -R22 ;  /* 0x0000000117177824 */ /* 0x000fe200078e0a16 */
[----:B------:R-:W-:-:S03]  /*3e40*/  IADD3 R22, R26, -0x7f, RZ ;  /* 0xffffff811a167810 */ /* 0x000fc60007ffe0ff */
[----:B------:R-:W0:Y:S01]  /*3e50*/  MUFU.RCP R24, R23 ;  /* 0x0000001700187308 */ /* 0x000e220000001000 */
[----:B------:R-:W-:Y:S01]  /*3e60*/  FADD.FTZ R25, -R23, -RZ ;  /* 0x800000ff17197221 */ /* 0x000fe20000010100 */
[C---:B------:R-:W-:Y:S01]  /*3e70*/  IMAD R0, R22.reuse, -0x800000, R0 ;  /* 0xff80000016007824 */ /* 0x040fe200078e0200 */
[----:B------:R-:W-:-:S05]  /*3e80*/  IADD3 R22, R22, 0x7f, -R21 ;  /* 0x0000007f16167810 */ /* 0x000fca0007ffe815 */
[----:B------:R-:W-:Y:S01]  /*3e90*/  IMAD.IADD R22, R22, 0x1, R19 ;  /* 0x0000000116167824 */ /* 0x000fe200078e0213 */
[----:B0-----:R-:W-:-:S04]  /*3ea0*/  FFMA R27, R24, R25, 1 ;  /* 0x3f800000181b7423 */ /* 0x001fc80000000019 */
[----:B------:R-:W-:-:S04]  /*3eb0*/  FFMA R29, R24, R27, R24 ;  /* 0x0000001b181d7223 */ /* 0x000fc80000000018 */
[----:B------:R-:W-:-:S04]  /*3ec0*/  FFMA R24, R0, R29, RZ ;  /* 0x0000001d00187223 */ /* 0x000fc800000000ff */
[----:B------:R-:W-:-:S04]  /*3ed0*/  FFMA R27, R25, R24, R0 ;  /* 0x00000018191b7223 */ /* 0x000fc80000000000 */
[----:B------:R-:W-:-:S04]  /*3ee0*/  FFMA R24, R29, R27, R24 ;  /* 0x0000001b1d187223 */ /* 0x000fc80000000018 */
[----:B------:R-:W-:-:S04]  /*3ef0*/  FFMA R25, R25, R24, R0 ;  /* 0x0000001819197223 */ /* 0x000fc80000000000 */
[----:B------:R-:W-:-:S05]  /*3f00*/  FFMA R0, R29, R25, R24 ;  /* 0x000000191d007223 */ /* 0x000fca0000000018 */
[----:B------:R-:W-:-:S04]  /*3f10*/  SHF.R.U32.HI R21, RZ, 0x17, R0 ;  /* 0x00000017ff157819 */ /* 0x000fc80000011600 */
[----:B------:R-:W-:-:S05]  /*3f20*/  LOP3.LUT R21, R21, 0xff, RZ, 0xc0, !PT ;  /* 0x000000ff15157812 */ /* 0x000fca00078ec0ff */
[----:B------:R-:W-:-:S05]  /*3f30*/  IMAD.IADD R23, R21, 0x1, R22 ;  /* 0x0000000115177824 */ /* 0x000fca00078e0216 */
[----:B------:R-:W-:-:S04]  /*3f40*/  IADD3 R19, R23, -0x1, RZ ;  /* 0xffffffff17137810 */ /* 0x000fc80007ffe0ff */
[----:B------:R-:W-:-:S13]  /*3f50*/  ISETP.GE.U32.AND P1, PT, R19, 0xfe, PT ;  /* 0x000000fe1300780c */ /* 0x000fda0003f26070 */
[----:B------:R-:W-:Y:S05]  /*3f60*/  @!P1 BRA `(.L_x_55) ;  /* 0x0000020000009947 */ /* 0x000fea0003800000 */
[----:B------:R-:W-:-:S13]  /*3f70*/  ISETP.GT.AND P1, PT, R23, 0xfe, PT ;  /* 0x000000fe1700780c */ /* 0x000fda0003f24270 */
[----:B------:R-:W-:Y:S05]  /*3f80*/  @P1 BRA `(.L_x_56) ;  /* 0x000001b000001947 */ /* 0x000fea0003800000 */
[----:B------:R-:W-:-:S13]  /*3f90*/  ISETP.GE.AND P1, PT, R23, 0x1, PT ;  /* 0x000000011700780c */ /* 0x000fda0003f26270 */
[----:B------:R-:W-:Y:S05]  /*3fa0*/  @P1 BRA `(.L_x_57) ;  /* 0x000001d000001947 */ /* 0x000fea0003800000 */
[----:B------:R-:W-:Y:S02]  /*3fb0*/  ISETP.GE.AND P1, PT, R23, -0x18, PT ;  /* 0xffffffe81700780c */ /* 0x000fe40003f26270 */
[----:B------:R-:W-:-:S11]  /*3fc0*/  LOP3.LUT R0, R0, 0x80000000, RZ, 0xc0, !PT ;  /* 0x8000000000007812 */ /* 0x000fd600078ec0ff */
[----:B------:R-:W-:Y:S05]  /*3fd0*/  @!P1 BRA `(.L_x_57) ;  /* 0x000001a000009947 */ /* 0x000fea0003800000 */
[CCC-:B------:R-:W-:Y:S01]  /*3fe0*/  FFMA.RZ R19, R29.reuse, R25.reuse, R24.reuse ;  /* 0x000000191d137223 */ /* 0x1c0fe2000000c018 */
[-CC-:B------:R-:W-:Y:S01]  /*3ff0*/  FFMA.RM R22, R29, R25.reuse, R24.reuse ;  /* 0x000000191d167223 */ /* 0x180fe20000004018 */
[C---:B------:R-:W-:Y:S02]  /*4000*/  ISETP.NE.AND P3, PT, R23.reuse, RZ, PT ;  /* 0x000000ff1700720c */ /* 0x040fe40003f65270 */
[----:B------:R-:W-:Y:S02]  /*4010*/  ISETP.NE.AND P2, PT, R23, RZ, PT ;  /* 0x000000ff1700720c */ /* 0x000fe40003f45270 */
[----:B------:R-:W-:Y:S01]  /*4020*/  LOP3.LUT R21, R19, 0x7fffff, RZ, 0xc0, !PT ;  /* 0x007fffff13157812 */ /* 0x000fe200078ec0ff */
[----:B------:R-:W-:Y:S01]  /*4030*/  FFMA.RP R19, R29, R25, R24 ;  /* 0x000000191d137223 */ /* 0x000fe20000008018 */
[----:B------:R-:W-:Y:S01]  /*4040*/  IADD3 R24, R23, 0x20, RZ ;  /* 0x0000002017187810 */ /* 0x000fe20007ffe0ff */
[----:B------:R-:W-:Y:S01]  /*4050*/  IMAD.MOV R23, RZ, RZ, -R23 ;  /* 0x000000ffff177224 */ /* 0x000fe200078e0a17 */
[----:B------:R-:W-:-:S02]  /*4060*/  LOP3.LUT R21, R21, 0x800000, RZ, 0xfc, !PT ;  /* 0x0080000015157812 */ /* 0x000fc400078efcff */
[----:B------:R-:W-:Y:S02]  /*4070*/  FSETP.NEU.FTZ.AND P1, PT, R19, R22, PT ;  /* 0x000000161300720b */ /* 0x000fe40003f3d000 */
[----:B------:R-:W-:Y:S02]  /*4080*/  SHF.L.U32 R24, R21, R24, RZ ;  /* 0x0000001815187219 */ /* 0x000fe400000006ff */
[----:B------:R-:W-:Y:S02]  /*4090*/  SEL R22, R23, RZ, P3 ;  /* 0x000000ff17167207 */ /* 0x000fe40001800000 */
[----:B------:R-:W-:Y:S02]  /*40a0*/  ISETP.NE.AND P2, PT, R24, RZ, P2 ;  /* 0x000000ff1800720c */ /* 0x000fe40001745270 */
[----:B------:R-:W-:Y:S02]  /*40b0*/  SHF.R.U32.HI R22, RZ, R22, R21 ;  /* 0x00000016ff167219 */ /* 0x000fe40000011615 */
[----:B------:R-:W-:-:S02]  /*40c0*/  PLOP3.LUT P1, PT, P1, P2, PT, 0xa8, 0x0 ;  /* 0x000000000000781c */ /* 0x000fc40000f25570 */
[----:B------:R-:W-:Y:S02]  /*40d0*/  SHF.R.U32.HI R24, RZ, 0x1, R22 ;  /* 0x00000001ff187819 */ /* 0x000fe40000011616 */
[----:B------:R-:W-:-:S04]  /*40e0*/  SEL R19, RZ, 0x1, !P1 ;  /* 0x00000001ff137807 */ /* 0x000fc80004800000 */
[----:B------:R-:W-:-:S04]  /*40f0*/  LOP3.LUT R19, R19, 0x1, R24, 0xf8, !PT ;  /* 0x0000000113137812 */ /* 0x000fc800078ef818 */
[----:B------:R-:W-:-:S05]  /*4100*/  LOP3.LUT R19, R19, R22, RZ, 0xc0, !PT ;  /* 0x0000001613137212 */ /* 0x000fca00078ec0ff */
[----:B------:R-:W-:-:S05]  /*4110*/  IMAD.IADD R19, R24, 0x1, R19 ;  /* 0x0000000118137824 */ /* 0x000fca00078e0213 */
[----:B------:R-:W-:Y:S01]  /*4120*/  LOP3.LUT R0, R19, R0, RZ, 0xfc, !PT ;  /* 0x0000000013007212 */ /* 0x000fe200078efcff */
[----:B------:R-:W-:Y:S05]  /*4130*/  BRA `(.L_x_57) ;  /* 0x0000004000007947 */ /* 0x000fea0003800000 */
.L_x_56:
[----:B------:R-:W-:-:S04]  /*4140*/  LOP3.LUT R0, R0, 0x80000000, RZ, 0xc0, !PT ;  /* 0x8000000000007812 */ /* 0x000fc800078ec0ff */
[----:B------:R-:W-:Y:S01]  /*4150*/  LOP3.LUT R0, R0, 0x7f800000, RZ, 0xfc, !PT ;  /* 0x7f80000000007812 */ /* 0x000fe200078efcff */
[----:B------:R-:W-:Y:S05]  /*4160*/  BRA `(.L_x_57) ;  /* 0x0000001000007947 */ /* 0x000fea0003800000 */
.L_x_55:
[----:B------:R-:W-:-:S02]  /*4170*/  IMAD R0, R22, 0x800000, R0 ;  /* 0x0080000016007824 */ /* 0x000fc400078e0200 */
.L_x_57:
[----:B------:R-:W-:Y:S05]  /*4180*/  BSYNC B3 ;  /* 0x0000000000037941 */ /* 0x000fea0003800000 */
.L_x_54:
[----:B------:R-:W-:Y:S05]  /*4190*/  BRA `(.L_x_58) ;  /* 0x0000008000007947 */ /* 0x000fea0003800000 */
.L_x_53:
[----:B------:R-:W-:-:S04]  /*41a0*/  LOP3.LUT R0, R23, 0x80000000, R0, 0x48, !PT ;  /* 0x8000000017007812 */ /* 0x000fc800078e4800 */
[----:B------:R-:W-:Y:S01]  /*41b0*/  LOP3.LUT R0, R0, 0x7f800000, RZ, 0xfc, !PT ;  /* 0x7f80000000007812 */ /* 0x000fe200078efcff */
[----:B------:R-:W-:Y:S05]  /*41c0*/  BRA `(.L_x_58) ;  /* 0x0000005000007947 */ /* 0x000fea0003800000 */
.L_x_52:
[----:B------:R-:W-:Y:S01]  /*41d0*/  LOP3.LUT R0, R23, 0x80000000, R0, 0x48, !PT ;  /* 0x8000000017007812 */ /* 0x000fe200078e4800 */
[----:B------:R-:W-:Y:S05]  /*41e0*/  BRA `(.L_x_58) ;  /* 0x0000003000007947 */ /* 0x000fea0003800000 */
.L_x_51:
[----:B------:R-:W0:Y:S01]  /*41f0*/  MUFU.RSQ R0, -QNAN ;  /* 0xffc0000000007908 */ /* 0x000e220000001400 */
[----:B------:R-:W-:Y:S05]  /*4200*/  BRA `(.L_x_58) ;  /* 0x0000001000007947 */ /* 0x000fea0003800000 */
.L_x_50:
[----:B------:R-:W-:-:S02]  /*4210*/  FADD.FTZ R0, R0, R3 ;  /* 0x0000000300007221 */ /* 0x000fc40000010000 */
.L_x_58:
[----:B------:R-:W-:Y:S05]  /*4220*/  BSYNC B2 ;  /* 0x0000000000027941 */ /* 0x000fea0003800000 */
.L_x_48:
[----:B------:R-:W-:-:S04]  /*4230*/  IMAD.MOV.U32 R21, RZ, RZ, 0x0 ;  /* 0x00000000ff157424 */ /* 0x000fc800078e00ff */
[----:B------:R-:W-:Y:S05]  /*4240*/  RET.REL.NODEC R20 `(fused_softmax_cast_n_3585_to_4096__kernel) ;  /* 0xffffbdb014007950 */ /* 0x000fea0003c3ffff */
.L_x_59:
[----:B------:R-:W-:-:S00]  /*4250*/  BRA `(.L_x_59) ;  /* 0xfffffff000007947 */ /* 0x000fc0000383ffff */
[----:B------:R-:W-:-:S00]  /*4260*/  NOP ;  /* 0x0000000000007918 */ /* 0x000fc00000000000 */
        /* <DEDUP_REMOVED lines=9> */
.L_x_407:


//--------------------- .text.fused_softmax_cast_n_3073_to_3584__kernel --------------------------
	.section	.text.fused_softmax_cast_n_3073_to_3584__kernel,"ax",@progbits
	.sectionflags	@"SHF_BARRIERS=1"
	.sectioninfo	@"SHI_REGISTERS=40"
	.align	128
        .global         fused_softmax_cast_n_3073_to_3584__kernel
        .type           fused_softmax_cast_n_3073_to_3584__kernel,@function
        .size           fused_softmax_cast_n_3073_to_3584__kernel,(.L_x_408 - fused_softmax_cast_n_3073_to_3584__kernel)
        .other          fused_softmax_cast_n_3073_to_3584__kernel,@"STO_CUDA_ENTRY STV_DEFAULT"
fused_softmax_cast_n_3073_to_3584__kernel:
.text.fused_softmax_cast_n_3073_to_3584__kernel:
[----:B------:R-:W-:-:S02]  /*0000*/  IMAD.MOV.U32 R1, RZ, RZ, c[0x0][0x28] ;  /* 0x00000a00ff017624 */ /* 0x000fc400078e00ff */
[----:B------:R-:W-:Y:S01]  /*0010*/  IMAD.MOV.U32 R6, RZ, RZ, c[0x0][0x170] ;  /* 0x00005c00ff067624 */ /* 0x000fe200078e00ff */
[----:B------:R-:W0:Y:S01]  /*0020*/  S2R R36, SR_TID.X ;  /* 0x0000000000247919 */ /* 0x000e220000002100 */
[----:B------:R-:W-:-:S03]  /*0030*/  ULDC.64 UR4, c[0x0][0x118] ;  /* 0x0000460000047ab9 */ /* 0x000fc60000000a00 */
        /* <DEDUP_REMOVED lines=33> */
[----:B------:R-:W-:-:S03]  /*0250*/  LEA.HI R0, P1, R9, R0, RZ, 0x1 ;  /* 0x0000000009007211 */ /* 0x000fc600078308ff */
        /* <DEDUP_REMOVED lines=23> */
[----:B------:R-:W-:Y:S01]  /*03d0*/  IMAD.MOV.U32 R12, RZ, RZ, R36 ;  /* 0x000000ffff0c7224 */ /* 0x000fe200078e0024 */
[----:B------:R-:W-:Y:S01]  /*03e0*/  IADD3 R10, P0, -R5, R10, RZ ;  /* 0x0000000a050a7210 */ /* 0x000fe20007f1e1ff */
[----:B------:R-:W-:Y:S02]  /*03f0*/  IMAD.MOV.U32 R13, RZ, RZ, RZ ;  /* 0x000000ffff0d7224 */ /* 0x000fe400078e00ff */
[----:B------:R-:W-:Y:S01]  /*0400*/  IMAD R7, R4, -0x48, RZ ;  /* 0xffffffb804077824 */ /* 0x000fe200078e02ff */
[----:B------:R-:W-:Y:S01]  /*0410*/  IADD3.X R8, R8, -0x1, RZ, P0, !PT ;  /* 0xffffffff08087810 */ /* 0x000fe200007fe4ff */
[----:B------:R-:W-:-:S05]  /*0420*/  IMAD.WIDE.U32 R14, R3, -0x48, R12 ;  /* 0xffffffb8030e7825 */ /* 0x000fca00078e000c */
[----:B------:R-:W-:-:S02]  /*0430*/  IADD3 R7, R15, -R3, R7 ;  /* 0x800000030f077210 */ /* 0x000fc40007ffe007 */
.L_x_62:
[----:B------:R-:W-:Y:S01]  /*0440*/  IMAD.WIDE.U32 R16, R36, 0x4, RZ ;  /* 0x0000000424107825 */ /* 0x000fe200078e00ff */
[----:B0-----:R-:W0:Y:S03]  /*0450*/  S2R R21, SR_CTAID.X ;  /* 0x0000000000157919 */ /* 0x001e260000002500 */
[----:B------:R-:W-:Y:S02]  /*0460*/  IMAD.MOV.U32 R12, RZ, RZ, R14 ;  /* 0x000000ffff0c7224 */ /* 0x000fe400078e000e */
[----:B------:R-:W-:Y:S02]  /*0470*/  IMAD.MOV.U32 R13, RZ, RZ, R7 ;  /* 0x000000ffff0d7224 */ /* 0x000fe400078e0007 */
[----:B------:R-:W-:-:S04]  /*0480*/  IMAD.WIDE.U32 R22, R9, 0x480, R16 ;  /* 0x0000048009167825 */ /* 0x000fc800078e0010 */
[----:B------:R-:W-:Y:S01]  /*0490*/  IMAD.WIDE.U32 R16, R9, 0x120, R12 ;  /* 0x0000012009107825 */ /* 0x000fe200078e000c */
[C---:B------:R-:W-:Y:S02]  /*04a0*/  IADD3 R19, P3, R22.reuse, 0x480, RZ ;  /* 0x0000048016137810 */ /* 0x040fe40007f7e0ff */
[----:B------:R-:W-:Y:S01]  /*04b0*/  IADD3 R12, P1, R22, 0x481, RZ ;  /* 0x00000481160c7810 */ /* 0x000fe20007f3e0ff */
[----:B------:R-:W-:Y:S01]  /*04c0*/  IMAD R11, R6, 0x120, RZ ;  /* 0x00000120060b7824 */ /* 0x000fe200078e02ff */
[----:B------:R-:W-:Y:S01]  /*04d0*/  IADD3 R18, P0, R16, 0x120, RZ ;  /* 0x0000012010127810 */ /* 0x000fe20007f1e0ff */
[----:B------:R-:W-:Y:S01]  /*04e0*/  IMAD R13, R6, 0x480, RZ ;  /* 0x00000480060d7824 */ /* 0x000fe200078e02ff */
[----:B------:R-:W-:Y:S01]  /*04f0*/  ISETP.GE.U32.AND P5, PT, R19, c[0x0][0x170], PT ;  /* 0x00005c0013007a0c */ /* 0x000fe20003fa6070 */
[----:B------:R-:W-:Y:S01]  /*0500*/  IMAD.IADD R11, R17, 0x1, R11 ;  /* 0x00000001110b7824 */ /* 0x000fe200078e020b */
[----:B------:R-:W-:Y:S01]  /*0510*/  ISETP.GT.U32.AND P2, PT, R18, -0x1, PT ;  /* 0xffffffff1200780c */ /* 0x000fe20003f44070 */
[----:B------:R-:W-:Y:S01]  /*0520*/  IMAD.IADD R23, R23, 0x1, R13 ;  /* 0x0000000117177824 */ /* 0x000fe200078e020d */
[----:B------:R-:W-:Y:S01]  /*0530*/  ISETP.GE.U32.AND P4, PT, R12, c[0x0][0x170], PT ;  /* 0x00005c000c007a0c */ /* 0x000fe20003f86070 */
[----:B------:R-:W-:Y:S01]  /*0540*/  IMAD.X R17, RZ, RZ, R11, P0 ;  /* 0x000000ffff117224 */ /* 0x000fe200000e060b */
[----:B------:R-:W-:-:S02]  /*0550*/  IADD3 R13, P6, R22, 0x482, RZ ;  /* 0x00000482160d7810 */ /* 0x000fc40007fde0ff */
[----:B------:R-:W-:Y:S02]  /*0560*/  IADD3 R12, P0, R22, 0x483, RZ ;  /* 0x00000483160c7810 */ /* 0x000fe40007f1e0ff */
[----:B------:R-:W-:Y:S01]  /*0570*/  ISETP.GT.AND.EX P2, PT, R17, -0x1, PT, P2 ;  /* 0xffffffff1100780c */ /* 0x000fe20003f44320 */
[--C-:B------:R-:W-:Y:S01]  /*0580*/  IMAD.X R17, RZ, RZ, R23.reuse, P3 ;  /* 0x000000ffff117224 */ /* 0x100fe200018e0617 */
[----:B------:R-:W-:Y:S01]  /*0590*/  ISETP.GE.U32.AND P3, PT, R13, c[0x0][0x170], PT ;  /* 0x00005c000d007a0c */ /* 0x000fe20003f66070 */
[--C-:B------:R-:W-:Y:S01]  /*05a0*/  IMAD.X R13, RZ, RZ, R23.reuse, P1 ;  /* 0x000000ffff0d7224 */ /* 0x100fe200008e0617 */
[----:B------:R-:W-:Y:S01]  /*05b0*/  ISETP.GE.U32.AND P1, PT, R12, c[0x0][0x170], PT ;  /* 0x00005c000c007a0c */ /* 0x000fe20003f26070 */
[--C-:B------:R-:W-:Y:S01]  /*05c0*/  IMAD.X R20, RZ, RZ, R23.reuse, P0 ;  /* 0x000000ffff147224 */ /* 0x100fe200000e0617 */
[----:B------:R-:W-:Y:S01]  /*05d0*/  ISETP.GE.OR.EX P5, PT, R17, c[0x0][0x174], P2, P5 ;  /* 0x00005d0011007a0c */ /* 0x000fe200017a6750 */
[----:B------:R-:W-:Y:S01]  /*05e0*/  IMAD.X R17, RZ, RZ, R23, P6 ;  /* 0x000000ffff117224 */ /* 0x000fe200030e0617 */
[----:B------:R-:W-:-:S02]  /*05f0*/  IADD3 R18, P0, R16, 0x240, RZ ;  /* 0x0000024010127810 */ /* 0x000fc40007f1e0ff */
[----:B------:R-:W-:Y:S02]  /*0600*/  IADD3 R19, P6, R22, 0x900, RZ ;  /* 0x0000090016137810 */ /* 0x000fe40007fde0ff */
[----:B------:R-:W-:Y:S02]  /*0610*/  ISETP.GE.OR.EX P4, PT, R13, c[0x0][0x174], P2, P4 ;  /* 0x00005d000d007a0c */ /* 0x000fe40001786740 */
[----:B------:R-:W-:Y:S01]  /*0620*/  ISETP.GE.OR.EX P3, PT, R17, c[0x0][0x174], P2, P3 ;  /* 0x00005d0011007a0c */ /* 0x000fe20001766730 */
[----:B------:R-:W-:Y:S01]  /*0630*/  IMAD.X R31, RZ, RZ, R23, P6 ;  /* 0x000000ffff1f7224 */ /* 0x000fe200030e0617 */
[----:B------:R-:W-:Y:S01]  /*0640*/  ISETP.GE.OR.EX P2, PT, R20, c[0x0][0x174], P2, P1 ;  /* 0x00005d0014007a0c */ /* 0x000fe20001746710 */
[----:B------:R-:W-:Y:S01]  /*0650*/  IMAD.X R20, RZ, RZ, R11, P0 ;  /* 0x000000ffff147224 */ /* 0x000fe200000e060b */
[C---:B------:R-:W-:Y:S02]  /*0660*/  IADD3 R27, P0, R22.reuse, 0x901, RZ ;  /* 0x00000901161b7810 */ /* 0x040fe40007f1e0ff */
[----:B------:R-:W-:-:S02]  /*0670*/  IADD3 R30, P6, R22, 0x902, RZ ;  /* 0x00000902161e7810 */ /* 0x000fc40007fde0ff */
[----:B------:R-:W-:Y:S01]  /*0680*/  ISETP.GE.U32.AND P1, PT, R19, c[0x0][0x170], PT ;  /* 0x00005c0013007a0c */ /* 0x000fe20003f26070 */
[--C-:B------:R-:W-:Y:S01]  /*0690*/  IMAD.X R28, RZ, RZ, R23.reuse, P0 ;  /* 0x000000ffff1c7224 */ /* 0x100fe200000e0617 */
[----:B------:R-:W-:Y:S01]  /*06a0*/  ISETP.GT.U32.AND P0, PT, R18, -0x1, PT ;  /* 0xffffffff1200780c */ /* 0x000fe20003f04070 */
[--C-:B------:R-:W-:Y:S01]  /*06b0*/  IMAD.X R29, RZ, RZ, R23.reuse, P6 ;  /* 0x000000ffff1d7224 */ /* 0x100fe200030e0617 */
[----:B------:R-:W-:Y:S01]  /*06c0*/  IADD3 R25, P6, R22, 0x903, RZ ;  /* 0x0000090316197810 */ /* 0x000fe20007fde0ff */
[C---:B0-----:R-:W-:Y:S01]  /*06d0*/  IMAD.WIDE.U32 R18, R21.reuse, c[0x0][0x170], R22 ;  /* 0x00005c0015127a25 */ /* 0x041fe200078e0016 */
[----:B------:R-:W-:Y:S02]  /*06e0*/  ISETP.GT.AND.EX P0, PT, R20, -0x1, PT, P0 ;  /* 0xffffffff1400780c */ /* 0x000fe40003f04300 */
[----:B------:R-:W-:Y:S01]  /*06f0*/  P2R R24, PR, RZ, 0x4 ;  /* 0x00000004ff187803 */ /* 0x000fe20000000000 */
[----:B------:R-:W-:Y:S01]  /*0700*/  IMAD.X R26, RZ, RZ, R23, P6 ;  /* 0x000000ffff1a7224 */ /* 0x000fe200030e0617 */
[----:B------:R-:W-:Y:S01]  /*0710*/  LEA R20, P6, R18, c[0x0][0x160], 0x2 ;  /* 0x0000580012147a11 */ /* 0x000fe200078c10ff */
[----:B------:R-:W-:Y:S01]  /*0720*/  IMAD R19, R21, c[0x0][0x174], R19 ;  /* 0x00005d0015137a24 */ /* 0x000fe200078e0213 */
[----:B------:R-:W-:-:S02]  /*0730*/  ISETP.GE.OR.EX P1, PT, R31, c[0x0][0x174], P0, P1 ;  /* 0x00005d001f007a0c */ /* 0x000fc40000726710 */
[----:B------:R-:W-:Y:S02]  /*0740*/  P2R R17, PR, RZ, 0x8 ;  /* 0x00000008ff117803 */ /* 0x000fe40000000000 */
[----:B------:R-:W-:Y:S02]  /*0750*/  LEA.HI.X R21, R18, c[0x0][0x164], R19, 0x2, P6 ;  /* 0x0000590012157a11 */ /* 0x000fe400030f1413 */
[----:B------:R-:W-:Y:S02]  /*0760*/  ISETP.GE.U32.AND P6, PT, R27, c[0x0][0x170], PT ;  /* 0x00005c001b007a0c */ /* 0x000fe40003fc6070 */
[----:B------:R-:W-:Y:S02]  /*0770*/  P2R R27, PR, RZ, 0x2 ;  /* 0x00000002ff1b7803 */ /* 0x000fe40000000000 */
[----:B------:R-:W-:Y:S02]  /*0780*/  ISETP.GE.OR.EX P1, PT, R28, c[0x0][0x174], P0, P6 ;  /* 0x00005d001c007a0c */ /* 0x000fe40000726760 */
[----:B------:R-:W-:-:S02]  /*0790*/  ISETP.GE.U32.AND P6, PT, R30, c[0x0][0x170], PT ;  /* 0x00005c001e007a0c */ /* 0x000fc40003fc6070 */
[----:B------:R-:W-:Y:S02]  /*07a0*/  P2R R18, PR, RZ, 0x2 ;  /* 0x00000002ff127803 */ /* 0x000fe40000000000 */
[----:B------:R-:W-:Y:S02]  /*07b0*/  ISETP.GE.OR.EX P2, PT, R29, c[0x0][0x174], P0, P6 ;  /* 0x00005d001d007a0c */ /* 0x000fe40000746760 */
[----:B------:R-:W-:Y:S02]  /*07c0*/  ISETP.GE.U32.AND P6, PT, R25, c[0x0][0x170], PT ;  /* 0x00005c0019007a0c */ /* 0x000fe40003fc6070 */
[----:B------:R-:W-:Y:S02]  /*07d0*/  P2R R13, PR, RZ, 0x10 ;  /* 0x00000010ff0d7803 */ /* 0x000fe40000000000 */
[----:B------:R-:W-:Y:S02]  /*07e0*/  ISETP.GE.OR.EX P1, PT, R26, c[0x0][0x174], P0, P6 ;  /* 0x00005d001a007a0c */ /* 0x000fe40000726760 */
[----:B------:R-:W-:-:S02]  /*07f0*/  IADD3 R33, P0, R22, 0x1, RZ ;  /* 0x0000000116217810 */ /* 0x000fc40007f1e0ff */
[----:B------:R-:W-:Y:S02]  /*0800*/  P2R R12, PR, RZ, 0x20 ;  /* 0x00000020ff0c7803 */ /* 0x000fe40000000000 */
[----:B------:R-:W-:Y:S01]  /*0810*/  ISETP.GE.U32.AND P6, PT, R33, c[0x0][0x170], PT ;  /* 0x00005c0021007a0c */ /* 0x000fe20003fc6070 */
        /* <DEDUP_REMOVED lines=12> */
[----:B------:R-:W-:-:S05]  /*08e0*/  IADD3 R33, P6, R22, 0xd81, RZ ;  /* 0x00000d8116217810 */ /* 0x000fca0007fde0ff */
[----:B------:R-:W-:Y:S01]  /*08f0*/  IMAD.X R34, RZ, RZ, R23, P6 ;  /* 0x000000ffff227224 */ /* 0x000fe200030e0617 */
        /* <DEDUP_REMOVED lines=8> */
[----:B------:R-:W-:-:S05]  /*0980*/  IADD3 R31, P0, R22, 0xd83, RZ ;  /* 0x00000d83161f7810 */ /* 0x000fca0007f1e0ff */
[----:B------:R-:W-:Y:S01]  /*0990*/  IMAD.X R23, RZ, RZ, R23, P0 ;  /* 0x000000ffff177224 */ /* 0x000fe200000e0617 */
[----:B------:R-:W-:-:S04]  /*09a0*/  IADD3 R16, P0, R16, 0x360, RZ ;  /* 0x0000036010107810 */ /* 0x000fc80007f1e0ff */
[----:B------:R-:W-:Y:S01]  /*09b0*/  ISETP.GT.U32.AND P6, PT, R16, -0x1, PT ;  /* 0xffffffff1000780c */ /* 0x000fe20003fc4070 */
[----:B------:R-:W-:Y:S01]  /*09c0*/  IMAD.X R11, RZ, RZ, R11, P0 ;  /* 0x000000ffff0b7224 */ /* 0x000fe200000e060b */
[----:B------:R-:W-:-:S04]  /*09d0*/  ISETP.GE.U32.AND P0, PT, R28, c[0x0][0x170], PT ;  /* 0x00005c001c007a0c */ /* 0x000fc80003f06070 */
[----:B------:R-:W-:-:S04]  /*09e0*/  ISETP.GT.AND.EX P6, PT, R11, -0x1, PT, P6 ;  /* 0xffffffff0b00780c */ /* 0x000fc80003fc4360 */
[----:B------:R-:W-:Y:S02]  /*09f0*/  ISETP.GE.OR.EX P1, PT, R29, c[0x0][0x174], P6, P0 ;  /* 0x00005d001d007a0c */ /* 0x000fe40003726700 */
[----:B------:R-:W-:Y:S02]  /*0a00*/  ISETP.GE.U32.AND P0, PT, R33, c[0x0][0x170], PT ;  /* 0x00005c0021007a0c */ /* 0x000fe40003f06070 */
[----:B------:R-:W-:Y:S02]  /*0a10*/  P2R R11, PR, RZ, 0x2 ;  /* 0x00000002ff0b7803 */ /* 0x000fe40000000000 */
[----:B------:R-:W-:Y:S02]  /*0a20*/  ISETP.GE.OR.EX P1, PT, R34, c[0x0][0x174], P6, P0 ;  /* 0x00005d0022007a0c */ /* 0x000fe40003726700 */
[----:B------:R-:W-:Y:S02]  /*0a30*/  ISETP.GE.U32.AND P0, PT, R26, c[0x0][0x170], PT ;  /* 0x00005c001a007a0c */ /* 0x000fe40003f06070 */
[----:B------:R-:W-:-:S02]  /*0a40*/  P2R R16, PR, RZ, 0x2 ;  /* 0x00000002ff107803 */ /* 0x000fc40000000000 */
[----:B------:R-:W-:Y:S02]  /*0a50*/  ISETP.GE.U32.AND P1, PT, R31, c[0x0][0x170], PT ;  /* 0x00005c001f007a0c */ /* 0x000fe40003f26070 */
[----:B------:R-:W-:Y:S02]  /*0a60*/  ISETP.GE.OR.EX P0, PT, R30, c[0x0][0x174], P6, P0 ;  /* 0x00005d001e007a0c */ /* 0x000fe40003706700 */
[----:B------:R-:W-:Y:S02]  /*0a70*/  ISETP.GE.OR.EX P6, PT, R23, c[0x0][0x174], P6, P1 ;  /* 0x00005d0017007a0c */ /* 0x000fe400037c6710 */
[----:B------:R-:W-:Y:S01]  /*0a80*/  ISETP.NE.AND P1, PT, R27, RZ, PT ;  /* 0x000000ff1b00720c */ /* 0x000fe20003f25270 */
[----:B------:R-:W2:Y:S01]  /*0a90*/  @!P2 LDG.E.CONSTANT R23, [R20.64] ;  /* 0x000000041417a981 */ /* 0x000ea2000c1e9900 */
[----:B------:R-:W-:-:S03]  /*0aa0*/  LEA R22, R22, 0x60, 0x2 ;  /* 0x0000006016167811 */ /* 0x000fc600078e10ff */
[----:B------:R-:W3:Y:S04]  /*0ab0*/  @!P3 LDG.E.CONSTANT R27, [R20.64+0x4] ;  /* 0x00000404141bb981 */ /* 0x000ee8000c1e9900 */
[----:B--2---:R0:W-:Y:S01]  /*0ac0*/  @!P2 STS [R22], R23 ;  /* 0x000000171600a388 */ /* 0x0041e20000000800 */
[----:B------:R-:W-:-:S03]  /*0ad0*/  ISETP.NE.AND P2, PT, R24, RZ, PT ;  /* 0x000000ff1800720c */ /* 0x000fc60003f45270 */
[----:B---3--:R-:W-:Y:S01]  /*0ae0*/  @!P3 STS [R22+0x4], R27 ;  /* 0x0000041b1600b388 */ /* 0x008fe20000000800 */
[----:B------:R-:W-:-:S03]  /*0af0*/  ISETP.NE.AND P3, PT, R17, RZ, PT ;  /* 0x000000ff1100720c */ /* 0x000fc60003f65270 */
[----:B------:R-:W2:Y:S06]  /*0b00*/  @!P4 LDG.E.CONSTANT R17, [R20.64+0x8] ;  /* 0x000008041411c981 */ /* 0x000eac000c1e9900 */
[----:B0-----:R-:W3:Y:S04]  /*0b10*/  @!P2 LDG.E.CONSTANT R23, [R20.64+0x120c] ;  /* 0x00120c041417a981 */ /* 0x001ee8000c1e9900 */
[----:B--2---:R0:W-:Y:S01]  /*0b20*/  @!P4 STS [R22+0x8], R17 ;  /* 0x000008111600c388 */ /* 0x0041e20000000800 */
[----:B------:R-:W-:-:S03]  /*0b30*/  ISETP.NE.AND P4, PT, R13, RZ, PT ;  /* 0x000000ff0d00720c */ /* 0x000fc60003f85270 */
[----:B------:R-:W2:Y:S04]  /*0b40*/  @!P5 LDG.E.CONSTANT R13, [R20.64+0xc] ;  /* 0x00000c04140dd981 */ /* 0x000ea8000c1e9900 */
[----:B0-----:R-:W4:Y:S06]  /*0b50*/  @!P1 LDG.E.CONSTANT R17, [R20.64+0x2400] ;  /* 0x0024000414119981 */ /* 0x001f2c000c1e9900 */
[----:B------:R-:W5:Y:S04]  /*0b60*/  @!P4 LDG.E.CONSTANT R31, [R20.64+0x1204] ;  /* 0x00120404141fc981 */ /* 0x000f68000c1e9900 */
[----:B--2---:R-:W-:Y:S01]  /*0b70*/  @!P5 STS [R22+0xc], R13 ;  /* 0x00000c0d1600d388 */ /* 0x004fe20000000800 */
[----:B------:R-:W-:-:S03]  /*0b80*/  ISETP.NE.AND P5, PT, R12, RZ, PT ;  /* 0x000000ff0c00720c */ /* 0x000fc60003fa5270 */
[----:B-----5:R0:W-:Y:S01]  /*0b90*/  @!P4 STS [R22+0x1204], R31 ;  /* 0x0012041f1600c388 */ /* 0x0201e20000000800 */
[----:B------:R-:W-:-:S09]  /*0ba0*/  ISETP.NE.AND P4, PT, R11, RZ, PT ;  /* 0x000000ff0b00720c */ /* 0x000fd20003f85270 */
[----:B------:R-:W2:Y:S04]  /*0bb0*/  @!P5 LDG.E.CONSTANT R29, [R20.64+0x1200] ;  /* 0x00120004141dd981 */ /* 0x000ea8000c1e9900 */
[----:B------:R-:W5:Y:S04]  /*0bc0*/  @!P3 LDG.E.CONSTANT R11, [R20.64+0x1208] ;  /* 0x00120804140bb981 */ /* 0x000f68000c1e9900 */
[----:B---3--:R-:W-:Y:S01]  /*0bd0*/  @!P2 STS [R22+0x120c], R23 ;  /* 0x00120c171600a388 */ /* 0x008fe20000000800 */
[----:B------:R-:W-:-:S03]  /*0be0*/  ISETP.NE.AND P2, PT, R19, RZ, PT ;  /* 0x000000ff1300720c */ /* 0x000fc60003f45270 */
[----:B0-----:R-:W3:Y:S04]  /*0bf0*/  @!P0 LDG.E.CONSTANT R31, [R20.64+0x3608] ;  /* 0x00360804141f8981 */ /* 0x001ee8000c1e9900 */
[----:B----4-:R-:W-:Y:S01]  /*0c00*/  @!P1 STS [R22+0x2400], R17 ;  /* 0x0024001116009388 */ /* 0x010fe20000000800 */
[----:B------:R-:W-:-:S03]  /*0c10*/  ISETP.NE.AND P1, PT, R18, RZ, PT ;  /* 0x000000ff1200720c */ /* 0x000fc60003f25270 */
[----:B------:R-:W4:Y:S04]  /*0c20*/  @!P4 LDG.E.CONSTANT R27, [R20.64+0x3600] ;  /* 0x00360004141bc981 */ /* 0x000f28000c1e9900 */
[----:B------:R-:W3:Y:S06]  /*0c30*/  @!P2 LDG.E.CONSTANT R19, [R20.64+0x2408] ;  /* 0x002408041413a981 */ /* 0x000eec000c1e9900 */
[----:B------:R-:W4:Y:S04]  /*0c40*/  @!P1 LDG.E.CONSTANT R13, [R20.64+0x2404] ;  /* 0x00240404140d9981 */ /* 0x000f28000c1e9900 */
[----:B--2---:R0:W-:Y:S01]  /*0c50*/  @!P5 STS [R22+0x1200], R29 ;  /* 0x0012001d1600d388 */ /* 0x0041e20000000800 */
[----:B------:R-:W-:-:S03]  /*0c60*/  ISETP.NE.AND P5, PT, R16, RZ, PT ;  /* 0x000000ff1000720c */ /* 0x000fc60003fa5270 */
[----:B-----5:R1:W-:Y:S01]  /*0c70*/  @!P3 STS [R22+0x1208], R11 ;  /* 0x0012080b1600b388 */ /* 0x0203e20000000800 */
[----:B------:R-:W-:-:S09]  /*0c80*/  ISETP.NE.AND P3, PT, R25, RZ, PT ;  /* 0x000000ff1900720c */ /* 0x000fd20003f65270 */
[----:B0-----:R-:W2:Y:S04]  /*0c90*/  @!P5 LDG.E.CONSTANT R29, [R20.64+0x3604] ;  /* 0x00360404141dd981 */ /* 0x001ea8000c1e9900 */
[----:B------:R-:W5:Y:S04]  /*0ca0*/  @!P3 LDG.E.CONSTANT R25, [R20.64+0x240c] ;  /* 0x00240c041419b981 */ /* 0x000f68000c1e9900 */
[----:B-1----:R-:W5:Y:S04]  /*0cb0*/  @!P6 LDG.E.CONSTANT R11, [R20.64+0x360c] ;  /* 0x00360c04140be981 */ /* 0x002f68000c1e9900 */
[----:B---3--:R0:W-:Y:S01]  /*0cc0*/  @!P0 STS [R22+0x3608], R31 ;  /* 0x0036081f16008388 */ /* 0x0081e20000000800 */
[----:B------:R-:W-:-:S03]  /*0cd0*/  IADD3 R10, P0, R10, -0x4, RZ ;  /* 0xfffffffc0a0a7810 */ /* 0x000fc60007f1e0ff */
[----:B------:R0:W-:Y:S01]  /*0ce0*/  @!P2 STS [R22+0x2408], R19 ;  /* 0x002408131600a388 */ /* 0x0001e20000000800 */
[----:B------:R-:W-:Y:S02]  /*0cf0*/  IADD3.X R8, R8, -0x1, RZ, P0, !PT ;  /* 0xffffffff08087810 */ /* 0x000fe400007fe4ff */
[----:B------:R-:W-:Y:S01]  /*0d00*/  ISETP.NE.U32.AND P0, PT, R10, RZ, PT ;  /* 0x000000ff0a00720c */ /* 0x000fe20003f05070 */
[----:B----4-:R0:W-:Y:S03]  /*0d10*/  @!P4 STS [R22+0x3600], R27 ;  /* 0x0036001b1600c388 */ /* 0x0101e60000000800 */
[----:B------:R-:W-:Y:S01]  /*0d20*/  ISETP.NE.AND.EX P0, PT, R8, RZ, PT, P0 ;  /* 0x000000ff0800720c */ /* 0x000fe20003f05300 */
[----:B------:R0:W-:Y:S01]  /*0d30*/  @!P1 STS [R22+0x2404], R13 ;  /* 0x0024040d16009388 */ /* 0x0001e20000000800 */
[----:B------:R-:W-:-:S05]  /*0d40*/  IADD3 R9, P1, R9, 0x4, RZ ;  /* 0x0000000409097810 */ /* 0x000fca0007f3e0ff */
[----:B------:R-:W-:Y:S01]  /*0d50*/  IMAD.X R6, RZ, RZ, R6, P1 ;  /* 0x000000ffff067224 */ /* 0x000fe200008e0606 */
[----:B--2---:R0:W-:Y:S04]  /*0d60*/  @!P5 STS [R22+0x3604], R29 ;  /* 0x0036041d1600d388 */ /* 0x0041e80000000800 */
[----:B-----5:R0:W-:Y:S04]  /*0d70*/  @!P3 STS [R22+0x240c], R25 ;  /* 0x00240c191600b388 */ /* 0x0201e80000000800 */
[----:B------:R0:W-:Y:S01]  /*0d80*/  @!P6 STS [R22+0x360c], R11 ;  /* 0x00360c0b1600e388 */ /* 0x0001e20000000800 */
[----:B------:R-:W-:Y:S05]  /*0d90*/  @P0 BRA `(.L_x_62) ;  /* 0xfffff6a000000947 */ /* 0x000fea000383ffff */
.L_x_61:
[----:B------:R-:W-:-:S04]  /*0da0*/  ISETP.NE.U32.AND P0, PT, R5, RZ, PT ;  /* 0x000000ff0500720c */ /* 0x000fc80003f05070 */
[----:B------:R-:W-:-:S13]  /*0db0*/  ISETP.NE.AND.EX P0, PT, RZ, RZ, PT, P0 ;  /* 0x000000ffff00720c */ /* 0x000fda0003f05300 */
[----:B------:R-:W-:Y:S05]  /*0dc0*/  @!P0 BRA `(.L_x_60) ;  /* 0x0000045000008947 */ /* 0x000fea0003800000 */
[----:B------:R-:W1:Y:S01]  /*0dd0*/  S2R R16, SR_CTAID.X ;  /* 0x0000000000107919 */ /* 0x000e620000002500 */
[----:B------:R-:W-:Y:S02]  /*0de0*/  IMAD.MOV.U32 R10, RZ, RZ, R36 ;  /* 0x000000ffff0a7224 */ /* 0x000fe400078e0024 */
[----:B0-----:R-:W-:Y:S02]  /*0df0*/  IMAD.MOV.U32 R11, RZ, RZ, RZ ;  /* 0x000000ffff0b7224 */ /* 0x001fe400078e00ff */
[C---:B------:R-:W-:Y:S02]  /*0e00*/  IMAD R13, R6.reuse, 0x120, RZ ;  /* 0x00000120060d7824 */ /* 0x040fe400078e02ff */
[----:B------:R-:W-:Y:S02]  /*0e10*/  IMAD R15, R6, 0x480, RZ ;  /* 0x00000480060f7824 */ /* 0x000fe400078e02ff */
[----:B------:R-:W-:-:S04]  /*0e20*/  IMAD.WIDE.U32 R6, R9, 0x480, RZ ;  /* 0x0000048009067825 */ /* 0x000fc800078e00ff */
[----:B------:R-:W-:-:S04]  /*0e30*/  IMAD.WIDE.U32 R10, R9, 0x120, R10 ;  /* 0x00000120090a7825 */ /* 0x000fc800078e000a */
[----:B------:R-:W-:Y:S02]  /*0e40*/  IMAD.IADD R7, R7, 0x1, R15 ;  /* 0x0000000107077824 */ /* 0x000fe400078e020f */
[----:B------:R-:W-:Y:S02]  /*0e50*/  IMAD.IADD R11, R11, 0x1, R13 ;  /* 0x000000010b0b7824 */ /* 0x000fe400078e020d */
[----:B------:R-:W-:Y:S02]  /*0e60*/  IMAD R37, R37, -0x48, RZ ;  /* 0xffffffb825257824 */ /* 0x000fe400078e02ff */
[----:B------:R-:W-:-:S04]  /*0e70*/  IMAD.WIDE.U32 R12, R35, -0x48, R10 ;  /* 0xffffffb8230c7825 */ /* 0x000fc800078e000a */
[----:B-1----:R-:W-:Y:S01]  /*0e80*/  IMAD.WIDE.U32 R14, R16, c[0x0][0x170], R6 ;  /* 0x00005c00100e7a25 */ /* 0x002fe200078e0006 */
[----:B------:R-:W-:-:S03]  /*0e90*/  IADD3 R13, R13, -R35, R37 ;  /* 0x800000230d0d7210 */ /* 0x000fc60007ffe025 */
[----:B------:R-:W-:Y:S02]  /*0ea0*/  IMAD R15, R16, c[0x0][0x174], R15 ;  /* 0x00005d00100f7a24 */ /* 0x000fe400078e020f */
[----:B------:R-:W-:-:S04]  /*0eb0*/  IMAD.WIDE.U32 R10, R36, 0x4, R6 ;  /* 0x00000004240a7825 */ /* 0x000fc800078e0006 */
[----:B------:R-:W-:-:S04]  /*0ec0*/  IMAD.WIDE.U32 R6, R36, 0x4, R14 ;  /* 0x0000000424067825 */ /* 0x000fc800078e000e */
[----:B------:R-:W-:Y:S02]  /*0ed0*/  IMAD R14, R9, 0x120, R36 ;  /* 0x00000120090e7824 */ /* 0x000fe400078e0224 */
[----:B------:R-:W-:Y:S02]  /*0ee0*/  IMAD R17, R2, -0x48, RZ ;  /* 0xffffffb802117824 */ /* 0x000fe400078e02ff */
[----:B------:R-:W-:-:S04]  /*0ef0*/  IMAD.WIDE.U32 R8, R0, -0x48, R12 ;  /* 0xffffffb800087825 */ /* 0x000fc800078e000c */
[----:B------:R-:W-:Y:S01]  /*0f00*/  IMAD.MOV.U32 R2, RZ, RZ, R10 ;  /* 0x000000ffff027224 */ /* 0x000fe200078e000a */
[----:B------:R-:W-:Y:S01]  /*0f10*/  IADD3 R16, R9, -R0, R17 ;  /* 0x8000000009107210 */ /* 0x000fe20007ffe011 */
[----:B------:R-:W-:Y:S01]  /*0f20*/  IMAD.MOV.U32 R12, RZ, RZ, R11 ;  /* 0x000000ffff0c7224 */ /* 0x000fe200078e000b */
[----:B------:R-:W-:Y:S01]  /*0f30*/  LEA R11, P0, R6, c[0x0][0x160], 0x2 ;  /* 0x00005800060b7a11 */ /* 0x000fe200078010ff */
[----:B------:R-:W-:Y:S01]  /*0f40*/  IMAD.SHL.U32 R10, R14, 0x4, RZ ;  /* 0x000000040e0a7824 */ /* 0x000fe200078e00ff */
[----:B------:R-:W-:Y:S01]  /*0f50*/  IADD3 R14, P2, RZ, -R5, RZ ;  /* 0x80000005ff0e7210 */ /* 0x000fe20007f5e0ff */
[----:B------:R-:W-:Y:S01]  /*0f60*/  IMAD.MOV.U32 R15, RZ, RZ, R8 ;  /* 0x000000ffff0f7224 */ /* 0x000fe200078e0008 */
[----:B------:R-:W-:Y:S02]  /*0f70*/  IADD3 R0, P1, R11, 0x8, RZ ;  /* 0x000000080b007810 */ /* 0x000fe40007f3e0ff */
[----:B------:R-:W-:Y:S01]  /*0f80*/  LEA.HI.X R7, R6, c[0x0][0x164], R7, 0x2, P0 ;  /* 0x0000590006077a11 */ /* 0x000fe200000f1407 */
[----:B------:R-:W-:Y:S01]  /*0f90*/  IMAD.X R8, RZ, RZ, -0x1, P2 ;  /* 0xffffffffff087424 */ /* 0x000fe200010e06ff */
[----:B------:R-:W-:-:S03]  /*0fa0*/  LEA R10, R10, 0x60, 0x2 ;  /* 0x000000600a0a7811 */ /* 0x000fc600078e10ff */
[----:B------:R-:W-:Y:S01]  /*0fb0*/  IMAD.X R7, RZ, RZ, R7, P1 ;  /* 0x000000ffff077224 */ /* 0x000fe200008e0607 */
[----:B------:R-:W-:-:S02]  /*0fc0*/  IADD3 R10, R10, 0x8, RZ ;  /* 0x000000080a0a7810 */ /* 0x000fc40007ffe0ff */
.L_x_63:
[----:B------:R-:W-:Y:S02]  /*0fd0*/  IADD3 R5, P5, R2, 0x3, RZ ;  /* 0x0000000302057810 */ /* 0x000fe40007fbe0ff */
[----:B------:R-:W-:Y:S02]  /*0fe0*/  ISETP.GT.U32.AND P1, PT, R15, -0x1, PT ;  /* 0xffffffff0f00780c */ /* 0x000fe40003f24070 */
[----:B------:R-:W-:Y:S01]  /*0ff0*/  ISETP.GE.U32.AND P0, PT, R5, c[0x0][0x170], PT ;  /* 0x00005c0005007a0c */ /* 0x000fe20003f06070 */
[----:B------:R-:W-:Y:S01]  /*1000*/  IMAD.X R5, RZ, RZ, R12, P5 ;  /* 0x000000ffff057224 */ /* 0x000fe200028e060c */
[----:B------:R-:W-:Y:S02]  /*1010*/  ISETP.GT.AND.EX P1, PT, R16, -0x1, PT, P1 ;  /* 0xffffffff1000780c */ /* 0x000fe40003f24310 */
[----:B------:R-:W-:Y:S02]  /*1020*/  IADD3 R6, P3, R2, 0x2, RZ ;  /* 0x0000000202067810 */ /* 0x000fe40007f7e0ff */
[----:B------:R-:W-:-:S02]  /*1030*/  ISETP.GE.OR.EX P0, PT, R5, c[0x0][0x174], P1, P0 ;  /* 0x00005d0005007a0c */ /* 0x000fc40000f06700 */
[----:B------:R-:W-:Y:S01]  /*1040*/  ISETP.GE.U32.AND P4, PT, R6, c[0x0][0x170], PT ;  /* 0x00005c0006007a0c */ /* 0x000fe20003f86070 */
[----:B------:R-:W-:Y:S01]  /*1050*/  IMAD.X R6, RZ, RZ, R12, P3 ;  /* 0x000000ffff067224 */ /* 0x000fe200018e060c */
[C---:B------:R-:W-:Y:S02]  /*1060*/  IADD3 R9, P6, R2.reuse, 0x1, RZ ;  /* 0x0000000102097810 */ /* 0x040fe40007fde0ff */
[----:B------:R-:W-:Y:S02]  /*1070*/  ISETP.GE.U32.AND P3, PT, R2, c[0x0][0x170], PT ;  /* 0x00005c0002007a0c */ /* 0x000fe40003f66070 */
[----:B------:R-:W-:Y:S01]  /*1080*/  ISETP.GE.OR.EX P4, PT, R6, c[0x0][0x174], P1, P4 ;  /* 0x00005d0006007a0c */ /* 0x000fe20000f86740 */
[----:B------:R-:W-:Y:S01]  /*1090*/  IMAD.MOV.U32 R6, RZ, RZ, R0 ;  /* 0x000000ffff067224 */ /* 0x000fe200078e0000 */
[----:B------:R-:W-:Y:S01]  /*10a0*/  ISETP.GE.U32.AND P2, PT, R9, c[0x0][0x170], PT ;  /* 0x00005c0009007a0c */ /* 0x000fe20003f46070 */
[----:B------:R-:W-:Y:S01]  /*10b0*/  IMAD.X R9, RZ, RZ, R12, P6 ;  /* 0x000000ffff097224 */ /* 0x000fe200030e060c */
[----:B------:R-:W-:-:S02]  /*10c0*/  ISETP.GE.OR.EX P3, PT, R12, c[0x0][0x174], P1, P3 ;  /* 0x00005d000c007a0c */ /* 0x000fc40000f66730 */
        /* <DEDUP_REMOVED lines=21> */
.L_x_60:
        /* <DEDUP_REMOVED lines=24> */
.L_x_68:
        /* <DEDUP_REMOVED lines=26> */
[----:B------:R-:W-:-:S04]  /*1540*/  IMAD.IADD R18, R11, 0x1, R15 ;  /* 0x000000010b127824 */ /* 0x000fc800078e020f */
[----:B------:R-:W-:Y:S01]  /*1550*/  @!P6 LDS R11, [R16+0x900] ;  /* 0x00090000100be984 */ /* 0x000fe20000000800 */
        /* <DEDUP_REMOVED lines=10> */
[----:B------:R-:W-:-:S13]  /*1600*/  ISETP.GE.AND.EX P3, PT, R18, c[0x0][0x174], PT, P3 ;  /* 0x00005d0012007a0c */ /* 0x000fda0003f66330 */
[----:B------:R-:W1:Y:S01]  /*1610*/  @!P3 LDS R15, [R20] ;  /* 0x00000000140fb984 */ /* 0x000e620000000800 */
[----:B0-----:R-:W-:-:S04]  /*1620*/  @!P2 FMNMX R0, R0, R9, !PT ;  /* 0x000000090000a209 */ /* 0x001fc80007800000 */
[----:B------:R-:W-:Y:S02]  /*1630*/  @!P6 FMNMX R0, R0, R11, !PT ;  /* 0x0000000b0000e209 */ /* 0x000fe40007800000 */
[----:B------:R-:W-:Y:S02]  /*1640*/  IADD3 R11, P2, R10, 0x240, RZ ;  /* 0x000002400a0b7810 */ /* 0x000fe40007f5e0ff */
[----:B------:R-:W-:Y:S02]  /*1650*/  @!P5 FMNMX R0, R0, R13, !PT ;  /* 0x0000000d0000d209 */ /* 0x000fe40007800000 */
[----:B------:R-:W-:Y:S01]  /*1660*/  IADD3 R9, P6, R5, 0x8, RZ ;  /* 0x0000000805097810 */ /* 0x000fe20007fde0ff */
[----:B------:R-:W-:Y:S01]  /*1670*/  IMAD.X R14, RZ, RZ, R18, P2 ;  /* 0x000000ffff0e7224 */ /* 0x000fe200010e0612 */
[----:B------:R-:W-:Y:S02]  /*1680*/  IADD3 R10, P5, R10, 0x360, RZ ;  /* 0x000003600a0a7810 */ /* 0x000fe40007fbe0ff */
[----:B------:R-:W-:Y:S01]  /*1690*/  ISETP.GE.U32.AND P2, PT, R11, c[0x0][0x170], PT ;  /* 0x00005c000b007a0c */ /* 0x000fe20003f46070 */
[----:B------:R-:W-:-:S02]  /*16a0*/  IMAD.X R12, RZ, RZ, R8, P6 ;  /* 0x000000ffff0c7224 */ /* 0x000fc400030e0608 */
[----:B------:R-:W-:Y:S01]  /*16b0*/  IMAD.X R13, RZ, RZ, R18, P5 ;  /* 0x000000ffff0d7224 */ /* 0x000fe200028e0612 */
[----:B------:R-:W-:Y:S01]  /*16c0*/  ISETP.GE.U32.AND P5, PT, R10, c[0x0][0x170], PT ;  /* 0x00005c000a007a0c */ /* 0x000fe20003fa6070 */
[C---:B------:R-:W-:Y:S01]  /*16d0*/  IMAD.WIDE.U32 R10, R9.reuse, 0x120, R36 ;  /* 0x00000120090a7825 */ /* 0x040fe200078e0024 */
[----:B------:R-:W-:Y:S02]  /*16e0*/  ISETP.GE.AND.EX P2, PT, R14, c[0x0][0x174], PT, P2 ;  /* 0x00005d000e007a0c */ /* 0x000fe40003f46320 */
[----:B-1----:R-:W-:Y:S01]  /*16f0*/  @!P3 FMNMX R0, R0, R15, !PT ;  /* 0x0000000f0000b209 */ /* 0x002fe20007800000 */
[----:B------:R-:W-:Y:S01]  /*1700*/  IMAD R19, R12, 0x120, RZ ;  /* 0x000001200c137824 */ /* 0x000fe200078e02ff */
[----:B------:R-:W-:Y:S01]  /*1710*/  IADD3 R12, P6, R10, 0x120, RZ ;  /* 0x000001200a0c7810 */ /* 0x000fe20007fde0ff */
[----:B------:R-:W-:Y:S01]  /*1720*/  IMAD R9, R9, 0x120, R36 ;  /* 0x0000012009097824 */ /* 0x000fe200078e0224 */
[----:B------:R-:W-:Y:S01]  /*1730*/  ISETP.GE.AND.EX P3, PT, R13, c[0x0][0x174], PT, P5 ;  /* 0x00005d000d007a0c */ /* 0x000fe20003f66350 */
[----:B------:R-:W-:Y:S01]  /*1740*/  IMAD.IADD R14, R11, 0x1, R19 ;  /* 0x000000010b0e7824 */ /* 0x000fe200078e0213 */
[----:B------:R-:W-:-:S02]  /*1750*/  @!P4 FMNMX R0, R0, R17, !PT ;  /* 0x000000110000c209 */ /* 0x000fc40007800000 */
[----:B------:R-:W-:Y:S01]  /*1760*/  ISETP.GE.U32.AND P4, PT, R12, c[0x0][0x170], PT ;  /* 0x00005c000c007a0c */ /* 0x000fe20003f86070 */
[--C-:B------:R-:W-:Y:S01]  /*1770*/  IMAD.X R11, RZ, RZ, R14.reuse, P6 ;  /* 0x000000ffff0b7224 */ /* 0x100fe200030e060e */
[C---:B------:R-:W-:Y:S02]  /*1780*/  ISETP.GE.U32.AND P5, PT, R10.reuse, c[0x0][0x170], PT ;  /* 0x00005c000a007a0c */ /* 0x040fe40003fa6070 */
[----:B------:R-:W-:Y:S02]  /*1790*/  IADD3 R12, P6, R10, 0x240, RZ ;  /* 0x000002400a0c7810 */ /* 0x000fe40007fde0ff */
[----:B------:R-:W-:Y:S02]  /*17a0*/  ISETP.GE.AND.EX P4, PT, R11, c[0x0][0x174], PT, P4 ;  /* 0x00005d000b007a0c */ /* 0x000fe40003f86340 */
[----:B------:R-:W0:Y:S01]  /*17b0*/  @!P2 LDS R11, [R20+0x900] ;  /* 0x00090000140ba984 */ /* 0x000e220000000800 */
[----:B------:R-:W-:Y:S01]  /*17c0*/  ISETP.GE.AND.EX P5, PT, R14, c[0x0][0x174], PT, P5 ;  /* 0x00005d000e007a0c */ /* 0x000fe20003fa6350 */
[----:B------:R-:W-:Y:S01]  /*17d0*/  IMAD.X R15, RZ, RZ, R14, P6 ;  /* 0x000000ffff0f7224 */ /* 0x000fe200030e060e */
[----:B------:R-:W-:Y:S01]  /*17e0*/  ISETP.GE.U32.AND P6, PT, R12, c[0x0][0x170], PT ;  /* 0x00005c000c007a0c */ /* 0x000fe20003fc6070 */
[----:B------:R-:W1:Y:S01]  /*17f0*/  @!P3 LDS R13, [R20+0xd80] ;  /* 0x000d8000140db984 */ /* 0x000e620000000800 */
[----:B------:R-:W-:-:S02]  /*1800*/  LEA R9, R9, 0x60, 0x2 ;  /* 0x0000006009097811 */ /* 0x000fc400078e10ff */
[----:B------:R-:W-:-:S04]  /*1810*/  ISETP.GE.AND.EX P6, PT, R15, c[0x0][0x174], PT, P6 ;  /* 0x00005d000f007a0c */ /* 0x000fc80003fc6360 */
[----:B------:R-:W-:Y:S04]  /*1820*/  @!P4 LDS R17, [R9+0x480] ;  /* 0x000480000911c984 */ /* 0x000fe80000000800 */
[----:B------:R-:W2:Y:S05]  /*1830*/  @!P5 LDS R15, [R9] ;  /* 0x00000000090fd984 */ /* 0x000eaa0000000800 */
[----:B------:R-:W3:Y:S01]  /*1840*/  @!P6 LDS R19, [R9+0x900] ;  /* 0x000900000913e984 */ /* 0x000ee20000000800 */
[----:B0-----:R-:W-:-:S04]  /*1850*/  @!P2 FMNMX R0, R0, R11, !PT ;  /* 0x0000000b0000a209 */ /* 0x001fc80007800000 */
[----:B-1----:R-:W-:Y:S02]  /*1860*/  @!P3 FMNMX R0, R0, R13, !PT ;  /* 0x0000000d0000b209 */ /* 0x002fe40007800000 */
[----:B------:R-:W-:Y:S02]  /*1870*/  IADD3 R13, P2, R5, 0xc, RZ ;  /* 0x0000000c050d7810 */ /* 0x000fe40007f5e0ff */
[----:B------:R-:W-:-:S03]  /*1880*/  IADD3 R10, P3, R10, 0x360, RZ ;  /* 0x000003600a0a7810 */ /* 0x000fc60007f7e0ff */
[----:B------:R-:W-:Y:S01]  /*1890*/  IMAD.X R12, RZ, RZ, R8, P2 ;  /* 0x000000ffff0c7224 */ /* 0x000fe200010e0608 */
[----:B------:R-:W-:Y:S01]  /*18a0*/  ISETP.GE.U32.AND P2, PT, R10, c[0x0][0x170], PT ;  /* 0x00005c000a007a0c */ /* 0x000fe20003f46070 */
[----:B------:R-:W-:Y:S01]  /*18b0*/  IMAD.X R14, RZ, RZ, R14, P3 ;  /* 0x000000ffff0e7224 */ /* 0x000fe200018e060e */
[----:B--2---:R-:W-:Y:S01]  /*18c0*/  @!P5 FMNMX R0, R0, R15, !PT ;  /* 0x0000000f0000d209 */ /* 0x004fe20007800000 */
[----:B------:R-:W-:-:S03]  /*18d0*/  IMAD.WIDE.U32 R10, R13, 0x120, R36 ;  /* 0x000001200d0a7825 */ /* 0x000fc600078e0024 */
[----:B------:R-:W-:Y:S01]  /*18e0*/  ISETP.GE.AND.EX P2, PT, R14, c[0x0][0x174], PT, P2 ;  /* 0x00005d000e007a0c */ /* 0x000fe20003f46320 */
[----:B------:R-:W-:Y:S01]  /*18f0*/  IMAD R15, R12, 0x120, RZ ;  /* 0x000001200c0f7824 */ /* 0x000fe200078e02ff */
[----:B------:R-:W-:Y:S02]  /*1900*/  @!P4 FMNMX R0, R0, R17, !PT ;  /* 0x000000110000c209 */ /* 0x000fe40007800000 */
[C---:B------:R-:W-:Y:S01]  /*1910*/  IADD3 R14, P3, R10.reuse, 0x120, RZ ;  /* 0x000001200a0e7810 */ /* 0x040fe20007f7e0ff */
[----:B------:R-:W-:Y:S01]  /*1920*/  IMAD.IADD R15, R11, 0x1, R15 ;  /* 0x000000010b0f7824 */ /* 0x000fe200078e020f */
[----:B------:R-:W-:Y:S02]  /*1930*/  ISETP.GE.U32.AND P4, PT, R10, c[0x0][0x170], PT ;  /* 0x00005c000a007a0c */ /* 0x000fe40003f86070 */
[----:B---3--:R-:W-:Y:S01]  /*1940*/  @!P6 FMNMX R0, R0, R19, !PT ;  /* 0x000000130000e209 */ /* 0x008fe20007800000 */
[----:B------:R-:W-:Y:S01]  /*1950*/  IMAD.X R16, RZ, RZ, R15, P3 ;  /* 0x000000ffff107224 */ /* 0x000fe200018e060f */
[----:B------:R-:W-:-:S02]  /*1960*/  IADD3 R12, P6, R10, 0x240, RZ ;  /* 0x000002400a0c7810 */ /* 0x000fc40007fde0ff */
[----:B------:R-:W-:Y:S01]  /*1970*/  ISETP.GE.U32.AND P3, PT, R14, c[0x0][0x170], PT ;  /* 0x00005c000e007a0c */ /* 0x000fe20003f66070 */
[----:B------:R-:W0:Y:S01]  /*1980*/  @!P2 LDS R9, [R9+0xd80] ;  /* 0x000d80000909a984 */ /* 0x000e220000000800 */
[----:B------:R-:W-:Y:S01]  /*1990*/  ISETP.GE.AND.EX P4, PT, R15, c[0x0][0x174], PT, P4 ;  /* 0x00005d000f007a0c */ /* 0x000fe20003f86340 */
[--C-:B------:R-:W-:Y:S01]  /*19a0*/  IMAD.X R14, RZ, RZ, R15.reuse, P6 ;  /* 0x000000ffff0e7224 */ /* 0x100fe200030e060f */
[----:B------:R-:W-:Y:S01]  /*19b0*/  IADD3 R11, P5, R10, 0x360, RZ ;  /* 0x000003600a0b7810 */ /* 0x000fe20007fbe0ff */
[----:B------:R-:W-:Y:S01]  /*19c0*/  IMAD R10, R13, 0x120, R36 ;  /* 0x000001200d0a7824 */ /* 0x000fe200078e0224 */
[----:B------:R-:W-:Y:S02]  /*19d0*/  ISETP.GE.U32.AND P6, PT, R12, c[0x0][0x170], PT ;  /* 0x00005c000c007a0c */ /* 0x000fe40003fc6070 */
[----:B------:R-:W-:Y:S01]  /*19e0*/  ISETP.GE.AND.EX P3, PT, R16, c[0x0][0x174], PT, P3 ;  /* 0x00005d0010007a0c */ /* 0x000fe20003f66330 */
[----:B------:R-:W-:Y:S01]  /*19f0*/  IMAD.X R12, RZ, RZ, R15, P5 ;  /* 0x000000ffff0c7224 */ /* 0x000fe200028e060f */
[----:B------:R-:W-:-:S02]  /*1a00*/  ISETP.GE.U32.AND P5, PT, R11, c[0x0][0x170], PT ;  /* 0x00005c000b007a0c */ /* 0x000fc40003fa6070 */
[----:B------:R-:W-:Y:S02]  /*1a10*/  ISETP.GE.AND.EX P6, PT, R14, c[0x0][0x174], PT, P6 ;  /* 0x00005d000e007a0c */ /* 0x000fe40003fc6360 */
[----:B------:R-:W-:Y:S02]  /*1a20*/  LEA R10, R10, 0x60, 0x2 ;  /* 0x000000600a0a7811 */ /* 0x000fe400078e10ff */
[----:B------:R-:W-:-:S03]  /*1a30*/  ISETP.GE.AND.EX P5, PT, R12, c[0x0][0x174], PT, P5 ;  /* 0x00005d000c007a0c */ /* 0x000fc60003fa6350 */
        /* <DEDUP_REMOVED lines=16> */
.L_x_67:
[----:B------:R-:W-:-:S04]  /*1b40*/  ISETP.GT.U32.AND P2, PT, R7, 0x4, PT ;  /* 0x000000040700780c */ /* 0x000fc80003f44070 */
[----:B------:R-:W-:-:S13]  /*1b50*/  ISETP.GT.AND.EX P2, PT, R6, RZ, PT, P2 ;  /* 0x000000ff0600720c */ /* 0x000fda0003f44320 */
[----:B------:R-:W-:Y:S05]  /*1b60*/  @!P2 BRA `(.L_x_69) ;  /* 0x000004000000a947 */ /* 0x000fea0003800000 */
[----:B------:R-:W-:Y:S02]  /*1b70*/  IMAD.MOV.U32 R37, RZ, RZ, RZ ;  /* 0x000000ffff257224 */ /* 0x000fe400078e00ff */
[----:B------:R-:W-:Y:S02]  /*1b80*/  IMAD R9, R8, 0x120, RZ ;  /* 0x0000012008097824 */ /* 0x000fe400078e02ff */
[----:B------:R-:W-:-:S04]  /*1b90*/  IMAD.WIDE.U32 R10, R5, 0x120, R36 ;  /* 0x00000120050a7825 */ /* 0x000fc800078e0024 */
[----:B------:R-:W-:Y:S01]  /*1ba0*/  IMAD.IADD R15, R11, 0x1, R9 ;  /* 0x000000010b0f7824 */ /* 0x000fe200078e0209 */
[C---:B------:R-:W-:Y:S02]  /*1bb0*/  IADD3 R9, P0, R10.reuse, 0x120, RZ ;  /* 0x000001200a097810 */ /* 0x040fe40007f1e0ff */
[C---:B------:R-:W-:Y:S02]  /*1bc0*/  ISETP.GE.U32.AND P3, PT, R10.reuse, c[0x0][0x170], PT ;  /* 0x00005c000a007a0c */ /* 0x040fe40003f66070 */
[----:B------:R-:W-:Y:S01]  /*1bd0*/  ISETP.GE.U32.AND P2, PT, R9, c[0x0][0x170], PT ;  /* 0x00005c0009007a0c */ /* 0x000fe20003f46070 */
[----:B------:R-:W-:Y:S01]  /*1be0*/  IMAD.X R11, RZ, RZ, R15, P0 ;  /* 0x000000ffff0b7224 */ /* 0x000fe200000e060f */
[----:B------:R-:W-:Y:S01]  /*1bf0*/  ISETP.GE.AND.EX P3, PT, R15, c[0x0][0x174], PT, P3 ;  /* 0x00005d000f007a0c */ /* 0x000fe20003f66330 */
[----:B------:R-:W-:Y:S01]  /*1c00*/  IMAD R9, R5, 0x120, R36 ;  /* 0x0000012005097824 */ /* 0x000fe200078e0224 */
[----:B------:R-:W-:Y:S02]  /*1c10*/  IADD3 R12, P5, R10, 0x240, RZ ;  /* 0x000002400a0c7810 */ /* 0x000fe40007fbe0ff */
[----:B------:R-:W-:-:S02]  /*1c20*/  ISETP.GE.AND.EX P2, PT, R11, c[0x0][0x174], PT, P2 ;  /* 0x00005d000b007a0c */ /* 0x000fc40003f46320 */
[----:B------:R-:W-:Y:S01]  /*1c30*/  LEA R16, R9, 0x60, 0x2 ;  /* 0x0000006009107811 */ /* 0x000fe200078e10ff */
[----:B------:R-:W-:Y:S01]  /*1c40*/  IMAD.X R14, RZ, RZ, R15, P5 ;  /* 0x000000ffff0e7224 */ /* 0x000fe200028e060f */
[----:B------:R-:W-:Y:S02]  /*1c50*/  IADD3 R5, P6, R5, 0x4, RZ ;  /* 0x0000000405057810 */ /* 0x000fe40007fde0ff */
[----:B------:R-:W-:Y:S02]  /*1c60*/  IADD3 R9, P4, R10, 0x360, RZ ;  /* 0x000003600a097810 */ /* 0x000fe40007f9e0ff */
[----:B------:R-:W-:Y:S01]  /*1c70*/  ISETP.GE.U32.AND P0, PT, R12, c[0x0][0x170], PT ;  /* 0x00005c000c007a0c */ /* 0x000fe20003f06070 */
[----:B------:R-:W0:Y:S01]  /*1c80*/  @!P3 LDS R11, [R16] ;  /* 0x00000000100bb984 */ /* 0x000e220000000800 */
[----:B------:R-:W-:Y:S01]  /*1c90*/  IMAD.X R10, RZ, RZ, R8, P6 ;  /* 0x000000ffff0a7224 */ /* 0x000fe200030e0608 */
[----:B------:R-:W-:Y:S01]  /*1ca0*/  ISETP.GE.U32.AND P5, PT, R9, c[0x0][0x170], PT ;  /* 0x00005c0009007a0c */ /* 0x000fe20003fa6070 */
[----:B------:R-:W-:Y:S01]  /*1cb0*/  IMAD.WIDE.U32 R8, R5, 0x120, R36 ;  /* 0x0000012005087825 */ /* 0x000fe200078e0024 */
[----:B------:R-:W1:Y:S01]  /*1cc0*/  @!P2 LDS R13, [R16+0x480] ;  /* 0x00048000100da984 */ /* 0x000e620000000800 */
[----:B------:R-:W-:-:S02]  /*1cd0*/  ISETP.GE.AND.EX P0, PT, R14, c[0x0][0x174], PT, P0 ;  /* 0x00005d000e007a0c */ /* 0x000fc40003f06300 */
[----:B------:R-:W-:Y:S01]  /*1ce0*/  IMAD.X R12, RZ, RZ, R15, P4 ;  /* 0x000000ffff0c7224 */ /* 0x000fe200020e060f */
[----:B------:R-:W-:Y:S01]  /*1cf0*/  ISETP.GE.U32.AND P4, PT, R8, c[0x0][0x170], PT ;  /* 0x00005c0008007a0c */ /* 0x000fe20003f86070 */
[----:B------:R-:W-:-:S03]  /*1d00*/  IMAD R15, R10, 0x120, RZ ;  /* 0x000001200a0f7824 */ /* 0x000fc600078e02ff */
[----:B------:R-:W-:Y:S01]  /*1d10*/  ISETP.GE.AND.EX P5, PT, R12, c[0x0][0x174], PT, P5 ;  /* 0x00005d000c007a0c */ /* 0x000fe20003fa6350 */
[----:B------:R-:W-:-:S05]  /*1d20*/  IMAD.IADD R15, R9, 0x1, R15 ;  /* 0x00000001090f7824 */ /* 0x000fca00078e020f */
[----:B------:R-:W-:Y:S02]  /*1d30*/  ISETP.GE.AND.EX P4, PT, R15, c[0x0][0x174], PT, P4 ;  /* 0x00005d000f007a0c */ /* 0x000fe40003f86340 */
[----:B0-----:R-:W-:Y:S02]  /*1d40*/  @!P3 FMNMX R0, R0, R11, !PT ;  /* 0x0000000b0000b209 */ /* 0x001fe40007800000 */
[----:B------:R-:W-:Y:S02]  /*1d50*/  IADD3 R11, P6, R8, 0x120, RZ ;  /* 0x00000120080b7810 */ /* 0x000fe40007fde0ff */
[----:B-1----:R-:W-:Y:S02]  /*1d60*/  @!P2 FMNMX R0, R0, R13, !PT ;  /* 0x0000000d0000a209 */ /* 0x002fe40007800000 */
[C---:B------:R-:W-:Y:S01]  /*1d70*/  IADD3 R9, P2, R8.reuse, 0x240, RZ ;  /* 0x0000024008097810 */ /* 0x040fe20007f5e0ff */
[--C-:B------:R-:W-:Y:S01]  /*1d80*/  IMAD.X R13, RZ, RZ, R15.reuse, P6 ;  /* 0x000000ffff0d7224 */ /* 0x100fe200030e060f */
[----:B------:R-:W-:Y:S01]  /*1d90*/  ISETP.GE.U32.AND P3, PT, R11, c[0x0][0x170], PT ;  /* 0x00005c000b007a0c */ /* 0x000fe20003f66070 */
[----:B------:R-:W-:Y:S01]  /*1da0*/  IMAD R11, R5, 0x120, R36 ;  /* 0x00000120050b7824 */ /* 0x000fe200078e0224 */
[----:B------:R-:W-:Y:S01]  /*1db0*/  ISETP.GE.U32.AND P6, PT, R9, c[0x0][0x170], PT ;  /* 0x00005c0009007a0c */ /* 0x000fe20003fc6070 */
[----:B------:R-:W-:Y:S01]  /*1dc0*/  IMAD.X R12, RZ, RZ, R15, P2 ;  /* 0x000000ffff0c7224 */ /* 0x000fe200010e060f */
[----:B------:R-:W-:Y:S01]  /*1dd0*/  IADD3 R8, P2, R8, 0x360, RZ ;  /* 0x0000036008087810 */ /* 0x000fe20007f5e0ff */
[----:B------:R-:W0:Y:S01]  /*1de0*/  @!P0 LDS R9, [R16+0x900] ;  /* 0x0009000010098984 */ /* 0x000e220000000800 */
[----:B------:R-:W-:-:S02]  /*1df0*/  ISETP.GE.AND.EX P3, PT, R13, c[0x0][0x174], PT, P3 ;  /* 0x00005d000d007a0c */ /* 0x000fc40003f66330 */
[----:B------:R-:W-:Y:S01]  /*1e00*/  ISETP.GE.AND.EX P6, PT, R12, c[0x0][0x174], PT, P6 ;  /* 0x00005d000c007a0c */ /* 0x000fe20003fc6360 */
[----:B------:R-:W-:Y:S01]  /*1e10*/  IMAD.X R12, RZ, RZ, R15, P2 ;  /* 0x000000ffff0c7224 */ /* 0x000fe200010e060f */
[----:B------:R-:W-:Y:S02]  /*1e20*/  LEA R14, R11, 0x60, 0x2 ;  /* 0x000000600b0e7811 */ /* 0x000fe400078e10ff */
[----:B------:R-:W1:Y:S01]  /*1e30*/  @!P5 LDS R11, [R16+0xd80] ;  /* 0x000d8000100bd984 */ /* 0x000e620000000800 */
[----:B------:R-:W-:-:S03]  /*1e40*/  ISETP.GE.U32.AND P2, PT, R8, c[0x0][0x170], PT ;  /* 0x00005c0008007a0c */ /* 0x000fc60003f46070 */
[----:B------:R-:W2:Y:S01]  /*1e50*/  @!P4 LDS R13, [R14] ;  /* 0x000000000e0dc984 */ /* 0x000ea20000000800 */
[----:B------:R-:W-:-:S03]  /*1e60*/  ISETP.GE.AND.EX P2, PT, R12, c[0x0][0x174], PT, P2 ;  /* 0x00005d000c007a0c */ /* 0x000fc60003f46320 */
[----:B------:R-:W3:Y:S04]  /*1e70*/  @!P3 LDS R15, [R14+0x480] ;  /* 0x000480000e0fb984 */ /* 0x000ee80000000800 */
[----:B------:R-:W4:Y:S06]  /*1e80*/  @!P6 LDS R17, [R14+0x900] ;  /* 0x000900000e11e984 */ /* 0x000f2c0000000800 */
[----:B------:R-:W5:Y:S01]  /*1e90*/  @!P2 LDS R19, [R14+0xd80] ;  /* 0x000d80000e13a984 */ /* 0x000f620000000800 */
[----:B0-----:R-:W-:-:S02]  /*1ea0*/  @!P0 FMNMX R0, R0, R9, !PT ;  /* 0x0000000900008209 */ /* 0x001fc40007800000 */
[----:B------:R-:W-:Y:S02]  /*1eb0*/  PLOP3.LUT P0, PT, PT, PT, PT, 0x8, 0x0 ;  /* 0x000000000000781c */ /* 0x000fe40003f0e170 */
[----:B-1----:R-:W-:-:S04]  /*1ec0*/  @!P5 FMNMX R0, R0, R11, !PT ;  /* 0x0000000b0000d209 */ /* 0x002fc80007800000 */
[----:B--2---:R-:W-:Y:S02]  /*1ed0*/  @!P4 FMNMX R0, R0, R13, !PT ;  /* 0x0000000d0000c209 */ /* 0x004fe40007800000 */
[----:B------:R-:W-:Y:S02]  /*1ee0*/  IADD3 R5, P4, R5, 0x4, RZ ;  /* 0x0000000405057810 */ /* 0x000fe40007f9e0ff */
[----:B---3--:R-:W-:Y:S02]  /*1ef0*/  @!P3 FMNMX R0, R0, R15, !PT ;  /* 0x0000000f0000b209 */ /* 0x008fe40007800000 */
[----:B------:R-:W-:Y:S01]  /*1f00*/  IADD3 R7, P3, R7, -0x4, RZ ;  /* 0xfffffffc07077810 */ /* 0x000fe20007f7e0ff */
[----:B------:R-:W-:Y:S01]  /*1f10*/  IMAD.X R8, RZ, RZ, R10, P4 ;  /* 0x000000ffff087224 */ /* 0x000fe200020e060a */
[----:B----4-:R-:W-:Y:S02]  /*1f20*/  @!P6 FMNMX R0, R0, R17, !PT ;  /* 0x000000110000e209 */ /* 0x010fe40007800000 */
[----:B------:R-:W-:-:S02]  /*1f30*/  IADD3 R7, P5, R7, -0x4, RZ ;  /* 0xfffffffc07077810 */ /* 0x000fc40007fbe0ff */
[----:B------:R-:W-:Y:S02]  /*1f40*/  IADD3.X R6, R6, -0x1, RZ, P3, !PT ;  /* 0xffffffff06067810 */ /* 0x000fe40001ffe4ff */
[----:B-----5:R-:W-:Y:S02]  /*1f50*/  @!P2 FMNMX R0, R0, R19, !PT ;  /* 0x000000130000a209 */ /* 0x020fe40007800000 */
[----:B------:R-:W-:-:S02]  /*1f60*/  IADD3.X R6, R6, -0x1, RZ, P5, !PT ;  /* 0xffffffff06067810 */ /* 0x000fc40002ffe4ff */
.L_x_69:
[----:B------:R-:W-:-:S04]  /*1f70*/  ISETP.NE.U32.AND P2, PT, R7, RZ, PT ;  /* 0x000000ff0700720c */ /* 0x000fc80003f45070 */
[----:B------:R-:W-:-:S13]  /*1f80*/  ISETP.NE.OR.EX P0, PT, R6, RZ, P0, P2 ;  /* 0x000000ff0600720c */ /* 0x000fda0000705720 */
[----:B------:R-:W-:Y:S05]  /*1f90*/  @!P0 BRA `(.L_x_65) ;  /* 0x0000023000008947 */ /* 0x000fea0003800000 */
.L_x_66:
[----:B------:R-:W-:Y:S02]  /*1fa0*/  IMAD.MOV.U32 R37, RZ, RZ, RZ ;  /* 0x000000ffff257224 */ /* 0x000fe400078e00ff */
[----:B------:R-:W-:Y:S02]  /*1fb0*/  IMAD R9, R8, 0x120, RZ ;  /* 0x0000012008097824 */ /* 0x000fe400078e02ff */
[----:B------:R-:W-:-:S04]  /*1fc0*/  IMAD.WIDE.U32 R10, R5, 0x120, R36 ;  /* 0x00000120050a7825 */ /* 0x000fc800078e0024 */
[----:B------:R-:W-:Y:S01]  /*1fd0*/  IMAD.IADD R11, R11, 0x1, R9 ;  /* 0x000000010b0b7824 */ /* 0x000fe200078e0209 */
[C---:B------:R-:W-:Y:S02]  /*1fe0*/  IADD3 R9, P5, R10.reuse, 0x240, RZ ;  /* 0x000002400a097810 */ /* 0x040fe40007fbe0ff */
[C---:B------:R-:W-:Y:S02]  /*1ff0*/  ISETP.GE.U32.AND P0, PT, R10.reuse, c[0x0][0x170], PT ;  /* 0x00005c000a007a0c */ /* 0x040fe40003f06070 */
[C---:B------:R-:W-:Y:S02]  /*2000*/  IADD3 R12, P6, R10.reuse, 0x120, RZ ;  /* 0x000001200a0c7810 */ /* 0x040fe40007fde0ff */
[----:B------:R-:W-:Y:S01]  /*2010*/  ISETP.GE.U32.AND P2, PT, R9, c[0x0][0x170], PT ;  /* 0x00005c0009007a0c */ /* 0x000fe20003f46070 */
[----:B------:R-:W-:Y:S01]  /*2020*/  IMAD R9, R5, 0x120, R36 ;  /* 0x0000012005097824 */ /* 0x000fe200078e0224 */
[----:B------:R-:W-:Y:S01]  /*2030*/  ISETP.GE.AND.EX P0, PT, R11, c[0x0][0x174], PT, P0 ;  /* 0x00005d000b007a0c */ /* 0x000fe20003f06300 */
[----:B------:R-:W-:Y:S01]  /*2040*/  IMAD.X R13, RZ, RZ, R11, P6 ;  /* 0x000000ffff0d7224 */ /* 0x000fe200030e060b */
[----:B------:R-:W-:-:S02]  /*2050*/  IADD3 R10, P4, R10, 0x360, RZ ;  /* 0x000003600a0a7810 */ /* 0x000fc40007f9e0ff */
[----:B------:R-:W-:Y:S01]  /*2060*/  ISETP.GE.U32.AND P3, PT, R12, c[0x0][0x170], PT ;  /* 0x00005c000c007a0c */ /* 0x000fe20003f66070 */
[--C-:B------:R-:W-:Y:S01]  /*2070*/  IMAD.X R12, RZ, RZ, R11.reuse, P5 ;  /* 0x000000ffff0c7224 */ /* 0x100fe200028e060b */
[----:B------:R-:W-:Y:S02]  /*2080*/  ISETP.GE.U32.AND P5, PT, R10, c[0x0][0x170], PT ;  /* 0x00005c000a007a0c */ /* 0x000fe40003fa6070 */
[----:B------:R-:W-:Y:S01]  /*2090*/  LEA R10, R9, 0x60, 0x2 ;  /* 0x00000060090a7811 */ /* 0x000fe200078e10ff */
[----:B------:R-:W-:Y:S01]  /*20a0*/  IMAD.X R9, RZ, RZ, R11, P4 ;  /* 0x000000ffff097224 */ /* 0x000fe200020e060b */
[----:B------:R-:W-:Y:S02]  /*20b0*/  ISETP.GE.AND.EX P3, PT, R13, c[0x0][0x174], PT, P3 ;  /* 0x00005d000d007a0c */ /* 0x000fe40003f66330 */
[----:B------:R-:W-:Y:S02]  /*20c0*/  ISETP.GE.AND.EX P2, PT, R12, c[0x0][0x174], PT, P2 ;  /* 0x00005d000c007a0c */ /* 0x000fe40003f46320 */
[----:B------:R-:W-:-:S02]  /*20d0*/  ISETP.GE.AND.EX P4, PT, R9, c[0x0][0x174], PT, P5 ;  /* 0x00005d0009007a0c */ /* 0x000fc40003f86350 */
[----:B------:R-:W0:Y:S01]  /*20e0*/  @!P0 LDS R9, [R10] ;  /* 0x000000000a098984 */ /* 0x000e220000000800 */
[----:B------:R-:W-:-:S04]  /*20f0*/  IADD3 R7, P5, R7, -0x4, RZ ;  /* 0xfffffffc07077810 */ /* 0x000fc80007fbe0ff */
[----:B------:R-:W-:Y:S02]  /*2100*/  IADD3.X R6, R6, -0x1, RZ, P5, !PT ;  /* 0xffffffff06067810 */ /* 0x000fe40002ffe4ff */
[----:B------:R-:W1:Y:S04]  /*2110*/  @!P3 LDS R11, [R10+0x480] ;  /* 0x000480000a0bb984 */ /* 0x000e680000000800 */
[----:B------:R-:W2:Y:S04]  /*2120*/  @!P2 LDS R13, [R10+0x900] ;  /* 0x000900000a0da984 */ /* 0x000ea80000000800 */
[----:B------:R-:W3:Y:S01]  /*2130*/  @!P4 LDS R15, [R10+0xd80] ;  /* 0x000d80000a0fc984 */ /* 0x000ee20000000800 */
[----:B0-----:R-:W-:-:S02]  /*2140*/  @!P0 FMNMX R0, R0, R9, !PT ;  /* 0x0000000900008209 */ /* 0x001fc40007800000 */
[----:B------:R-:W-:-:S04]  /*2150*/  ISETP.NE.U32.AND P0, PT, R7, RZ, PT ;  /* 0x000000ff0700720c */ /* 0x000fc80003f05070 */
[----:B------:R-:W-:Y:S02]  /*2160*/  ISETP.NE.AND.EX P0, PT, R6, RZ, PT, P0 ;  /* 0x000000ff0600720c */ /* 0x000fe40003f05300 */
[----:B-1----:R-:W-:Y:S02]  /*2170*/  @!P3 FMNMX R0, R0, R11, !PT ;  /* 0x0000000b0000b209 */ /* 0x002fe40007800000 */
[----:B------:R-:W-:Y:S02]  /*2180*/  IADD3 R5, P3, R5, 0x4, RZ ;  /* 0x0000000405057810 */ /* 0x000fe40007f7e0ff */
[----:B--2---:R-:W-:-:S03]  /*2190*/  @!P2 FMNMX R0, R0, R13, !PT ;  /* 0x0000000d0000a209 */ /* 0x004fc60007800000 */
[----:B------:R-:W-:Y:S01]  /*21a0*/  IMAD.X R8, RZ, RZ, R8, P3 ;  /* 0x000000ffff087224 */ /* 0x000fe200018e0608 */
[----:B---3--:R-:W-:-:S03]  /*21b0*/  @!P4 FMNMX R0, R0, R15, !PT ;  /* 0x0000000f0000c209 */ /* 0x008fc60007800000 */
[----:B------:R-:W-:Y:S05]  /*21c0*/  @P0 BRA `(.L_x_66) ;  /* 0xfffffdd000000947 */ /* 0x000fea000383ffff */
.L_x_65:
[----:B------:R-:W-:-:S04]  /*21d0*/  ISETP.NE.U32.AND P0, PT, R2, RZ, PT ;  /* 0x000000ff0200720c */ /* 0x000fc80003f05070 */
[----:B------:R-:W-:-:S13]  /*21e0*/  ISETP.NE.AND.EX P0, PT, RZ, RZ, PT, P0 ;  /* 0x000000ffff00720c */ /* 0x000fda0003f05300 */
[----:B------:R-:W-:Y:S05]  /*21f0*/  @!P0 BRA `(.L_x_64) ;  /* 0x0000015000008947 */ /* 0x000fea0003800000 */
[----:B------:R-:W-:Y:S01]  /*2200*/  IMAD.MOV.U32 R37, RZ, RZ, RZ ;  /* 0x000000ffff257224 */ /* 0x000fe200078e00ff */
[----:B------:R-:W-:Y:S01]  /*2210*/  IADD3 R2, P0, RZ, -R2, RZ ;  /* 0x80000002ff027210 */ /* 0x000fe20007f1e0ff */
[----:B------:R-:W-:Y:S02]  /*2220*/  IMAD R9, R8, 0x120, RZ ;  /* 0x0000012008097824 */ /* 0x000fe400078e02ff */
[----:B------:R-:W-:-:S04]  /*2230*/  IMAD.WIDE.U32 R6, R5, 0x120, R36 ;  /* 0x0000012005067825 */ /* 0x000fc800078e0024 */
[----:B------:R-:W-:Y:S02]  /*2240*/  IMAD R5, R5, 0x120, R36 ;  /* 0x0000012005057824 */ /* 0x000fe400078e0224 */
[----:B------:R-:W-:Y:S02]  /*2250*/  IMAD.MOV.U32 R8, RZ, RZ, R6 ;  /* 0x000000ffff087224 */ /* 0x000fe400078e0006 */
[----:B------:R-:W-:Y:S01]  /*2260*/  IMAD.IADD R9, R7, 0x1, R9 ;  /* 0x0000000107097824 */ /* 0x000fe200078e0209 */
[----:B------:R-:W-:Y:S01]  /*2270*/  LEA R5, R5, 0x60, 0x2 ;  /* 0x0000006005057811 */ /* 0x000fe200078e10ff */
[----:B------:R-:W-:-:S02]  /*2280*/  IMAD.X R6, RZ, RZ, -0x1, P0 ;  /* 0xffffffffff067424 */ /* 0x000fc400000e06ff */
.L_x_70:
        /* <DEDUP_REMOVED lines=12> */
.L_x_64:
[----:B------:R-:W0:Y:S01]  /*2350*/  SHFL.DOWN PT, R5, R0, 0x10, 0x1f ;  /* 0x0a001f0000057f89 */ /* 0x000e2200000e0000 */
[C---:B------:R-:W-:Y:S02]  /*2360*/  LOP3.LUT P4, RZ, R36.reuse, 0x1f, RZ, 0xc0, !PT ;  /* 0x0000001f24ff7812 */ /* 0x040fe4000788c0ff */
[C---:B------:R-:W-:Y:S02]  /*2370*/  ISETP.GT.U32.AND P5, PT, R36.reuse, 0x8, PT ;  /* 0x000000082400780c */ /* 0x040fe40003fa4070 */
[----:B------:R-:W-:-:S09]  /*2380*/  ISETP.NE.AND P6, PT, R36, RZ, PT ;  /* 0x000000ff2400720c */ /* 0x000fd20003fc5270 */
        /* <DEDUP_REMOVED lines=18> */
[----:B------:R0:W1:Y:S02]  /*24b0*/  SHFL.DOWN PT, R5, R2, 0x4, 0x1f ;  /* 0x08801f0002057f89 */ /* 0x00006400000e0000 */
[----:B0-----:R-:W-:Y:S01]  /*24c0*/  IMAD.MOV.U32 R2, RZ, RZ, RZ ;  /* 0x000000ffff027224 */ /* 0x001fe200078e00ff */
[----:B-1----:R-:W-:-:S05]  /*24d0*/  FMNMX R5, R5, R0, !PT ;  /* 0x0000000005057209 */ /* 0x002fca0007800000 */
        /* <DEDUP_REMOVED lines=22> */
.L_x_81:
[----:B------:R-:W-:Y:S01]  /*2640*/  IMAD.MOV.U32 R37, RZ, RZ, RZ ;  /* 0x000000ffff257224 */ /* 0x000fe200078e00ff */
[----:B------:R-:W-:Y:S01]  /*2650*/  IADD3 R14, P0, R14, -0x4, RZ ;  /* 0xfffffffc0e0e7810 */ /* 0x000fe20007f1e0ff */
[----:B------:R-:W-:Y:S01]  /*2660*/  IMAD R11, R7, 0x120, RZ ;  /* 0x00000120070b7824 */ /* 0x000fe200078e02ff */
[----:B------:R-:W-:Y:S01]  /*2670*/  BSSY B0, `(.L_x_73) ;  /* 0x000001a000007945 */ /* 0x000fe20003800000 */
[----:B------:R-:W-:Y:S01]  /*2680*/  IMAD.WIDE.U32 R8, R5, 0x120, R36 ;  /* 0x0000012005087825 */ /* 0x000fe200078e0024 */
[----:B------:R-:W-:-:S03]  /*2690*/  IADD3.X R13, R13, -0x1, RZ, P0, !PT ;  /* 0xffffffff0d0d7810 */ /* 0x000fc600007fe4ff */
[----:B------:R-:W-:Y:S01]  /*26a0*/  IMAD.IADD R11, R9, 0x1, R11 ;  /* 0x00000001090b7824 */ /* 0x000fe200078e020b */
[C---:B------:R-:W-:Y:S02]  /*26b0*/  ISETP.GE.U32.AND P0, PT, R8.reuse, c[0x0][0x170], PT ;  /* 0x00005c0008007a0c */ /* 0x040fe40003f06070 */
[C---:B------:R-:W-:Y:S02]  /*26c0*/  IADD3 R12, P2, R8.reuse, 0x120, RZ ;  /* 0x00000120080c7810 */ /* 0x040fe40007f5e0ff */
[----:B------:R-:W-:Y:S02]  /*26d0*/  ISETP.GE.AND.EX P0, PT, R11, c[0x0][0x174], PT, P0 ;  /* 0x00005d000b007a0c */ /* 0x000fe40003f06300 */
[C---:B------:R-:W-:Y:S01]  /*26e0*/  IADD3 R9, P3, R8.reuse, 0x240, RZ ;  /* 0x0000024008097810 */ /* 0x040fe20007f7e0ff */
[----:B------:R-:W-:Y:S01]  /*26f0*/  IMAD.X R16, RZ, RZ, R11, P2 ;  /* 0x000000ffff107224 */ /* 0x000fe200010e060b */
[----:B------:R-:W-:Y:S01]  /*2700*/  IADD3 R10, P2, R8, 0x360, RZ ;  /* 0x00000360080a7810 */ /* 0x000fe20007f5e0ff */
[----:B------:R-:W-:-:S02]  /*2710*/  IMAD R8, R5, 0x120, R36 ;  /* 0x0000012005087824 */ /* 0x000fc400078e0224 */
[--C-:B------:R-:W-:Y:S01]  /*2720*/  IMAD.X R15, RZ, RZ, R11.reuse, P3 ;  /* 0x000000ffff0f7224 */ /* 0x100fe200018e060b */
[----:B------:R-:W-:Y:S01]  /*2730*/  ISETP.GE.U32.AND P3, PT, R12, c[0x0][0x170], PT ;  /* 0x00005c000c007a0c */ /* 0x000fe20003f66070 */
[----:B------:R-:W-:Y:S01]  /*2740*/  IMAD.X R12, RZ, RZ, R11, P2 ;  /* 0x000000ffff0c7224 */ /* 0x000fe200010e060b */
[----:B------:R-:W-:Y:S02]  /*2750*/  ISETP.GE.U32.AND P2, PT, R9, c[0x0][0x170], PT ;  /* 0x00005c0009007a0c */ /* 0x000fe40003f46070 */
[----:B------:R-:W-:Y:S02]  /*2760*/  ISETP.GE.AND.EX P3, PT, R16, c[0x0][0x174], PT, P3 ;  /* 0x00005d0010007a0c */ /* 0x000fe40003f66330 */
[----:B------:R-:W-:Y:S01]  /*2770*/  LEA R8, R8, 0x60, 0x2 ;  /* 0x0000006008087811 */ /* 0x000fe200078e10ff */
        /* <DEDUP_REMOVED lines=9> */
.L_x_74:
[----:B------:R-:W-:Y:S05]  /*2810*/  BSYNC B0 ;  /* 0x0000000000007941 */ /* 0x000fea0003800000 */
.L_x_73:
[----:B------:R-:W-:Y:S01]  /*2820*/  BSSY B0, `(.L_x_75) ;  /* 0x000000b000007945 */ /* 0x000fe20003800000 */
[----:B------:R-:W-:Y:S01]  /*2830*/  ISETP.GE.U32.AND P0, PT, R10, c[0x0][0x170], PT ;  /* 0x00005c000a007a0c */ /* 0x000fe20003f06070 */
        /* <DEDUP_REMOVED lines=9> */
.L_x_76:
[----:B------:R-:W-:Y:S05]  /*28d0*/  BSYNC B0 ;  /* 0x0000000000007941 */ /* 0x000fea0003800000 */
.L_x_75:
[----:B------:R-:W-:Y:S01]  /*28e0*/  ISETP.GE.AND.EX P2, PT, R15, c[0x0][0x174], PT, P2 ;  /* 0x00005d000f007a0c */ /* 0x000fe20003f46320 */
[----:B------:R-:W-:Y:S01]  /*28f0*/  BSSY B0, `(.L_x_77) ;  /* 0x000000d000007945 */ /* 0x000fe20003800000 */
[----:B------:R-:W-:Y:S02]  /*2900*/  ISETP.NE.U32.AND P3, PT, R14, RZ, PT ;  /* 0x000000ff0e00720c */ /* 0x000fe40003f65070 */
[----:B------:R-:W-:Y:S02]  /*2910*/  ISETP.GE.AND.EX P0, PT, R12, c[0x0][0x174], PT, P0 ;  /* 0x00005d000c007a0c */ /* 0x000fe40003f06300 */
[----:B------:R-:W-:-:S07]  /*2920*/  ISETP.NE.AND.EX P3, PT, R13, RZ, PT, P3 ;  /* 0x000000ff0d00720c */ /* 0x000fce0003f65330 */
        /* <DEDUP_REMOVED lines=9> */
.L_x_78:
[----:B------:R-:W-:Y:S05]  /*29c0*/  BSYNC B0 ;  /* 0x0000000000007941 */ /* 0x000fea0003800000 */
.L_x_77:
[----:B------:R-:W-:Y:S01]  /*29d0*/  BSSY B0, `(.L_x_79) ;  /* 0x000000a000007945 */ /* 0x000fe20003800000 */
        /* <DEDUP_REMOVED lines=9> */
.L_x_80:
[----:B------:R-:W-:Y:S05]  /*2a70*/  BSYNC B0 ;  /* 0x0000000000007941 */ /* 0x000fea0003800000 */
.L_x_79:
[----:B------:R-:W-:-:S05]  /*2a80*/  IADD3 R5, P0, R5, 0x4, RZ ;  /* 0x0000000405057810 */ /* 0x000fca0007f1e0ff */
[----:B------:R-:W-:Y:S01]  /*2a90*/  IMAD.X R7, RZ, RZ, R7, P0 ;  /* 0x000000ffff077224 */ /* 0x000fe200000e0607 */
[----:B------:R-:W-:Y:S05]  /*2aa0*/  @P3 BRA `(.L_x_81) ;  /* 0xfffffb9000003947 */ /* 0x000fea000383ffff */
.L_x_72:
        /* <DEDUP_REMOVED lines=8> */
[----:B------:R-:W-:Y:S02]  /*2b30*/  IMAD.IADD R10, R9, 0x1, R7 ;  /* 0x00000001090a7824 */ /* 0x000fe400078e0207 */
[----:B------:R-:W-:Y:S01]  /*2b40*/  IMAD.X R11, RZ, RZ, -0x1, P0 ;  /* 0xffffffffff0b7424 */ /* 0x000fe200000e06ff */
[----:B------:R-:W-:-:S02]  /*2b50*/  LEA R5, R5, 0x60, 0x2 ;  /* 0x0000006005057811 */ /* 0x000fc400078e10ff */
.L_x_84:
[----:B------:R-:W-:Y:S01]  /*2b60*/  ISETP.GE.U32.AND P0, PT, R8, c[0x0][0x170], PT ;  /* 0x00005c0008007a0c */ /* 0x000fe20003f06070 */
[----:B------:R-:W-:Y:S01]  /*2b70*/  BSSY B0, `(.L_x_82) ;  /* 0x0000010000007945 */ /* 0x000fe20003800000 */
[----:B------:R-:W-:Y:S02]  /*2b80*/  IADD3 R6, P2, R6, 0x1, RZ ;  /* 0x0000000106067810 */ /* 0x000fe40007f5e0ff */
[----:B------:R-:W-:Y:S02]  /*2b90*/  ISETP.GE.AND.EX P0, PT, R10, c[0x0][0x174], PT, P0 ;  /* 0x00005d000a007a0c */ /* 0x000fe40003f06300 */
[----:B------:R-:W-:Y:S01]  /*2ba0*/  IADD3 R8, P3, R8, 0x120, RZ ;  /* 0x0000012008087810 */ /* 0x000fe20007f7e0ff */
[----:B------:R-:W-:Y:S01]  /*2bb0*/  IMAD.X R11, RZ, RZ, R11, P2 ;  /* 0x000000ffff0b7224 */ /* 0x000fe200010e060b */
[----:B------:R-:W-:-:S04]  /*2bc0*/  ISETP.NE.U32.AND P2, PT, R6, RZ, PT ;  /* 0x000000ff0600720c */ /* 0x000fc80003f45070 */
[----:B------:R-:W-:-:S05]  /*2bd0*/  ISETP.NE.AND.EX P2, PT, R11, RZ, PT, P2 ;  /* 0x000000ff0b00720c */ /* 0x000fca0003f45320 */
        /* <DEDUP_REMOVED lines=9> */
.L_x_83:
[----:B------:R-:W-:Y:S05]  /*2c70*/  BSYNC B0 ;  /* 0x0000000000007941 */ /* 0x000fea0003800000 */
.L_x_82:
[----:B------:R-:W-:Y:S01]  /*2c80*/  IMAD.X R10, RZ, RZ, R10, P3 ;  /* 0x000000ffff0a7224 */ /* 0x000fe200018e060a */
[----:B------:R-:W-:Y:S01]  /*2c90*/  IADD3 R5, R5, 0x480, RZ ;  /* 0x0000048005057810 */ /* 0x000fe20007ffe0ff */
[----:B------:R-:W-:Y:S05]  /*2ca0*/  @P2 BRA `(.L_x_84) ;  /* 0xfffffeb000002947 */ /* 0x000fea000383ffff */
.L_x_71:
        /* <DEDUP_REMOVED lines=33> */
[----:B------:R-:W-:Y:S01]  /*2ec0*/  IMAD.MOV.U32 R13, RZ, RZ, RZ ;  /* 0x000000ffff0d7224 */ /* 0x000fe200078e00ff */
[----:B------:R-:W-:Y:S01]  /*2ed0*/  LOP3.LUT R10, R3, 0x3, RZ, 0xc0, !PT ;  /* 0x00000003030a7812 */ /* 0x000fe200078ec0ff */
[----:B------:R-:W1:Y:S01]  /*2ee0*/  S2R R15, SR_CTAID.X ;  /* 0x00000000000f7919 */ /* 0x000e620000002500 */
[----:B------:R-:W-:Y:S01]  /*2ef0*/  ISETP.GE.U32.AND P0, PT, R0, 0x3, PT ;  /* 0x000000030000780c */ /* 0x000fe20003f06070 */
[----:B------:R-:W-:Y:S01]  /*2f00*/  IMAD.MOV.U32 R11, RZ, RZ, RZ ;  /* 0x000000ffff0b7224 */ /* 0x000fe200078e00ff */
[----:B------:R-:W-:-:S04]  /*2f10*/  IADD3.X R0, R4, -0x1, RZ, P1, !PT ;  /* 0xffffffff04007810 */ /* 0x000fc80000ffe4ff */
[----:B------:R-:W-:-:S13]  /*2f20*/  ISETP.GE.U32.AND.EX P0, PT, R0, RZ, PT, P0 ;  /* 0x000000ff0000720c */ /* 0x000fda0003f06100 */
[----:B------:R-:W-:Y:S05]  /*2f30*/  @!P0 BRA `(.L_x_85) ;  /* 0x000008d000008947 */ /* 0x000fea0003800000 */
[----:B------:R-:W-:Y:S01]  /*2f40*/  IMAD.MOV.U32 R37, RZ, RZ, RZ ;  /* 0x000000ffff257224 */ /* 0x000fe200078e00ff */
[----:B------:R-:W-:-:S03]  /*2f50*/  IADD3 R12, P0, -R10, R3, RZ ;  /* 0x000000030a0c7210 */ /* 0x000fc60007f1e1ff */
[----:B-1----:R-:W-:Y:S01]  /*2f60*/  IMAD.WIDE.U32 R8, R15, c[0x0][0x170], R36 ;  /* 0x00005c000f087a25 */ /* 0x002fe200078e0024 */
[----:B------:R-:W-:-:S03]  /*2f70*/  IADD3.X R14, R4, -0x1, RZ, P0, !PT ;  /* 0xffffffff040e7810 */ /* 0x000fc600007fe4ff */
[----:B------:R-:W-:-:S02]  /*2f80*/  IMAD R16, R15, c[0x0][0x174], R9 ;  /* 0x00005d000f107a24 */ /* 0x000fc400078e0209 */
.L_x_102:
[----:B------:R-:W-:Y:S01]  /*2f90*/  IMAD.WIDE.U32 R2, R13, 0x120, RZ ;  /* 0x000001200d027825 */ /* 0x000fe200078e00ff */
[----:B------:R-:W-:Y:S01]  /*2fa0*/  IADD3 R12, P0, R12, -0x4, RZ ;  /* 0xfffffffc0c0c7810 */ /* 0x000fe20007f1e0ff */
[----:B------:R-:W-:Y:S02]  /*2fb0*/  BSSY B0, `(.L_x_86) ;  /* 0x0000028000007945 */ /* 0x000fe40003800000 */
[----:B0-----:R-:W-:Y:S01]  /*2fc0*/  IMAD R5, R11, 0x120, RZ ;  /* 0x000001200b057824 */ /* 0x001fe200078e02ff */
[CC--:B------:R-:W-:Y:S01]  /*2fd0*/  IADD3 R19, P2, R36.reuse, R2.reuse, RZ ;  /* 0x0000000224137210 */ /* 0x0c0fe20007f5e0ff */
[----:B------:R-:W-:Y:S01]  /*2fe0*/  IMAD.IADD R17, R36, 0x1, R2 ;  /* 0x0000000124117824 */ /* 0x000fe200078e0202 */
[----:B------:R-:W-:Y:S01]  /*2ff0*/  IADD3 R0, P3, R8, R2, RZ ;  /* 0x0000000208007210 */ /* 0x000fe20007f7e0ff */
[----:B------:R-:W-:Y:S01]  /*3000*/  IMAD.IADD R3, R3, 0x1, R5 ;  /* 0x0000000103037824 */ /* 0x000fe200078e0205 */
[----:B------:R-:W-:Y:S02]  /*3010*/  ISETP.GE.U32.AND P1, PT, R19, c[0x0][0x170], PT ;  /* 0x00005c0013007a0c */ /* 0x000fe40003f26070 */
        /* <DEDUP_REMOVED lines=28> */
[----:B------:R-:W-:Y:S05]  /*31e0*/  CALL.REL.NOINC `($fused_softmax_cast_n_3073_to_3584__kernel$__cuda_sm3x_div_rn_noftz_f32_slowpath) ;  /* 0x000009b000007944 */ /* 0x000fea0003c00000 */
[----:B0-----:R-:W-:-:S02]  /*31f0*/  IMAD.MOV.U32 R2, RZ, RZ, R0 ;  /* 0x000000ffff027224 */ /* 0x001fc400078e0000 */
.L_x_89:
[----:B------:R-:W-:Y:S05]  /*3200*/  BSYNC B1 ;  /* 0x0000000000017941 */ /* 0x000fea0003800000 */
.L_x_88:
[----:B------:R-:W-:-:S05]  /*3210*/  F2FP.PACK_AB R2, RZ, R2 ;  /* 0x00000002ff02723e */ /* 0x000fca00000000ff */
[----:B------:R0:W-:Y:S02]  /*3220*/  STG.E.U16 [R4.64], R2 ;  /* 0x0000000204007986 */ /* 0x0001e4000c101504 */
.L_x_87:
[----:B------:R-:W-:Y:S05]  /*3230*/  BSYNC B0 ;  /* 0x0000000000007941 */ /* 0x000fea0003800000 */
.L_x_86:
        /* <DEDUP_REMOVED lines=23> */
[----:B------:R-:W-:Y:S01]  /*33b0*/  MOV R2, 0x33e0 ;  /* 0x000033e000027802 */ /* 0x000fe20000000f00 */
[----:B------:R-:W-:-:S02]  /*33c0*/  IMAD.MOV.U32 R3, RZ, RZ, R7 ;  /* 0x000000ffff037224 */ /* 0x000fc400078e0007 */
[----:B------:R-:W-:Y:S05]  /*33d0*/  CALL.REL.NOINC `($fused_softmax_cast_n_3073_to_3584__kernel$__cuda_sm3x_div_rn_noftz_f32_slowpath) ;  /* 0x000007c000007944 */ /* 0x000fea0003c00000 */
.L_x_93:
[----:B------:R-:W-:Y:S05]  /*33e0*/  BSYNC B1 ;  /* 0x0000000000017941 */ /* 0x000fea0003800000 */
.L_x_92:
[----:B0-----:R-:W-:-:S05]  /*33f0*/  F2FP.PACK_AB R0, RZ, R0 ;  /* 0x00000000ff00723e */ /* 0x001fca00000000ff */
[----:B------:R0:W-:Y:S02]  /*3400*/  STG.E.U16 [R4.64+0x240], R0 ;  /* 0x0002400004007986 */ /* 0x0001e4000c101504 */
.L_x_91:
[----:B------:R-:W-:Y:S05]  /*3410*/  BSYNC B0 ;  /* 0x0000000000007941 */ /* 0x000fea0003800000 */
.L_x_90:
        /* <DEDUP_REMOVED lines=26> */
.L_x_97:
[----:B------:R-:W-:Y:S05]  /*35c0*/  BSYNC B1 ;  /* 0x0000000000017941 */ /* 0x000fea0003800000 */
.L_x_96:
[----:B0-----:R-:W-:-:S05]  /*35d0*/  F2FP.PACK_AB R0, RZ, R0 ;  /* 0x00000000ff00723e */ /* 0x001fca00000000ff */
[----:B------:R0:W-:Y:S02]  /*35e0*/  STG.E.U16 [R4.64+0x480], R0 ;  /* 0x0004800004007986 */ /* 0x0001e4000c101504 */
.L_x_95:
[----:B------:R-:W-:Y:S05]  /*35f0*/  BSYNC B0 ;  /* 0x0000000000007941 */ /* 0x000fea0003800000 */
.L_x_94:
[----:B------:R-:W-:Y:S01]  /*3600*/  IADD3 R19, P2, R19, 0x360, RZ ;  /* 0x0000036013137810 */ /* 0x000fe20007f5e0ff */
[----:B------:R-:W-:Y:S03]  /*3610*/  BSSY B0, `(.L_x_98) ;  /* 0x000001c000007945 */ /* 0x000fe60003800000 */
[----:B------:R-:W-:Y:S01]  /*3620*/  ISETP.GE.U32.AND P1, PT, R19, c[0x0][0x170], PT ;  /* 0x00005c0013007a0c */ /* 0x000fe20003f26070 */
[----:B------:R-:W-:-:S05]  /*3630*/  IMAD.X R18, RZ, RZ, R18, P2 ;  /* 0x000000ffff127224 */ /* 0x000fca00010e0612 */
[----:B------:R-:W-:-:S13]  /*3640*/  ISETP.GE.AND.EX P1, PT, R18, c[0x0][0x174], PT, P1 ;  /* 0x00005d0012007a0c */ /* 0x000fda0003f26310 */
[----:B------:R-:W-:Y:S05]  /*3650*/  @P1 BRA `(.L_x_99) ;  /* 0x0000017000001947 */ /* 0x000fea0003800000 */
[----:B------:R-:W1:Y:S01]  /*3660*/  LDS R17, [R17+0xd80] ;  /* 0x000d800011117984 */ /* 0x000e620000000800 */
[----:B------:R-:W-:Y:S01]  /*3670*/  BSSY B1, `(.L_x_100) ;  /* 0x0000013000017945 */ /* 0x000fe20003800000 */
[----:B01----:R-:W-:-:S04]  /*3680*/  FADD R0, -R6, R17 ;  /* 0x0000001106007221 */ /* 0x003fc80000000100 */
[----:B------:R-:W-:Y:S02]  /*3690*/  FMUL R2, R0, 1.4426950216293334961 ;  /* 0x3fb8aa3b00027820 */ /* 0x000fe40000400000 */
[----:B------:R-:W0:Y:S03]  /*36a0*/  MUFU.RCP R0, R7 ;  /* 0x0000000700007308 */ /* 0x000e260000001000 */
[----:B------:R-:W-:-:S13]  /*36b0*/  FSETP.GEU.AND P1, PT, R2, -126, PT ;  /* 0xc2fc00000200780b */ /* 0x000fda0003f2e000 */
[----:B------:R-:W-:Y:S01]  /*36c0*/  @!P1 FMUL R2, R2, 0.5 ;  /* 0x3f00000002029820 */ /* 0x000fe20000400000 */
[----:B0-----:R-:W-:-:S03]  /*36d0*/  FFMA R3, R0, -R7, 1 ;  /* 0x3f80000000037423 */ /* 0x001fc60000000807 */
[----:B------:R-:W0:Y:S01]  /*36e0*/  MUFU.EX2 R18, R2 ;  /* 0x0000000200127308 */ /* 0x000e220000000800 */
[----:B------:R-:W-:Y:S01]  /*36f0*/  FFMA R0, R0, R3, R0 ;  /* 0x0000000300007223 */ /* 0x000fe20000000000 */
        /* <DEDUP_REMOVED lines=10> */
.L_x_101:
[----:B------:R-:W-:Y:S05]  /*37a0*/  BSYNC B1 ;  /* 0x0000000000017941 */ /* 0x000fea0003800000 */
.L_x_100:
[----:B0-----:R-:W-:-:S05]  /*37b0*/  F2FP.PACK_AB R0, RZ, R0 ;  /* 0x00000000ff00723e */ /* 0x001fca00000000ff */
[----:B------:R0:W-:Y:S02]  /*37c0*/  STG.E.U16 [R4.64+0x6c0], R0 ;  /* 0x0006c00004007986 */ /* 0x0001e4000c101504 */
.L_x_99:
[----:B------:R-:W-:Y:S05]  /*37d0*/  BSYNC B0 ;  /* 0x0000000000007941 */ /* 0x000fea0003800000 */
.L_x_98:
[----:B------:R-:W-:-:S05]  /*37e0*/  IADD3 R13, P1, R13, 0x4, RZ ;  /* 0x000000040d0d7810 */ /* 0x000fca0007f3e0ff */
[----:B------:R-:W-:Y:S01]  /*37f0*/  IMAD.X R11, RZ, RZ, R11, P1 ;  /* 0x000000ffff0b7224 */ /* 0x000fe200008e060b */
[----:B------:R-:W-:Y:S05]  /*3800*/  @P0 BRA `(.L_x_102) ;  /* 0xfffff78000000947 */ /* 0x000fea000383ffff */
.L_x_85:
[----:B------:R-:W-:-:S04]  /*3810*/  ISETP.NE.U32.AND P0, PT, R10, RZ, PT ;  /* 0x000000ff0a00720c */ /* 0x000fc80003f05070 */
[----:B------:R-:W-:-:S13]  /*3820*/  ISETP.NE.AND.EX P0, PT, RZ, RZ, PT, P0 ;  /* 0x000000ffff00720c */ /* 0x000fda0003f05300 */
[----:B------:R-:W-:Y:S05]  /*3830*/  @!P0 EXIT ;  /* 0x000000000000894d */ /* 0x000fea0003800000 */
[----:B------:R-:W-:Y:S01]  /*3840*/  IMAD R11, R11, 0x120, RZ ;  /* 0x000001200b0b7824 */ /* 0x000fe200078e02ff */
[----:B------:R-:W-:Y:S01]  /*3850*/  IADD3 R10, P2, RZ, -R10, RZ ;  /* 0x8000000aff0a7210 */ /* 0x000fe20007f5e0ff */
[----:B------:R-:W-:-:S04]  /*3860*/  IMAD.WIDE.U32 R2, R13, 0x120, RZ ;  /* 0x000001200d027825 */ /* 0x000fc800078e00ff */
[----:B------:R-:W-:Y:S02]  /*3870*/  IMAD.IADD R3, R3, 0x1, R11 ;  /* 0x0000000103037824 */ /* 0x000fe400078e020b */
[----:B------:R-:W-:Y:S02]  /*3880*/  IMAD R8, R13, 0x120, R36 ;  /* 0x000001200d087824 */ /* 0x000fe400078e0224 */
[----:B01----:R-:W-:-:S03]  /*3890*/  IMAD.WIDE.U32 R4, R15, c[0x0][0x170], R2 ;  /* 0x00005c000f047a25 */ /* 0x003fc600078e0002 */
        /* <DEDUP_REMOVED lines=9> */
.L_x_107:
        /* <DEDUP_REMOVED lines=28> */
.L_x_106:
[----:B------:R-:W-:Y:S05]  /*3af0*/  BSYNC B1 ;  /* 0x0000000000017941 */ /* 0x000fea0003800000 */
.L_x_105:
[----:B0-----:R-:W-:-:S05]  /*3b00*/  F2FP.PACK_AB R0, RZ, R0 ;  /* 0x00000000ff00723e */ /* 0x001fca00000000ff */
[----:B------:R0:W-:Y:S02]  /*3b10*/  STG.E.U16 [R4.64], R0 ;  /* 0x0000000004007986 */ /* 0x0001e4000c101504 */
.L_x_104:
[----:B------:R-:W-:Y:S05]  /*3b20*/  BSYNC B0 ;  /* 0x0000000000007941 */ /* 0x000fea0003800000 */
.L_x_103:
[----:B0-----:R-:W-:Y:S02]  /*3b30*/  IADD3 R4, P1, R4, 0x240, RZ ;  /* 0x0000024004047810 */ /* 0x001fe40007f3e0ff */
[----:B------:R-:W-:Y:S02]  /*3b40*/  IADD3 R36, P2, R36, 0x120, RZ ;  /* 0x0000012024247810 */ /* 0x000fe40007f5e0ff */
[----:B------:R-:W-:Y:S01]  /*3b50*/  IADD3 R8, R8, 0x480, RZ ;  /* 0x0000048008087810 */ /* 0x000fe20007ffe0ff */
[----:B------:R-:W-:Y:S02]  /*3b60*/  IMAD.X R5, RZ, RZ, R5, P1 ;  /* 0x000000ffff057224 */ /* 0x000fe400008e0605 */
[----:B------:R-:W-:Y:S01]  /*3b70*/  IMAD.X R9, RZ, RZ, R9, P2 ;  /* 0x000000ffff097224 */ /* 0x000fe200010e0609 */
[----:B------:R-:W-:Y:S05]  /*3b80*/  @P0 BRA `(.L_x_107) ;  /* 0xfffffda000000947 */ /* 0x000fea000383ffff */
[----:B------:R-:W-:Y:S05]  /*3b90*/  EXIT ;  /* 0x000000000000794d */ /* 0x000fea0003800000 */
        .weak           $fused_softmax_cast_n_3073_to_3584__kernel$__cuda_sm3x_div_rn_noftz_f32_slowpath
        .type           $fused_softmax_cast_n_3073_to_3584__kernel$__cuda_sm3x_div_rn_noftz_f32_slowpath,@function
        .size           $fused_softmax_cast_n_3073_to_3584__kernel$__cuda_sm3x_div_rn_noftz_f32_slowpath,(.L_x_408 - $fused_softmax_cast_n_3073_to_3584__kernel$__cuda_sm3x_div_rn_noftz_f32_slowpath)
$fused_softmax_cast_n_3073_to_3584__kernel$__cuda_sm3x_div_rn_noftz_f32_slowpath:
[----:B------:R-:W-:Y:S01]  /*3ba0*/  SHF.R.U32.HI R20, RZ, 0x17, R3 ;  /* 0x00000017ff147819 */ /* 0x000fe20000011603 */
[----:B------:R-:W-:Y:S01]  /*3bb0*/  BSSY B2, `(.L_x_108) ;  /* 0x0000063000027945 */ /* 0x000fe20003800000 */
[----:B------:R-:W-:-:S02]  /*3bc0*/  SHF.R.U32.HI R22, RZ, 0x17, R0 ;  /* 0x00000017ff167819 */ /* 0x000fc40000011600 */
[----:B------:R-:W-:Y:S02]  /*3bd0*/  LOP3.LUT R20, R20, 0xff, RZ, 0xc0, !PT ;  /* 0x000000ff14147812 */ /* 0x000fe400078ec0ff */
        /* <DEDUP_REMOVED lines=23> */
[----:B------:R-:W-:Y:S02]  /*3d50*/  IADD3 R21, R22, -0x1, RZ ;  /* 0xffffffff16157810 */ /* 0x000fe40007ffe0ff */
[----:B------:R-:W-:Y:S02]  /*3d60*/  ISETP.GE.AND P2, PT, R23, RZ, PT ;  /* 0x000000ff1700720c */ /* 0x000fe40003f46270 */
[----:B------:R-:W-:-:S11]  /*3d70*/  ISETP.GE.AND P1, PT, R21, RZ, PT ;  /* 0x000000ff1500720c */ /* 0x000fd60003f26270 */
[----:B------:R-:W-:Y:S02]  /*3d80*/  @!P2 FFMA R3, R3, 1.84467440737095516160e+19, RZ ;  /* 0x5f8000000303a823 */ /* 0x000fe400000000ff */
[----:B------:R-:W-:Y:S01]  /*3d90*/  @P1 IMAD.MOV.U32 R21, RZ, RZ, RZ ;  /* 0x000000ffff151224 */ /* 0x000fe200078e00ff */
[----:B------:R-:W-:Y:S01]  /*3da0*/  @!P1 FFMA R0, R0, 1.84467440737095516160e+19, RZ ;  /* 0x5f80000000009823 */ /* 0x000fe200000000ff */
[----:B------:R-:W-:-:S05]  /*3db0*/  @!P1 IMAD.MOV.U32 R21, RZ, RZ, -0x40 ;  /* 0xffffffc0ff159424 */ /* 0x000fca00078e00ff */
[----:B------:R-:W-:-:S02]  /*3dc0*/  @!P2 IADD3 R21, R21, 0x40, RZ ;  /* 0x000000401515a810 */ /* 0x000fc40007ffe0ff */
.L_x_109:
        /* <DEDUP_REMOVED lines=29> */
[-CC-:B------:R-:W-:Y:S01]  /*3fa0*/  FFMA.RZ R20, R25, R23.reuse, R22.reuse ;  /* 0x0000001719147223 */ /* 0x180fe2000000c016 */
[C---:B------:R-:W-:Y:S02]  /*3fb0*/  ISETP.NE.AND P3, PT, R3.reuse, RZ, PT ;  /* 0x000000ff0300720c */ /* 0x040fe40003f65270 */
[----:B------:R-:W-:Y:S02]  /*3fc0*/  ISETP.NE.AND P2, PT, R3, RZ, PT ;  /* 0x000000ff0300720c */ /* 0x000fe40003f45270 */
[----:B------:R-:W-:Y:S01]  /*3fd0*/  LOP3.LUT R21, R20, 0x7fffff, RZ, 0xc0, !PT ;  /* 0x007fffff14157812 */ /* 0x000fe200078ec0ff */
[CCC-:B------:R-:W-:Y:S01]  /*3fe0*/  FFMA.RP R20, R25.reuse, R23.reuse, R22.reuse ;  /* 0x0000001719147223 */ /* 0x1c0fe20000008016 */
[----:B------:R-:W-:Y:S01]  /*3ff0*/  FFMA.RM R23, R25, R23, R22 ;  /* 0x0000001719177223 */ /* 0x000fe20000004016 */
        /* <DEDUP_REMOVED lines=16> */
.L_x_116:
[----:B------:R-:W-:-:S04]  /*4100*/  LOP3.LUT R0, R0, 0x80000000, RZ, 0xc0, !PT ;  /* 0x8000000000007812 */ /* 0x000fc800078ec0ff */
[----:B------:R-:W-:Y:S01]  /*4110*/  LOP3.LUT R0, R0, 0x7f800000, RZ, 0xfc, !PT ;  /* 0x7f80000000007812 */ /* 0x000fe200078efcff */
[----:B------:R-:W-:Y:S05]  /*4120*/  BRA `(.L_x_117) ;  /* 0x0000001000007947 */ /* 0x000fea0003800000 */
.L_x_115:
[----:B------:R-:W-:-:S02]  /*4130*/  IMAD R0, R20, 0x800000, R0 ;  /* 0x0080000014007824 */ /* 0x000fc400078e0200 */
.L_x_117:
[----:B------:R-:W-:Y:S05]  /*4140*/  BSYNC B3 ;  /* 0x0000000000037941 */ /* 0x000fea0003800000 */
.L_x_114:
[----:B------:R-:W-:Y:S05]  /*4150*/  BRA `(.L_x_118) ;  /* 0x0000008000007947 */ /* 0x000fea0003800000 */
.L_x_113:
[----:B------:R-:W-:-:S04]  /*4160*/  LOP3.LUT R0, R3, 0x80000000, R0, 0x48, !PT ;  /* 0x8000000003007812 */ /* 0x000fc800078e4800 */
[----:B------:R-:W-:Y:S01]  /*4170*/  LOP3.LUT R0, R0, 0x7f800000, RZ, 0xfc, !PT ;  /* 0x7f80000000007812 */ /* 0x000fe200078efcff */
[----:B------:R-:W-:Y:S05]  /*4180*/  BRA `(.L_x_118) ;  /* 0x0000005000007947 */ /* 0x000fea0003800000 */
.L_x_112:
[----:B------:R-:W-:Y:S01]  /*4190*/  LOP3.LUT R0, R3, 0x80000000, R0, 0x48, !PT ;  /* 0x8000000003007812 */ /* 0x000fe200078e4800 */
[----:B------:R-:W-:Y:S05]  /*41a0*/  BRA `(.L_x_118) ;  /* 0x0000003000007947 */ /* 0x000fea0003800000 */
.L_x_111:
[----:B------:R-:W0:Y:S01]  /*41b0*/  MUFU.RSQ R0, -QNAN ;  /* 0xffc0000000007908 */ /* 0x000e220000001400 */
[----:B------:R-:W-:Y:S05]  /*41c0*/  BRA `(.L_x_118) ;  /* 0x0000001000007947 */ /* 0x000fea0003800000 */
.L_x_110:
[----:B------:R-:W-:-:S02]  /*41d0*/  FADD.FTZ R0, R0, R3 ;  /* 0x0000000300007221 */ /* 0x000fc40000010000 */
.L_x_118:
[----:B------:R-:W-:Y:S05]  /*41e0*/  BSYNC B2 ;  /* 0x0000000000027941 */ /* 0x000fea0003800000 */
.L_x_108:
[----:B------:R-:W-:-:S04]  /*41f0*/  IMAD.MOV.U32 R3, RZ, RZ, 0x0 ;  /* 0x00000000ff037424 */ /* 0x000fc800078e00ff */
[----:B------:R-:W-:Y:S05]  /*4200*/  RET.REL.NODEC R2 `(fused_softmax_cast_n_3073_to_3584__kernel) ;  /* 0xffffbdf002007950 */ /* 0x000fea0003c3ffff */
.L_x_119:
        /* <DEDUP_REMOVED lines=15> */
.L_x_408:


//--------------------- .text.fused_softmax_cast_n_2561_to_3072__kernel --------------------------
	.section	.text.fused_softmax_cast_n_2561_to_3072__kernel,"ax",@progbits
	.sectionflags	@"SHF_BARRIERS=1"
	.sectioninfo	@"SHI_REGISTERS=38"
	.align	128
        .global         fused_softmax_cast_n_2561_to_3072__kernel
        .type           fused_softmax_cast_n_2561_to_3072__kernel,@function
        .size           fused_softmax_cast_n_2561_to_3072__kernel,(.L_x_409 - fused_softmax_cast_n_2561_to_3072__kernel)
        .other          fused_softmax_cast_n_2561_to_3072__kernel,@"STO_CUDA_ENTRY STV_DEFAULT"
fused_softmax_cast_n_2561_to_3072__kernel:
.text.fused_softmax_cast_n_2561_to_3072__kernel:
[----:B------:R-:W-:-:S02]  /*0000*/  IMAD.MOV.U32 R1, RZ, RZ, c[0x0][0x28] ;  /* 0x00000a00ff017624 */ /* 0x000fc400078e00ff */
[----:B------:R-:W-:Y:S01]  /*0010*/  IMAD.MOV.U32 R6, RZ, RZ, c[0x0][0x170] ;  /* 0x00005c00ff067624 */ /* 0x000fe200078e00ff */
[----:B------:R-:W0:Y:S01]  /*0020*/  S2R R8, SR_TID.X ;  /* 0x0000000000087919 */ /* 0x000e220000002100 */
[----:B------:R-:W-:Y:S01]  /*0030*/  IMAD.MOV.U32 R0, RZ, RZ, c[0x0][0x174] ;  /* 0x00005d00ff007624 */ /* 0x000fe200078e00ff */
[----:B------:R-:W-:Y:S02]  /*0040*/  ULDC.64 UR4, c[0x0][0x118] ;  /* 0x0000460000047ab9 */ /* 0x000fe40000000a00 */
[----:B------:R-:W-:-:S04]  /*0050*/  ISETP.GE.U32.AND P0, PT, R6, 0x1, PT ;  /* 0x000000010600780c */ /* 0x000fc80003f06070 */
[----:B------:R-:W-:-:S04]  /*0060*/  ISETP.GE.AND.EX P1, PT, R0, RZ, PT, P0 ;  /* 0x000000ff0000720c */ /* 0x000fc80003f26300 */
[----:B------:R-:W-:-:S09]  /*0070*/  P2R R15, PR, RZ, 0x2 ;  /* 0x00000002ff0f7803 */ /* 0x000fd20000000000 */
[----:B------:R-:W-:Y:S05]  /*0080*/  @!P1 BRA `(.L_x_120) ;  /* 0x0000117000009947 */ /* 0x000fea0003800000 */
[----:B------:R-:W-:Y:S01]  /*0090*/  IMAD.MOV.U32 R3, RZ, RZ, 0x1 ;  /* 0x00000001ff037424 */ /* 0x000fe200078e00ff */
[----:B------:R-:W-:Y:S01]  /*00a0*/  ULDC UR6, c[0x0][0x174] ;  /* 0x00005d0000067ab9 */ /* 0x000fe20000000800 */
[----:B------:R-:W-:Y:S02]  /*00b0*/  IMAD.MOV.U32 R9, RZ, RZ, RZ ;  /* 0x000000ffff097224 */ /* 0x000fe400078e00ff */
[C---:B------:R-:W-:Y:S01]  /*00c0*/  IMAD.WIDE.U32 R2, R6.reuse, R3, c[0x2][0x0] ;  /* 0x0080000006027625 */ /* 0x040fe200078e0003 */
[----:B------:R-:W-:-:S03]  /*00d0*/  IADD3 R6, P2, R6, 0xff, RZ ;  /* 0x000000ff06067810 */ /* 0x000fc60007f5e0ff */
[----:B------:R-:W-:Y:S01]  /*00e0*/  IMAD.MOV.U32 R10, RZ, RZ, RZ ;  /* 0x000000ffff0a7224 */ /* 0x000fe200078e00ff */
[----:B------:R-:W-:-:S04]  /*00f0*/  IADD3 R5, R3, UR6, RZ ;  /* 0x0000000603057c10 */ /* 0x000fc8000fffe0ff */
[--C-:B------:R-:W-:Y:S02]  /*0100*/  SHF.R.S64 R3, R2, 0xa, R5.reuse ;  /* 0x0000000a02037819 */ /* 0x100fe40000001005 */
[----:B------:R-:W-:Y:S01]  /*0110*/  SHF.R.S32.HI R12, RZ, 0xa, R5 ;  /* 0x0000000aff0c7819 */ /* 0x000fe20000011405 */
[----:B------:R-:W-:Y:S01]  /*0120*/  IMAD.X R5, RZ, RZ, c[0x0][0x174], P2 ;  /* 0x00005d00ff057624 */ /* 0x000fe200010e06ff */
[----:B------:R-:W-:-:S04]  /*0130*/  ISETP.GT.U32.AND P0, PT, R3, 0x1, PT ;  /* 0x000000010300780c */ /* 0x000fc80003f04070 */
[----:B------:R-:W-:Y:S02]  /*0140*/  ISETP.GT.AND.EX P0, PT, R12, RZ, PT, P0 ;  /* 0x000000ff0c00720c */ /* 0x000fe40003f04300 */
[----:B------:R-:W-:Y:S02]  /*0150*/  SHF.R.S64 R6, R6, 0x8, R5 ;  /* 0x0000000806067819 */ /* 0x000fe40000001005 */
[----:B------:R-:W-:Y:S02]  /*0160*/  SEL R3, R3, 0x1, P0 ;  /* 0x0000000103037807 */ /* 0x000fe40000000000 */
[----:B------:R-:W-:Y:S02]  /*0170*/  SEL R12, R12, RZ, P0 ;  /* 0x000000ff0c0c7207 */ /* 0x000fe40000000000 */
[C---:B------:R-:W-:Y:S02]  /*0180*/  IADD3 R0, P1, R3.reuse, -0x1, RZ ;  /* 0xffffffff03007810 */ /* 0x040fe40007f3e0ff */
[----:B------:R-:W-:-:S02]  /*0190*/  LOP3.LUT R7, R3, 0x3, RZ, 0xc0, !PT ;  /* 0x0000000303077812 */ /* 0x000fc400078ec0ff */
[----:B------:R-:W-:Y:S02]  /*01a0*/  ISETP.GE.U32.AND P0, PT, R0, 0x3, PT ;  /* 0x000000030000780c */ /* 0x000fe40003f06070 */
[----:B------:R-:W-:Y:S02]  /*01b0*/  IADD3.X R0, R12, -0x1, RZ, P1, !PT ;  /* 0xffffffff0c007810 */ /* 0x000fe40000ffe4ff */
[----:B------:R-:W-:Y:S02]  /*01c0*/  ISETP.NE.U32.AND P1, PT, R7, RZ, PT ;  /* 0x000000ff0700720c */ /* 0x000fe40003f25070 */
[----:B------:R-:W-:Y:S02]  /*01d0*/  ISETP.GE.U32.AND.EX P0, PT, R0, RZ, PT, P0 ;  /* 0x000000ff0000720c */ /* 0x000fe40003f06100 */
[----:B------:R-:W-:Y:S02]  /*01e0*/  SHF.R.S32.HI R5, RZ, 0x8, R5 ;  /* 0x00000008ff057819 */ /* 0x000fe40000011405 */
[----:B------:R-:W-:-:S02]  /*01f0*/  ISETP.NE.AND.EX P1, PT, RZ, RZ, PT, P1 ;  /* 0x000000ffff00720c */ /* 0x000fc40003f25310 */
[C---:B------:R-:W-:Y:S01]  /*0200*/  SHF.L.U64.HI R0, R6.reuse, 0x6, R5 ;  /* 0x0000000606007819 */ /* 0x040fe20000010205 */
[----:B------:R-:W-:Y:S01]  /*0210*/  IMAD.SHL.U32 R6, R6, 0x40, RZ ;  /* 0x0000004006067824 */ /* 0x000fe200078e00ff */
[----:B------:R-:W-:-:S05]  /*0220*/  P2R R20, PR, RZ, 0x2 ;  /* 0x00000002ff147803 */ /* 0x000fca0000000000 */
[----:B------:R-:W-:Y:S05]  /*0230*/  @!P0 BRA `(.L_x_121) ;  /* 0x00000c0000008947 */ /* 0x000fea0003800000 */
[----:B------:R-:W1:Y:S01]  /*0240*/  S2R R11, SR_CTAID.X ;  /* 0x00000000000b7919 */ /* 0x000e620000002500 */
[----:B------:R-:W-:Y:S01]  /*0250*/  LOP3.LUT R14, R3, 0x3, RZ, 0xc0, !PT ;  /* 0x00000003030e7812 */ /* 0x000fe200078ec0ff */
[----:B0-----:R-:W-:-:S03]  /*0260*/  IMAD.SHL.U32 R13, R8, 0x4, RZ ;  /* 0x00000004080d7824 */ /* 0x001fc600078e00ff */
[----:B------:R-:W-:-:S04]  /*0270*/  IADD3 R14, P0, -R14, R3, RZ ;  /* 0x000000030e0e7210 */ /* 0x000fc80007f1e1ff */
[----:B------:R-:W-:-:S02]  /*0280*/  IADD3.X R12, R12, -0x1, RZ, P0, !PT ;  /* 0xffffffff0c0c7810 */ /* 0x000fc400007fe4ff */
.L_x_122:
[C---:B------:R-:W-:Y:S01]  /*0290*/  SHF.L.U64.HI R5, R9.reuse, 0xa, R10 ;  /* 0x0000000a09057819 */ /* 0x040fe2000001020a */
[C---:B------:R-:W-:Y:S01]  /*02a0*/  IMAD.SHL.U32 R4, R9.reuse, 0x400, RZ ;  /* 0x0000040009047824 */ /* 0x040fe200078e00ff */
[----:B------:R-:W-:-:S03]  /*02b0*/  LEA R3, P1, R9, R8, 0x8 ;  /* 0x0000000809037211 */ /* 0x000fc600078240ff */
[----:B------:R-:W-:Y:S01]  /*02c0*/  IMAD.WIDE.U32 R16, R8, 0x4, R4 ;  /* 0x0000000408107825 */ /* 0x000fe200078e0004 */
[----:B------:R-:W-:Y:S02]  /*02d0*/  ISETP.GE.U32.AND P0, PT, R3, R6, PT ;  /* 0x000000060300720c */ /* 0x000fe40003f06070 */
[----:B------:R-:W-:Y:S02]  /*02e0*/  LEA.HI.X R3, R9, RZ, R10, 0x8, P1 ;  /* 0x000000ff09037211 */ /* 0x000fe400008f440a */
[----:B------:R-:W-:Y:S02]  /*02f0*/  IADD3 R2, P3, R16, 0x1, RZ ;  /* 0x0000000110027810 */ /* 0x000fe40007f7e0ff */
[----:B------:R-:W-:Y:S02]  /*0300*/  ISETP.GE.AND.EX P0, PT, R3, R0, PT, P0 ;  /* 0x000000000300720c */ /* 0x000fe40003f06300 */
[----:B------:R-:W-:Y:S01]  /*0310*/  ISETP.GE.U32.AND P4, PT, R2, c[0x0][0x170], PT ;  /* 0x00005c0002007a0c */ /* 0x000fe20003f86070 */
[----:B------:R-:W-:Y:S01]  /*0320*/  IMAD.X R18, RZ, RZ, R17, P3 ;  /* 0x000000ffff127224 */ /* 0x000fe200018e0611 */
[----:B------:R-:W-:-:S02]  /*0330*/  IADD3 R3, P2, R16, 0x2, RZ ;  /* 0x0000000210037810 */ /* 0x000fc40007f5e0ff */
[C---:B------:R-:W-:Y:S02]  /*0340*/  IADD3 R2, P1, R16.reuse, 0x3, RZ ;  /* 0x0000000310027810 */ /* 0x040fe40007f3e0ff */
[----:B------:R-:W-:Y:S01]  /*0350*/  ISETP.GE.U32.AND P3, PT, R3, c[0x0][0x170], PT ;  /* 0x00005c0003007a0c */ /* 0x000fe20003f66070 */
[--C-:B------:R-:W-:Y:S01]  /*0360*/  IMAD.X R5, RZ, RZ, R17.reuse, P2 ;  /* 0x000000ffff057224 */ /* 0x100fe200010e0611 */
[----:B------:R-:W-:Y:S01]  /*0370*/  ISETP.GE.U32.AND P2, PT, R16, c[0x0][0x170], PT ;  /* 0x00005c0010007a0c */ /* 0x000fe20003f46070 */
[----:B------:R-:W-:Y:S01]  /*0380*/  IMAD.X R3, RZ, RZ, R17, P1 ;  /* 0x000000ffff037224 */ /* 0x000fe200008e0611 */
[----:B------:R-:W-:Y:S02]  /*0390*/  ISETP.GE.U32.AND P1, PT, R2, c[0x0][0x170], PT ;  /* 0x00005c0002007a0c */ /* 0x000fe40003f26070 */
[----:B------:R-:W-:Y:S02]  /*03a0*/  ISETP.GE.OR.EX P4, PT, R18, c[0x0][0x174], P0, P4 ;  /* 0x00005d0012007a0c */ /* 0x000fe40000786740 */
[----:B------:R-:W-:-:S02]  /*03b0*/  ISETP.GE.OR.EX P3, PT, R5, c[0x0][0x174], P0, P3 ;  /* 0x00005d0005007a0c */ /* 0x000fc40000766730 */
[----:B------:R-:W-:Y:S01]  /*03c0*/  ISETP.GE.OR.EX P2, PT, R17, c[0x0][0x174], P0, P2 ;  /* 0x00005d0011007a0c */ /* 0x000fe20000746720 */
[----:B-1----:R-:W-:Y:S01]  /*03d0*/  IMAD.WIDE.U32 R16, R11, c[0x0][0x170], R16 ;  /* 0x00005c000b107a25 */ /* 0x002fe200078e0010 */
[----:B------:R-:W-:Y:S02]  /*03e0*/  ISETP.GE.OR.EX P1, PT, R3, c[0x0][0x174], P0, P1 ;  /* 0x00005d0003007a0c */ /* 0x000fe40000726710 */
[----:B------:R-:W-:Y:S01]  /*03f0*/  IADD3 R23, P0, R9, 0x1, RZ ;  /* 0x0000000109177810 */ /* 0x000fe20007f1e0ff */
[----:B------:R-:W-:Y:S01]  /*0400*/  IMAD R3, R11, c[0x0][0x174], R17 ;  /* 0x00005d000b037a24 */ /* 0x000fe200078e0211 */
[----:B------:R-:W-:Y:S02]  /*0410*/  P2R R29, PR, RZ, 0x2 ;  /* 0x00000002ff1d7803 */ /* 0x000fe40000000000 */
[----:B------:R-:W-:Y:S01]  /*0420*/  P2R R26, PR, RZ, 0x4 ;  /* 0x00000004ff1a7803 */ /* 0x000fe20000000000 */
[----:B------:R-:W-:Y:S01]  /*0430*/  IMAD.X R22, RZ, RZ, R10, P0 ;  /* 0x000000ffff167224 */ /* 0x000fe200000e060a */
[----:B------:R-:W-:Y:S01]  /*0440*/  LEA R2, P0, R16, c[0x0][0x160], 0x2 ;  /* 0x0000580010027a11 */ /* 0x000fe200078010ff */
[----:B------:R-:W-:Y:S01]  /*0450*/  IMAD.SHL.U32 R18, R23, 0x400, RZ ;  /* 0x0000040017127824 */ /* 0x000fe200078e00ff */
[----:B------:R-:W-:-:S02]  /*0460*/  P2R R21, PR, RZ, 0x8 ;  /* 0x00000008ff157803 */ /* 0x000fc40000000000 */
[C---:B------:R-:W-:Y:S02]  /*0470*/  SHF.L.U64.HI R19, R23.reuse, 0xa, R22 ;  /* 0x0000000a17137819 */ /* 0x040fe40000010216 */
[----:B------:R-:W-:Y:S02]  /*0480*/  LEA.HI.X R3, R16, c[0x0][0x164], R3, 0x2, P0 ;  /* 0x0000590010037a11 */ /* 0x000fe400000f1403 */
[C---:B------:R-:W-:Y:S01]  /*0490*/  LEA R5, P0, R23.reuse, R8, 0x8 ;  /* 0x0000000817057211 */ /* 0x040fe200078040ff */
[----:B------:R-:W-:Y:S01]  /*04a0*/  IMAD.WIDE.U32 R18, R8, 0x4, R18 ;  /* 0x0000000408127825 */ /* 0x000fe200078e0012 */
[----:B------:R-:W-:Y:S02]  /*04b0*/  P2R R25, PR, RZ, 0x10 ;  /* 0x00000010ff197803 */ /* 0x000fe40000000000 */
[----:B------:R-:W-:Y:S02]  /*04c0*/  LEA.HI.X R17, R23, RZ, R22, 0x8, P0 ;  /* 0x000000ff17117211 */ /* 0x000fe400000f4416 */
[----:B------:R-:W-:-:S02]  /*04d0*/  IADD3 R27, P0, R18, 0x1, RZ ;  /* 0x00000001121b7810 */ /* 0x000fc40007f1e0ff */
[----:B------:R-:W-:-:S03]  /*04e0*/  ISETP.GE.U32.AND P1, PT, R18, c[0x0][0x170], PT ;  /* 0x00005c0012007a0c */ /* 0x000fc60003f26070 */
[----:B------:R-:W-:Y:S01]  /*04f0*/  IMAD.X R28, RZ, RZ, R19, P0 ;  /* 0x000000ffff1c7224 */ /* 0x000fe200000e0613 */
[----:B------:R-:W-:-:S05]  /*0500*/  IADD3 R23, P0, R18, 0x2, RZ ;  /* 0x0000000212177810 */ /* 0x000fca0007f1e0ff */
[----:B------:R-:W-:Y:S01]  /*0510*/  IMAD.X R24, RZ, RZ, R19, P0 ;  /* 0x000000ffff187224 */ /* 0x000fe200000e0613 */
[----:B------:R-:W-:-:S05]  /*0520*/  IADD3 R16, P0, R18, 0x3, RZ ;  /* 0x0000000312107810 */ /* 0x000fca0007f1e0ff */
[----:B------:R-:W-:Y:S01]  /*0530*/  IMAD.X R22, RZ, RZ, R19, P0 ;  /* 0x000000ffff167224 */ /* 0x000fe200000e0613 */
[----:B------:R-:W-:-:S04]  /*0540*/  ISETP.GE.U32.AND P0, PT, R5, R6, PT ;  /* 0x000000060500720c */ /* 0x000fc80003f06070 */
[----:B------:R-:W-:-:S04]  /*0550*/  ISETP.GE.AND.EX P0, PT, R17, R0, PT, P0 ;  /* 0x000000001100720c */ /* 0x000fc80003f06300 */
[----:B------:R-:W-:Y:S02]  /*0560*/  ISETP.GE.OR.EX P2, PT, R19, c[0x0][0x174], P0, P1 ;  /* 0x00005d0013007a0c */ /* 0x000fe40000746710 */
[----:B------:R-:W-:Y:S02]  /*0570*/  ISETP.GE.U32.AND P1, PT, R27, c[0x0][0x170], PT ;  /* 0x00005c001b007a0c */ /* 0x000fe40003f26070 */
[----:B------:R-:W-:Y:S02]  /*0580*/  P2R R18, PR, RZ, 0x4 ;  /* 0x00000004ff127803 */ /* 0x000fe40000000000 */
[----:B------:R-:W-:Y:S02]  /*0590*/  ISETP.GE.OR.EX P3, PT, R28, c[0x0][0x174], P0, P1 ;  /* 0x00005d001c007a0c */ /* 0x000fe40000766710 */
[----:B------:R-:W-:Y:S02]  /*05a0*/  ISETP.GE.U32.AND P1, PT, R23, c[0x0][0x170], PT ;  /* 0x00005c0017007a0c */ /* 0x000fe40003f26070 */
[----:B------:R-:W-:-:S02]  /*05b0*/  P2R R28, PR, RZ, 0x8 ;  /* 0x00000008ff1c7803 */ /* 0x000fc40000000000 */
[----:B------:R-:W-:Y:S02]  /*05c0*/  ISETP.GE.OR.EX P2, PT, R24, c[0x0][0x174], P0, P1 ;  /* 0x00005d0018007a0c */ /* 0x000fe40000746710 */
[----:B------:R-:W-:Y:S02]  /*05d0*/  ISETP.GE.U32.AND P1, PT, R16, c[0x0][0x170], PT ;  /* 0x00005c0010007a0c */ /* 0x000fe40003f26070 */
[----:B------:R-:W-:Y:S02]  /*05e0*/  P2R R27, PR, RZ, 0x4 ;  /* 0x00000004ff1b7803 */ /* 0x000fe40000000000 */
[----:B------:R-:W-:Y:S02]  /*05f0*/  ISETP.GE.OR.EX P1, PT, R22, c[0x0][0x174], P0, P1 ;  /* 0x00005d0016007a0c */ /* 0x000fe40000726710 */
[----:B------:R-:W-:Y:S02]  /*0600*/  IADD3 R23, P0, R9, 0x2, RZ ;  /* 0x0000000209177810 */ /* 0x000fe40007f1e0ff */
[----:B------:R-:W-:-:S03]  /*0610*/  P2R R24, PR, RZ, 0x2 ;  /* 0x00000002ff187803 */ /* 0x000fc60000000000 */
[----:B------:R-:W-:Y:S01]  /*0620*/  IMAD.X R16, RZ, RZ, R10, P0 ;  /* 0x000000ffff107224 */ /* 0x000fe200000e060a */
[----:B------:R-:W-:-:S04]  /*0630*/  LEA R5, P0, R23, R8, 0x8 ;  /* 0x0000000817057211 */ /* 0x000fc800078040ff */
[C-C-:B------:R-:W-:Y:S02]  /*0640*/  LEA.HI.X R19, R23.reuse, RZ, R16.reuse, 0x8, P0 ;  /* 0x000000ff17137211 */ /* 0x140fe400000f4410 */
[C---:B------:R-:W-:Y:S01]  /*0650*/  SHF.L.U64.HI R17, R23.reuse, 0xa, R16 ;  /* 0x0000000a17117819 */ /* 0x040fe20000010210 */
[----:B------:R-:W-:Y:S01]  /*0660*/  IMAD.SHL.U32 R16, R23, 0x400, RZ ;  /* 0x0000040017107824 */ /* 0x000fe200078e00ff */
[----:B------:R-:W-:-:S03]  /*0670*/  ISETP.GE.U32.AND P3, PT, R5, R6, PT ;  /* 0x000000060500720c */ /* 0x000fc60003f66070 */
[----:B------:R-:W-:Y:S01]  /*0680*/  IMAD.WIDE.U32 R16, R8, 0x4, R16 ;  /* 0x0000000408107825 */ /* 0x000fe200078e0010 */
[----:B------:R-:W-:-:S04]  /*0690*/  ISETP.GE.AND.EX P3, PT, R19, R0, PT, P3 ;  /* 0x000000001300720c */ /* 0x000fc80003f66330 */
[----:B------:R-:W-:-:S04]  /*06a0*/  IADD3 R22, P0, R16, 0x1, RZ ;  /* 0x0000000110167810 */ /* 0x000fc80007f1e0ff */
[----:B------:R-:W-:Y:S01]  /*06b0*/  ISETP.GE.U32.AND P5, PT, R22, c[0x0][0x170], PT ;  /* 0x00005c0016007a0c */ /* 0x000fe20003fa6070 */
[----:B------:R-:W-:Y:S01]  /*06c0*/  IMAD.X R23, RZ, RZ, R17, P0 ;  /* 0x000000ffff177224 */ /* 0x000fe200000e0611 */
[----:B------:R-:W-:-:S04]  /*06d0*/  IADD3 R34, P0, R16, 0x2, RZ ;  /* 0x0000000210227810 */ /* 0x000fc80007f1e0ff */
[----:B------:R-:W-:Y:S01]  /*06e0*/  ISETP.GE.OR.EX P5, PT, R23, c[0x0][0x174], P3, P5 ;  /* 0x00005d0017007a0c */ /* 0x000fe20001fa6750 */
[--C-:B------:R-:W-:Y:S01]  /*06f0*/  IMAD.X R33, RZ, RZ, R17.reuse, P0 ;  /* 0x000000ffff217224 */ /* 0x100fe200000e0611 */
[----:B------:R-:W-:Y:S02]  /*0700*/  IADD3 R32, P0, R16, 0x3, RZ ;  /* 0x0000000310207810 */ /* 0x000fe40007f1e0ff */
[----:B------:R-:W-:Y:S02]  /*0710*/  P2R R22, PR, RZ, 0x20 ;  /* 0x00000020ff167803 */ /* 0x000fe40000000000 */
[----:B------:R-:W-:Y:S01]  /*0720*/  ISETP.GE.U32.AND P4, PT, R34, c[0x0][0x170], PT ;  /* 0x00005c0022007a0c */ /* 0x000fe20003f86070 */
[----:B------:R-:W-:Y:S01]  /*0730*/  IMAD.X R31, RZ, RZ, R17, P0 ;  /* 0x000000ffff1f7224 */ /* 0x000fe200000e0611 */
[----:B------:R-:W-:Y:S02]  /*0740*/  ISETP.GE.U32.AND P0, PT, R16, c[0x0][0x170], PT ;  /* 0x00005c0010007a0c */ /* 0x000fe40003f06070 */
[----:B------:R-:W-:-:S02]  /*0750*/  ISETP.GE.OR.EX P4, PT, R33, c[0x0][0x174], P3, P4 ;  /* 0x00005d0021007a0c */ /* 0x000fc40001f86740 */
[----:B------:R-:W-:-:S04]  /*0760*/  ISETP.GE.OR.EX P0, PT, R17, c[0x0][0x174], P3, P0 ;  /* 0x00005d0011007a0c */ /* 0x000fc80001f06700 */
[----:B------:R-:W-:Y:S02]  /*0770*/  P2R R5, PR, RZ, 0x1 ;  /* 0x00000001ff057803 */ /* 0x000fe40000000000 */
[----:B------:R-:W-:Y:S02]  /*0780*/  ISETP.GE.U32.AND P0, PT, R32, c[0x0][0x170], PT ;  /* 0x00005c0020007a0c */ /* 0x000fe40003f06070 */
[----:B------:R-:W-:Y:S02]  /*0790*/  ISETP.NE.AND P5, PT, R5, RZ, PT ;  /* 0x000000ff0500720c */ /* 0x000fe40003fa5270 */
[----:B------:R-:W-:Y:S02]  /*07a0*/  ISETP.GE.OR.EX P3, PT, R31, c[0x0][0x174], P3, P0 ;  /* 0x00005d001f007a0c */ /* 0x000fe40001f66700 */
[----:B------:R-:W-:Y:S02]  /*07b0*/  P2R R23, PR, RZ, 0x20 ;  /* 0x00000020ff177803 */ /* 0x000fe40000000000 */
[----:B------:R-:W-:-:S04]  /*07c0*/  ISETP.NE.AND P5, PT, R24, RZ, PT ;  /* 0x000000ff1800720c */ /* 0x000fc80003fa5270 */
        /* <DEDUP_REMOVED lines=9> */
[----:B------:R-:W-:Y:S02]  /*0860*/  ISETP.NE.AND P5, PT, R21, RZ, PT ;  /* 0x000000ff1500720c */ /* 0x000fe40003fa5270 */
[----:B------:R-:W-:Y:S02]  /*0870*/  IADD3 R21, P0, R9, 0x3, RZ ;  /* 0x0000000309157810 */ /* 0x000fe40007f1e0ff */
[----:B------:R-:W-:Y:S02]  /*0880*/  P2R R29, PR, RZ, 0x20 ;  /* 0x00000020ff1d7803 */ /* 0x000fe40000000000 */
[----:B------:R-:W-:Y:S01]  /*0890*/  ISETP.NE.AND P5, PT, R25, RZ, PT ;  /* 0x000000ff1900720c */ /* 0x000fe20003fa5270 */
[----:B------:R-:W-:Y:S01]  /*08a0*/  IMAD.X R16, RZ, RZ, R10, P0 ;  /* 0x000000ffff107224 */ /* 0x000fe200000e060a */
[----:B------:R-:W-:-:S02]  /*08b0*/  LEA R5, P0, R21, R8, 0x8 ;  /* 0x0000000815057211 */ /* 0x000fc400078040ff */
[----:B------:R-:W-:Y:S02]  /*08c0*/  P2R R25, PR, RZ, 0x20 ;  /* 0x00000020ff197803 */ /* 0x000fe40000000000 */
[C-C-:B------:R-:W-:Y:S02]  /*08d0*/  LEA.HI.X R19, R21.reuse, RZ, R16.reuse, 0x8, P0 ;  /* 0x000000ff15137211 */ /* 0x140fe400000f4410 */
[C---:B------:R-:W-:Y:S01]  /*08e0*/  SHF.L.U64.HI R17, R21.reuse, 0xa, R16 ;  /* 0x0000000a15117819 */ /* 0x040fe20000010210 */
[----:B------:R-:W-:Y:S01]  /*08f0*/  IMAD.SHL.U32 R16, R21, 0x400, RZ ;  /* 0x0000040015107824 */ /* 0x000fe200078e00ff */
[----:B------:R-:W-:Y:S02]  /*0900*/  ISETP.NE.AND P5, PT, R26, RZ, PT ;  /* 0x000000ff1a00720c */ /* 0x000fe40003fa5270 */
[----:B------:R-:W-:Y:S01]  /*0910*/  ISETP.GE.U32.AND P6, PT, R5, R6, PT ;  /* 0x000000060500720c */ /* 0x000fe20003fc6070 */
[----:B------:R-:W-:Y:S01]  /*0920*/  IMAD.WIDE.U32 R16, R8, 0x4, R16 ;  /* 0x0000000408107825 */ /* 0x000fe200078e0010 */
[----:B------:R-:W-:-:S02]  /*0930*/  P2R R26, PR, RZ, 0x20 ;  /* 0x00000020ff1a7803 */ /* 0x000fc40000000000 */
[----:B------:R-:W-:Y:S02]  /*0940*/  ISETP.GE.AND.EX P6, PT, R19, R0, PT, P6 ;  /* 0x000000001300720c */ /* 0x000fe40003fc6360 */
[C---:B------:R-:W-:Y:S02]  /*0950*/  IADD3 R34, P0, R16.reuse, 0x1, RZ ;  /* 0x0000000110227810 */ /* 0x040fe40007f1e0ff */
[----:B------:R-:W-:Y:S02]  /*0960*/  ISETP.GE.U32.AND P2, PT, R16, c[0x0][0x170], PT ;  /* 0x00005c0010007a0c */ /* 0x000fe40003f46070 */
[----:B------:R-:W-:Y:S01]  /*0970*/  ISETP.GE.U32.AND P1, PT, R34, c[0x0][0x170], PT ;  /* 0x00005c0022007a0c */ /* 0x000fe20003f26070 */
[----:B------:R-:W-:Y:S01]  /*0980*/  IMAD.X R35, RZ, RZ, R17, P0 ;  /* 0x000000ffff237224 */ /* 0x000fe200000e0611 */
[----:B------:R-:W-:Y:S02]  /*0990*/  IADD3 R32, P0, R16, 0x2, RZ ;  /* 0x0000000210207810 */ /* 0x000fe40007f1e0ff */
[----:B------:R-:W-:-:S02]  /*09a0*/  ISETP.GE.OR.EX P2, PT, R17, c[0x0][0x174], P6, P2 ;  /* 0x00005d0011007a0c */ /* 0x000fc40003746720 */
[----:B------:R-:W-:Y:S01]  /*09b0*/  ISETP.GE.OR.EX P1, PT, R35, c[0x0][0x174], P6, P1 ;  /* 0x00005d0023007a0c */ /* 0x000fe20003726710 */
[----:B------:R-:W-:Y:S01]  /*09c0*/  IMAD.X R33, RZ, RZ, R17, P0 ;  /* 0x000000ffff217224 */ /* 0x000fe200000e0611 */
[----:B------:R-:W-:-:S04]  /*09d0*/  IADD3 R21, P0, R16, 0x3, RZ ;  /* 0x0000000310157810 */ /* 0x000fc80007f1e0ff */
[----:B------:R-:W-:Y:S01]  /*09e0*/  ISETP.GE.U32.AND P5, PT, R21, c[0x0][0x170], PT ;  /* 0x00005c0015007a0c */ /* 0x000fe20003fa6070 */
[----:B------:R-:W-:Y:S01]  /*09f0*/  IMAD.X R31, RZ, RZ, R17, P0 ;  /* 0x000000ffff1f7224 */ /* 0x000fe200000e0611 */
[----:B------:R-:W-:-:S04]  /*0a00*/  ISETP.GE.U32.AND P0, PT, R32, c[0x0][0x170], PT ;  /* 0x00005c0020007a0c */ /* 0x000fc80003f06070 */
[----:B------:R-:W-:Y:S02]  /*0a10*/  ISETP.GE.OR.EX P0, PT, R33, c[0x0][0x174], P6, P0 ;  /* 0x00005d0021007a0c */ /* 0x000fe40003706700 */
[----:B------:R-:W-:Y:S02]  /*0a20*/  ISETP.GE.OR.EX P6, PT, R31, c[0x0][0x174], P6, P5 ;  /* 0x00005d001f007a0c */ /* 0x000fe400037c6750 */
[----:B------:R-:W-:-:S13]  /*0a30*/  ISETP.NE.AND P5, PT, R26, RZ, PT ;  /* 0x000000ff1a00720c */ /* 0x000fda0003fa5270 */
[----:B------:R-:W2:Y:S01]  /*0a40*/  @!P5 LDG.E.CONSTANT R5, [R2.64] ;  /* 0x000000040205d981 */ /* 0x000ea2000c1e9900 */
[----:B------:R-:W-:-:S05]  /*0a50*/  @!P5 IMAD.IADD R26, R13, 0x1, R4 ;  /* 0x000000010d1ad824 */ /* 0x000fca00078e0204 */
[----:B--2---:R0:W-:Y:S01]  /*0a60*/  @!P5 STS [R26.X4+0x50], R5 ;  /* 0x000050051a00d388 */ /* 0x0041e20000004800 */
[----:B------:R-:W-:-:S13]  /*0a70*/  ISETP.NE.AND P5, PT, R25, RZ, PT ;  /* 0x000000ff1900720c */ /* 0x000fda0003fa5270 */
[----:B------:R-:W2:Y:S01]  /*0a80*/  @!P5 LDG.E.CONSTANT R16, [R2.64+0x4] ;  /* 0x000004040210d981 */ /* 0x000ea2000c1e9900 */
[----:B------:R-:W-:-:S05]  /*0a90*/  @!P5 IMAD.IADD R21, R13, 0x1, R4 ;  /* 0x000000010d15d824 */ /* 0x000fca00078e0204 */
[----:B--2---:R-:W-:Y:S01]  /*0aa0*/  @!P5 STS [R21.X4+0x54], R16 ;  /* 0x000054101500d388 */ /* 0x004fe20000004800 */
        /* <DEDUP_REMOVED lines=10> */
[----:B0-----:R-:W-:-:S05]  /*0b50*/  @!P5 IMAD.IADD R26, R13, 0x1, R4 ;  /* 0x000000010d1ad824 */ /* 0x001fca00078e0204 */
[----:B--2---:R-:W-:Y:S01]  /*0b60*/  @!P5 STS [R26.X4+0x1050], R19 ;  /* 0x001050131a00d388 */ /* 0x004fe20000004800 */
[----:B------:R-:W-:-:S13]  /*0b70*/  ISETP.NE.AND P5, PT, R28, RZ, PT ;  /* 0x000000ff1c00720c */ /* 0x000fda0003fa5270 */
[----:B------:R-:W2:Y:S01]  /*0b80*/  @!P5 LDG.E.CONSTANT R5, [R2.64+0x1004] ;  /* 0x001004040205d981 */ /* 0x000ea2000c1e9900 */
[----:B------:R-:W-:-:S05]  /*0b90*/  @!P5 IMAD.IADD R28, R13, 0x1, R4 ;  /* 0x000000010d1cd824 */ /* 0x000fca00078e0204 */
[----:B--2---:R0:W-:Y:S01]  /*0ba0*/  @!P5 STS [R28.X4+0x1054], R5 ;  /* 0x001054051c00d388 */ /* 0x0041e20000004800 */
[----:B------:R-:W-:-:S03]  /*0bb0*/  ISETP.NE.AND P5, PT, R27, RZ, PT ;  /* 0x000000ff1b00720c */ /* 0x000fc60003fa5270 */
[----:B0-----:R-:W2:Y:S10]  /*0bc0*/  @!P4 LDG.E.CONSTANT R5, [R2.64+0x2008] ;  /* 0x002008040205c981 */ /* 0x001eb4000c1e9900 */
[----:B------:R-:W3:Y:S01]  /*0bd0*/  @!P5 LDG.E.CONSTANT R16, [R2.64+0x1008] ;  /* 0x001008040210d981 */ /* 0x000ee2000c1e9900 */
[----:B------:R-:W-:-:S05]  /*0be0*/  @!P5 IMAD.IADD R21, R13, 0x1, R4 ;  /* 0x000000010d15d824 */ /* 0x000fca00078e0204 */
[----:B---3--:R0:W-:Y:S01]  /*0bf0*/  @!P5 STS [R21.X4+0x1058], R16 ;  /* 0x001058101500d388 */ /* 0x0081e20000004800 */
[----:B------:R-:W-:-:S03]  /*0c00*/  ISETP.NE.AND P5, PT, R24, RZ, PT ;  /* 0x000000ff1800720c */ /* 0x000fc60003fa5270 */
[----:B0-----:R-:W3:Y:S10]  /*0c10*/  @!P3 LDG.E.CONSTANT R16, [R2.64+0x200c] ;  /* 0x00200c040210b981 */ /* 0x001ef4000c1e9900 */
[----:B------:R-:W4:Y:S01]  /*0c20*/  @!P5 LDG.E.CONSTANT R17, [R2.64+0x100c] ;  /* 0x00100c040211d981 */ /* 0x000f22000c1e9900 */
[----:B------:R-:W-:-:S03]  /*0c30*/  @!P5 IMAD.IADD R24, R13, 0x1, R4 ;  /* 0x000000010d18d824 */ /* 0x000fc600078e0204 */
[----:B------:R-:W5:Y:S04]  /*0c40*/  @!P1 LDG.E.CONSTANT R21, [R2.64+0x3004] ;  /* 0x0030040402159981 */ /* 0x000f68000c1e9900 */
[----:B----4-:R0:W-:Y:S01]  /*0c50*/  @!P5 STS [R24.X4+0x105c], R17 ;  /* 0x00105c111800d388 */ /* 0x0101e20000004800 */
[----:B------:R-:W-:-:S03]  /*0c60*/  ISETP.NE.AND P5, PT, R23, RZ, PT ;  /* 0x000000ff1700720c */ /* 0x000fc60003fa5270 */
[----:B0-----:R-:W4:Y:S10]  /*0c70*/  @!P2 LDG.E.CONSTANT R17, [R2.64+0x3000] ;  /* 0x003000040211a981 */ /* 0x001f34000c1e9900 */
[----:B------:R-:W2:Y:S01]  /*0c80*/  @!P5 LDG.E.CONSTANT R18, [R2.64+0x2000] ;  /* 0x002000040212d981 */ /* 0x000ea2000c1e9900 */
[----:B------:R-:W-:-:S05]  /*0c90*/  @!P5 IMAD.IADD R23, R13, 0x1, R4 ;  /* 0x000000010d17d824 */ /* 0x000fca00078e0204 */
[----:B--2---:R0:W-:Y:S01]  /*0ca0*/  @!P5 STS [R23.X4+0x2050], R18 ;  /* 0x002050121700d388 */ /* 0x0041e20000004800 */
[----:B------:R-:W-:-:S03]  /*0cb0*/  ISETP.NE.AND P5, PT, R22, RZ, PT ;  /* 0x000000ff1600720c */ /* 0x000fc60003fa5270 */
[----:B------:R-:W2:Y:S04]  /*0cc0*/  @!P0 LDG.E.CONSTANT R22, [R2.64+0x3008] ;  /* 0x0030080402168981 */ /* 0x000ea8000c1e9900 */
[----:B0-----:R-:W2:Y:S06]  /*0cd0*/  @!P6 LDG.E.CONSTANT R18, [R2.64+0x300c] ;  /* 0x00300c040212e981 */ /* 0x001eac000c1e9900 */
[----:B------:R-:W2:Y:S01]  /*0ce0*/  @!P5 LDG.E.CONSTANT R19, [R2.64+0x2004] ;  /* 0x002004040213d981 */ /* 0x000ea2000c1e9900 */
[----:B------:R-:W-:-:S02]  /*0cf0*/  @!P5 IMAD.IADD R26, R13, 0x1, R4 ;  /* 0x000000010d1ad824 */ /* 0x000fc400078e0204 */
[C-C-:B------:R-:W-:Y:S02]  /*0d00*/  @!P4 IMAD.IADD R28, R13.reuse, 0x1, R4.reuse ;  /* 0x000000010d1cc824 */ /* 0x140fe400078e0204 */
[C-C-:B------:R-:W-:Y:S02]  /*0d10*/  @!P3 IMAD.IADD R23, R13.reuse, 0x1, R4.reuse ;  /* 0x000000010d17b824 */ /* 0x140fe400078e0204 */
[C-C-:B------:R-:W-:Y:S02]  /*0d20*/  @!P2 IMAD.IADD R24, R13.reuse, 0x1, R4.reuse ;  /* 0x000000010d18a824 */ /* 0x140fe400078e0204 */
[C-C-:B------:R-:W-:Y:S01]  /*0d30*/  @!P6 IMAD.IADD R25, R13.reuse, 0x1, R4.reuse ;  /* 0x000000010d19e824 */ /* 0x140fe200078e0204 */
[----:B--2---:R0:W-:Y:S04]  /*0d40*/  @!P5 STS [R26.X4+0x2054], R19 ;  /* 0x002054131a00d388 */ /* 0x0041e80000004800 */
[----:B------:R1:W-:Y:S01]  /*0d50*/  @!P4 STS [R28.X4+0x2058], R5 ;  /* 0x002058051c00c388 */ /* 0x0003e20000004800 */
[----:B0-----:R-:W-:-:S02]  /*0d60*/  @!P1 IMAD.IADD R26, R13, 0x1, R4 ;  /* 0x000000010d1a9824 */ /* 0x001fc400078e0204 */
[----:B------:R-:W-:Y:S01]  /*0d70*/  @!P0 IMAD.IADD R19, R13, 0x1, R4 ;  /* 0x000000010d138824 */ /* 0x000fe200078e0204 */
[----:B---3--:R1:W-:Y:S04]  /*0d80*/  @!P3 STS [R23.X4+0x205c], R16 ;  /* 0x00205c101700b388 */ /* 0x0083e80000004800 */
[----:B----4-:R1:W-:Y:S04]  /*0d90*/  @!P2 STS [R24.X4+0x3050], R17 ;  /* 0x003050111800a388 */ /* 0x0103e80000004800 */
[----:B-----5:R1:W-:Y:S04]  /*0da0*/  @!P1 STS [R26.X4+0x3054], R21 ;  /* 0x003054151a009388 */ /* 0x0203e80000004800 */
[----:B------:R1:W-:Y:S01]  /*0db0*/  @!P0 STS [R19.X4+0x3058], R22 ;  /* 0x0030581613008388 */ /* 0x0003e20000004800 */
[----:B------:R-:W-:-:S03]  /*0dc0*/  IADD3 R14, P0, R14, -0x4, RZ ;  /* 0xfffffffc0e0e7810 */ /* 0x000fc60007f1e0ff */
[----:B------:R1:W-:Y:S01]  /*0dd0*/  @!P6 STS [R25.X4+0x305c], R18 ;  /* 0x00305c121900e388 */ /* 0x0003e20000004800 */
[----:B------:R-:W-:Y:S02]  /*0de0*/  IADD3.X R12, R12, -0x1, RZ, P0, !PT ;  /* 0xffffffff0c0c7810 */ /* 0x000fe400007fe4ff */
[----:B------:R-:W-:-:S04]  /*0df0*/  ISETP.NE.U32.AND P0, PT, R14, RZ, PT ;  /* 0x000000ff0e00720c */ /* 0x000fc80003f05070 */
[----:B------:R-:W-:Y:S02]  /*0e00*/  ISETP.NE.AND.EX P0, PT, R12, RZ, PT, P0 ;  /* 0x000000ff0c00720c */ /* 0x000fe40003f05300 */
[----:B------:R-:W-:-:S05]  /*0e10*/  IADD3 R9, P1, R9, 0x4, RZ ;  /* 0x0000000409097810 */ /* 0x000fca0007f3e0ff */
[----:B------:R-:W-:-:S06]  /*0e20*/  IMAD.X R10, RZ, RZ, R10, P1 ;  /* 0x000000ffff0a7224 */ /* 0x000fcc00008e060a */
[----:B-1----:R-:W-:Y:S05]  /*0e30*/  @P0 BRA `(.L_x_122) ;  /* 0xfffff45000000947 */ /* 0x002fea000383ffff */
.L_x_121:
[----:B------:R-:W-:-:S13]  /*0e40*/  ISETP.NE.AND P0, PT, R20, RZ, PT ;  /* 0x000000ff1400720c */ /* 0x000fda0003f05270 */
[----:B------:R-:W-:Y:S05]  /*0e50*/  @!P0 BRA `(.L_x_120) ;  /* 0x000003a000008947 */ /* 0x000fea0003800000 */
[----:B------:R-:W1:Y:S01]  /*0e60*/  S2R R11, SR_CTAID.X ;  /* 0x00000000000b7919 */ /* 0x000e620000002500 */
[C---:B------:R-:W-:Y:S01]  /*0e70*/  SHF.L.U64.HI R5, R9.reuse, 0xa, R10 ;  /* 0x0000000a09057819 */ /* 0x040fe2000001020a */
[----:B------:R-:W-:-:S04]  /*0e80*/  IMAD.SHL.U32 R4, R9, 0x400, RZ ;  /* 0x0000040009047824 */ /* 0x000fc800078e00ff */
[----:B-1----:R-:W-:-:S04]  /*0e90*/  IMAD.WIDE.U32 R2, R11, c[0x0][0x170], R4 ;  /* 0x00005c000b027a25 */ /* 0x002fc800078e0004 */
[----:B------:R-:W-:Y:S02]  /*0ea0*/  IMAD R3, R11, c[0x0][0x174], R3 ;  /* 0x00005d000b037a24 */ /* 0x000fe400078e0203 */
[----:B0-----:R-:W-:-:S04]  /*0eb0*/  IMAD.WIDE.U32 R4, R8, 0x4, R4 ;  /* 0x0000000408047825 */ /* 0x001fc800078e0004 */
[----:B------:R-:W-:Y:S01]  /*0ec0*/  IMAD.WIDE.U32 R12, R8, 0x4, R2 ;  /* 0x00000004080c7825 */ /* 0x000fe200078e0002 */
[----:B------:R-:W-:-:S03]  /*0ed0*/  LEA R3, P0, R9, R8, 0x8 ;  /* 0x0000000809037211 */ /* 0x000fc600078040ff */
[C---:B------:R-:W-:Y:S01]  /*0ee0*/  IMAD R2, R9.reuse, 0x100, R8 ;  /* 0x0000010009027824 */ /* 0x040fe200078e0208 */
[----:B------:R-:W-:Y:S01]  /*0ef0*/  LEA R11, P1, R12, c[0x0][0x160], 0x2 ;  /* 0x000058000c0b7a11 */ /* 0x000fe200078210ff */
[----:B------:R-:W-:Y:S01]  /*0f00*/  IMAD.MOV.U32 R14, RZ, RZ, R5 ;  /* 0x000000ffff0e7224 */ /* 0x000fe200078e0005 */
[----:B------:R-:W-:Y:S01]  /*0f10*/  LEA.HI.X R19, R9, RZ, R10, 0x8, P0 ;  /* 0x000000ff09137211 */ /* 0x000fe200000f440a */
[----:B------:R-:W-:Y:S01]  /*0f20*/  IMAD.SHL.U32 R2, R2, 0x4, RZ ;  /* 0x0000000402027824 */ /* 0x000fe200078e00ff */
[----:B------:R-:W-:Y:S01]  /*0f30*/  LEA.HI.X R13, R12, c[0x0][0x164], R13, 0x2, P1 ;  /* 0x000059000c0d7a11 */ /* 0x000fe200008f140d */
[----:B------:R-:W-:Y:S01]  /*0f40*/  IMAD.MOV.U32 R12, RZ, RZ, R4 ;  /* 0x000000ffff0c7224 */ /* 0x000fe200078e0004 */
[----:B------:R-:W-:Y:S02]  /*0f50*/  IADD3 R16, P1, RZ, -R7, RZ ;  /* 0x80000007ff107210 */ /* 0x000fe40007f3e0ff */
[----:B------:R-:W-:Y:S02]  /*0f60*/  IADD3 R10, P0, R11, 0x8, RZ ;  /* 0x000000080b0a7810 */ /* 0x000fe40007f1e0ff */
[----:B------:R-:W-:Y:S01]  /*0f70*/  LEA R2, R2, 0x50, 0x2 ;  /* 0x0000005002027811 */ /* 0x000fe200078e10ff */
[----:B------:R-:W-:-:S02]  /*0f80*/  IMAD.X R17, RZ, RZ, -0x1, P1 ;  /* 0xffffffffff117424 */ /* 0x000fc400008e06ff */
[----:B------:R-:W-:Y:S01]  /*0f90*/  IMAD.X R5, RZ, RZ, R13, P0 ;  /* 0x000000ffff057224 */ /* 0x000fe200000e060d */
[----:B------:R-:W-:-:S02]  /*0fa0*/  IADD3 R2, R2, 0x8, RZ ;  /* 0x0000000802027810 */ /* 0x000fc40007ffe0ff */
.L_x_123:
[C---:B------:R-:W-:Y:S02]  /*0fb0*/  IADD3 R9, P0, R12.reuse, 0x1, RZ ;  /* 0x000000010c097810 */ /* 0x040fe40007f1e0ff */
[----:B------:R-:W-:Y:S02]  /*0fc0*/  IADD3 R4, P5, R12, 0x3, RZ ;  /* 0x000000030c047810 */ /* 0x000fe40007fbe0ff */
[----:B------:R-:W-:Y:S01]  /*0fd0*/  ISETP.GE.U32.AND P4, PT, R9, c[0x0][0x170], PT ;  /* 0x00005c0009007a0c */ /* 0x000fe20003f86070 */
[--C-:B------:R-:W-:Y:S01]  /*0fe0*/  IMAD.X R9, RZ, RZ, R14.reuse, P0 ;  /* 0x000000ffff097224 */ /* 0x100fe200000e060e */
[----:B------:R-:W-:Y:S02]  /*0ff0*/  ISETP.GE.U32.AND P1, PT, R3, R6, PT ;  /* 0x000000060300720c */ /* 0x000fe40003f26070 */
[----:B------:R-:W-:Y:S01]  /*1000*/  ISETP.GE.U32.AND P0, PT, R4, c[0x0][0x170], PT ;  /* 0x00005c0004007a0c */ /* 0x000fe20003f06070 */
[----:B------:R-:W-:Y:S01]  /*1010*/  IMAD.X R4, RZ, RZ, R14, P5 ;  /* 0x000000ffff047224 */ /* 0x000fe200028e060e */
[----:B------:R-:W-:-:S02]  /*1020*/  ISETP.GE.AND.EX P1, PT, R19, R0, PT, P1 ;  /* 0x000000001300720c */ /* 0x000fc40003f26310 */
[----:B------:R-:W-:Y:S02]  /*1030*/  IADD3 R7, P2, R12, 0x2, RZ ;  /* 0x000000020c077810 */ /* 0x000fe40007f5e0ff */
[----:B------:R-:W-:Y:S01]  /*1040*/  ISETP.GE.OR.EX P0, PT, R4, c[0x0][0x174], P1, P0 ;  /* 0x00005d0004007a0c */ /* 0x000fe20000f06700 */
[----:B------:R-:W-:Y:S01]  /*1050*/  IMAD.MOV.U32 R4, RZ, RZ, R10 ;  /* 0x000000ffff047224 */ /* 0x000fe200078e000a */
[----:B------:R-:W-:Y:S01]  /*1060*/  ISETP.GE.U32.AND P3, PT, R7, c[0x0][0x170], PT ;  /* 0x00005c0007007a0c */ /* 0x000fe20003f66070 */
[----:B------:R-:W-:Y:S01]  /*1070*/  IMAD.X R7, RZ, RZ, R14, P2 ;  /* 0x000000ffff077224 */ /* 0x000fe200010e060e */
[----:B------:R-:W-:Y:S02]  /*1080*/  ISETP.GE.U32.AND P2, PT, R12, c[0x0][0x170], PT ;  /* 0x00005c000c007a0c */ /* 0x000fe40003f46070 */
[----:B------:R-:W-:Y:S02]  /*1090*/  ISETP.GE.OR.EX P4, PT, R9, c[0x0][0x174], P1, P4 ;  /* 0x00005d0009007a0c */ /* 0x000fe40000f86740 */
[----:B------:R-:W-:-:S02]  /*10a0*/  ISETP.GE.OR.EX P3, PT, R7, c[0x0][0x174], P1, P3 ;  /* 0x00005d0007007a0c */ /* 0x000fc40000f66730 */
[----:B------:R-:W-:-:S03]  /*10b0*/  ISETP.GE.OR.EX P2, PT, R14, c[0x0][0x174], P1, P2 ;  /* 0x00005d000e007a0c */ /* 0x000fc60000f46720 */
[----:B------:R-:W2:Y:S06]  /*10c0*/  @!P0 LDG.E.CONSTANT R13, [R4.64+0x4] ;  /* 0x00000404040d8981 */ /* 0x000eac000c1e9900 */
[----:B------:R0:W3:Y:S04]  /*10d0*/  @!P4 LDG.E.CONSTANT R9, [R4.64+-0x4] ;  /* 0xfffffc040409c981 */ /* 0x0000e8000c1e9900 */
[----:B------:R-:W4:Y:S04]  /*10e0*/  @!P3 LDG.E.CONSTANT R11, [R4.64] ;  /* 0x00000004040bb981 */ /* 0x000f28000c1e9900 */
        /* <DEDUP_REMOVED lines=8> */
[----:B----4-:R-:W-:Y:S01]  /*1170*/  @!P3 STS [R2], R11 ;  /* 0x0000000b0200b388 */ /* 0x010fe20000000800 */
[----:B------:R-:W-:-:S03]  /*1180*/  IADD3 R10, P3, R4, 0x1000, RZ ;  /* 0x00001000040a7810 */ /* 0x000fc60007f7e0ff */
[----:B-----5:R-:W-:Y:S01]  /*1190*/  @!P2 STS [R2+-0x8], R7 ;  /* 0xfffff8070200a388 */ /* 0x020fe20000000800 */
[----:B------:R-:W-:Y:S01]  /*11a0*/  IADD3 R12, P2, R12, 0x400, RZ ;  /* 0x000004000c0c7810 */ /* 0x000fe20007f5e0ff */
[----:B0-----:R-:W-:Y:S02]  /*11b0*/  IMAD.X R5, RZ, RZ, R5, P3 ;  /* 0x000000ffff057224 */ /* 0x001fe400018e0605 */
[----:B---3--:R0:W-:Y:S02]  /*11c0*/  @!P4 STS [R2+-0x4], R9 ;  /* 0xfffffc090200c388 */ /* 0x0081e40000000800 */
[----:B------:R-:W-:Y:S01]  /*11d0*/  IMAD.X R14, RZ, RZ, R14, P2 ;  /* 0x000000ffff0e7224 */ /* 0x000fe200010e060e */
[----:B0-----:R-:W-:Y:S01]  /*11e0*/  IADD3 R2, R2, 0x1000, RZ ;  /* 0x0000100002027810 */ /* 0x001fe20007ffe0ff */
[----:B------:R-:W-:Y:S05]  /*11f0*/  @P0 BRA `(.L_x_123) ;  /* 0xfffffdb000000947 */ /* 0x000fea000383ffff */
.L_x_120:
[----:B------:R-:W-:Y:S06]  /*1200*/  BAR.SYNC 0x0 ;  /* 0x0000000000007b1d */ /* 0x000fec0000000000 */
[----:B------:R-:W-:Y:S01]  /*1210*/  ISETP.NE.AND P0, PT, R15, RZ, PT ;  /* 0x000000ff0f00720c */ /* 0x000fe20003f05270 */
[----:B------:R-:W-:-:S12]  /*1220*/  IMAD.MOV.U32 R0, RZ, RZ, -0x800003 ;  /* 0xff7ffffdff007424 */ /* 0x000fd800078e00ff */
[----:B------:R-:W-:Y:S05]  /*1230*/  @!P0 BRA `(.L_x_124) ;  /* 0x000010a000008947 */ /* 0x000fea0003800000 */
[----:B------:R-:W-:Y:S02]  /*1240*/  IMAD.MOV.U32 R0, RZ, RZ, c[0x0][0x170] ;  /* 0x00005c00ff007624 */ /* 0x000fe400078e00ff */
[----:B------:R-:W-:Y:S02]  /*1250*/  IMAD.MOV.U32 R5, RZ, RZ, RZ ;  /* 0x000000ffff057224 */ /* 0x000fe400078e00ff */
[----:B------:R-:W-:Y:S01]  /*1260*/  IMAD.MOV.U32 R6, RZ, RZ, RZ ;  /* 0x000000ffff067224 */ /* 0x000fe200078e00ff */
[----:B------:R-:W-:-:S05]  /*1270*/  IADD3 R0, P0, R0, 0xff, RZ ;  /* 0x000000ff00007810 */ /* 0x000fca0007f1e0ff */
[----:B------:R-:W-:-:S05]  /*1280*/  IMAD.X R3, RZ, RZ, c[0x0][0x174], P0 ;  /* 0x00005d00ff037624 */ /* 0x000fca00000e06ff */
[--C-:B------:R-:W-:Y:S02]  /*1290*/  SHF.R.S64 R0, R0, 0x8, R3.reuse ;  /* 0x0000000800007819 */ /* 0x100fe40000001003 */
[----:B------:R-:W-:Y:S02]  /*12a0*/  SHF.R.S32.HI R2, RZ, 0x8, R3 ;  /* 0x00000008ff027819 */ /* 0x000fe40000011403 */
[----:B------:R-:W-:-:S04]  /*12b0*/  ISETP.GT.U32.AND P0, PT, R0, 0x1, PT ;  /* 0x000000010000780c */ /* 0x000fc80003f04070 */
[----:B------:R-:W-:-:S04]  /*12c0*/  ISETP.GT.AND.EX P0, PT, R2, RZ, PT, P0 ;  /* 0x000000ff0200720c */ /* 0x000fc80003f04300 */
[----:B------:R-:W-:Y:S02]  /*12d0*/  SEL R4, R0, 0x1, P0 ;  /* 0x0000000100047807 */ /* 0x000fe40000000000 */
[----:B------:R-:W-:Y:S02]  /*12e0*/  SEL R2, R2, RZ, P0 ;  /* 0x000000ff02027207 */ /* 0x000fe40000000000 */
[C---:B------:R-:W-:Y:S02]  /*12f0*/  IADD3 R0, P1, R4.reuse, -0x1, RZ ;  /* 0xffffffff04007810 */ /* 0x040fe40007f3e0ff */
[----:B------:R-:W-:Y:S02]  /*1300*/  LOP3.LUT R3, R4, 0x3, RZ, 0xc0, !PT ;  /* 0x0000000304037812 */ /* 0x000fe400078ec0ff */
[----:B------:R-:W-:Y:S02]  /*1310*/  ISETP.GE.U32.AND P0, PT, R0, 0x3, PT ;  /* 0x000000030000780c */ /* 0x000fe40003f06070 */
[----:B------:R-:W-:-:S04]  /*1320*/  IADD3.X R0, R2, -0x1, RZ, P1, !PT ;  /* 0xffffffff02007810 */ /* 0x000fc80000ffe4ff */
[----:B------:R-:W-:Y:S01]  /*1330*/  ISETP.GE.U32.AND.EX P0, PT, R0, RZ, PT, P0 ;  /* 0x000000ff0000720c */ /* 0x000fe20003f06100 */
[----:B------:R-:W-:-:S12]  /*1340*/  IMAD.MOV.U32 R0, RZ, RZ, -0x800003 ;  /* 0xff7ffffdff007424 */ /* 0x000fd800078e00ff */
[----:B------:R-:W-:Y:S05]  /*1350*/  @!P0 BRA `(.L_x_125) ;  /* 0x00000e3000008947 */ /* 0x000fea0003800000 */
[----:B------:R-:W-:-:S04]  /*1360*/  IADD3 R4, P0, -R3, R4, RZ ;  /* 0x0000000403047210 */ /* 0x000fc80007f1e1ff */
[----:B------:R-:W-:Y:S02]  /*1370*/  IADD3.X R2, R2, -0x1, RZ, P0, !PT ;  /* 0xffffffff02027810 */ /* 0x000fe400007fe4ff */
[----:B------:R-:W-:-:S04]  /*1380*/  ISETP.GT.U32.AND P0, PT, R4, RZ, PT ;  /* 0x000000ff0400720c */ /* 0x000fc80003f04070 */
[----:B------:R-:W-:-:S13]  /*1390*/  ISETP.GT.AND.EX P0, PT, R2, RZ, PT, P0 ;  /* 0x000000ff0200720c */ /* 0x000fda0003f04300 */
[----:B------:R-:W-:Y:S05]  /*13a0*/  @!P0 BRA `(.L_x_126) ;  /* 0x00000bd000008947 */ /* 0x000fea0003800000 */
[----:B------:R-:W-:Y:S02]  /*13b0*/  ISETP.GT.U32.AND P1, PT, R4, 0xc, PT ;  /* 0x0000000c0400780c */ /* 0x000fe40003f24070 */
[----:B------:R-:W-:Y:S02]  /*13c0*/  PLOP3.LUT P0, PT, PT, PT, PT, 0x80, 0x0 ;  /* 0x000000000000781c */ /* 0x000fe40003f0f070 */
[----:B------:R-:W-:-:S13]  /*13d0*/  ISETP.GT.AND.EX P1, PT, R2, RZ, PT, P1 ;  /* 0x000000ff0200720c */ /* 0x000fda0003f24310 */
[----:B------:R-:W-:Y:S05]  /*13e0*/  @!P1 BRA `(.L_x_127) ;  /* 0x0000076000009947 */ /* 0x000fea0003800000 */
[----:B------:R-:W-:-:S02]  /*13f0*/  PLOP3.LUT P0, PT, PT, PT, PT, 0x8, 0x0 ;  /* 0x000000000000781c */ /* 0x000fc40003f0e170 */
.L_x_128:
[C---:B0-----:R-:W-:Y:S01]  /*1400*/  LEA R11, P2, R5.reuse, R8, 0x8 ;  /* 0x00000008050b7211 */ /* 0x041fe200078440ff */
[----:B------:R-:W-:-:S03]  /*1410*/  IMAD R7, R5, 0x100, R8 ;  /* 0x0000010005077824 */ /* 0x000fc600078e0208 */
[----:B------:R-:W-:Y:S02]  /*1420*/  ISETP.GE.U32.AND P1, PT, R11, c[0x0][0x170], PT ;  /* 0x00005c000b007a0c */ /* 0x000fe40003f26070 */
[----:B------:R-:W-:Y:S02]  /*1430*/  LEA.HI.X R12, R5, RZ, R6, 0x8, P2 ;  /* 0x000000ff050c7211 */ /* 0x000fe400010f4406 */
[----:B------:R-:W-:Y:S02]  /*1440*/  LEA R14, R7, 0x50, 0x2 ;  /* 0x00000050070e7811 */ /* 0x000fe400078e10ff */
[----:B------:R-:W-:Y:S02]  /*1450*/  ISETP.GE.AND.EX P1, PT, R12, c[0x0][0x174], PT, P1 ;  /* 0x00005d000c007a0c */ /* 0x000fe40003f26310 */
[C---:B------:R-:W-:Y:S02]  /*1460*/  IADD3 R10, P4, R11.reuse, 0x100, RZ ;  /* 0x000001000b0a7810 */ /* 0x040fe40007f9e0ff */
[----:B------:R-:W-:-:S02]  /*1470*/  IADD3 R9, P2, R11, 0x200, RZ ;  /* 0x000002000b097810 */ /* 0x000fc40007f5e0ff */
[----:B------:R-:W-:Y:S01]  /*1480*/  ISETP.GE.U32.AND P3, PT, R10, c[0x0][0x170], PT ;  /* 0x00005c000a007a0c */ /* 0x000fe20003f66070 */
[----:B------:R-:W-:Y:S01]  /*1490*/  IMAD.X R10, RZ, RZ, R12, P4 ;  /* 0x000000ffff0a7224 */ /* 0x000fe200020e060c */
[----:B------:R-:W-:Y:S02]  /*14a0*/  ISETP.GE.U32.AND P5, PT, R9, c[0x0][0x170], PT ;  /* 0x00005c0009007a0c */ /* 0x000fe40003fa6070 */
[----:B------:R-:W-:Y:S02]  /*14b0*/  IADD3 R9, P4, R5, 0x4, RZ ;  /* 0x0000000405097810 */ /* 0x000fe40007f9e0ff */
[----:B------:R-:W-:Y:S01]  /*14c0*/  ISETP.GE.AND.EX P3, PT, R10, c[0x0][0x174], PT, P3 ;  /* 0x00005d000a007a0c */ /* 0x000fe20003f66330 */
[----:B------:R-:W0:Y:S02]  /*14d0*/  @!P1 LDS R7, [R14] ;  /* 0x000000000e079984 */ /* 0x000e240000000800 */
[----:B------:R-:W-:Y:S01]  /*14e0*/  IMAD.X R10, RZ, RZ, R6, P4 ;  /* 0x000000ffff0a7224 */ /* 0x000fe200020e0606 */
[----:B0-----:R-:W-:-:S02]  /*14f0*/  @!P1 FMNMX R0, R0, R7, !PT ;  /* 0x0000000700009209 */ /* 0x001fc40007800000 */
[----:B------:R-:W-:Y:S01]  /*1500*/  IADD3 R7, P1, R11, 0x300, RZ ;  /* 0x000003000b077810 */ /* 0x000fe20007f3e0ff */
[----:B------:R-:W-:-:S03]  /*1510*/  IMAD.X R11, RZ, RZ, R12, P2 ;  /* 0x000000ffff0b7224 */ /* 0x000fc600010e060c */
[----:B------:R-:W-:Y:S01]  /*1520*/  ISETP.GE.U32.AND P2, PT, R7, c[0x0][0x170], PT ;  /* 0x00005c0007007a0c */ /* 0x000fe20003f46070 */
[----:B------:R-:W-:Y:S01]  /*1530*/  IMAD.X R7, RZ, RZ, R12, P1 ;  /* 0x000000ffff077224 */ /* 0x000fe200008e060c */
[----:B------:R-:W-:Y:S02]  /*1540*/  LEA R12, P1, R9, R8, 0x8 ;  /* 0x00000008090c7211 */ /* 0x000fe400078240ff */
[----:B------:R-:W-:Y:S02]  /*1550*/  ISETP.GE.AND.EX P5, PT, R11, c[0x0][0x174], PT, P5 ;  /* 0x00005d000b007a0c */ /* 0x000fe40003fa6350 */
[----:B------:R-:W-:Y:S02]  /*1560*/  LEA.HI.X R16, R9, RZ, R10, 0x8, P1 ;  /* 0x000000ff09107211 */ /* 0x000fe400008f440a */
[----:B------:R-:W-:Y:S02]  /*1570*/  ISETP.GE.AND.EX P2, PT, R7, c[0x0][0x174], PT, P2 ;  /* 0x00005d0007007a0c */ /* 0x000fe40003f46320 */
[C---:B------:R-:W-:Y:S01]  /*1580*/  ISETP.GE.U32.AND P4, PT, R12.reuse, c[0x0][0x170], PT ;  /* 0x00005c000c007a0c */ /* 0x040fe20003f86070 */
[----:B------:R-:W0:Y:S01]  /*1590*/  @!P3 LDS R7, [R14+0x400] ;  /* 0x000400000e07b984 */ /* 0x000e220000000800 */
[----:B------:R-:W-:-:S02]  /*15a0*/  IADD3 R10, P1, R12, 0x100, RZ ;  /* 0x000001000c0a7810 */ /* 0x000fc40007f3e0ff */
[----:B------:R-:W-:-:S03]  /*15b0*/  ISETP.GE.AND.EX P4, PT, R16, c[0x0][0x174], PT, P4 ;  /* 0x00005d0010007a0c */ /* 0x000fc60003f86340 */
[----:B------:R-:W-:Y:S01]  /*15c0*/  IMAD.X R11, RZ, RZ, R16, P1 ;  /* 0x000000ffff0b7224 */ /* 0x000fe200008e0610 */
[----:B------:R-:W-:Y:S01]  /*15d0*/  ISETP.GE.U32.AND P1, PT, R10, c[0x0][0x170], PT ;  /* 0x00005c000a007a0c */ /* 0x000fe20003f26070 */
[----:B------:R-:W-:Y:S02]  /*15e0*/  IMAD R10, R9, 0x100, R8 ;  /* 0x00000100090a7824 */ /* 0x000fe400078e0208 */
[----:B------:R-:W1:Y:S01]  /*15f0*/  @!P5 LDS R9, [R14+0x800] ;  /* 0x000800000e09d984 */ /* 0x000e620000000800 */
[----:B------:R-:W-:Y:S02]  /*1600*/  ISETP.GE.AND.EX P1, PT, R11, c[0x0][0x174], PT, P1 ;  /* 0x00005d000b007a0c */ /* 0x000fe40003f26310 */
[----:B------:R-:W-:Y:S01]  /*1610*/  LEA R18, R10, 0x50, 0x2 ;  /* 0x000000500a127811 */ /* 0x000fe200078e10ff */
[----:B------:R-:W2:Y:S04]  /*1620*/  @!P2 LDS R11, [R14+0xc00] ;  /* 0x000c00000e0ba984 */ /* 0x000ea80000000800 */
[----:B------:R-:W3:Y:S06]  /*1630*/  @!P4 LDS R13, [R18] ;  /* 0x00000000120dc984 */ /* 0x000eec0000000800 */
[----:B------:R-:W4:Y:S01]  /*1640*/  @!P1 LDS R17, [R18+0x400] ;  /* 0x0004000012119984 */ /* 0x000f220000000800 */
[----:B0-----:R-:W-:-:S04]  /*1650*/  @!P3 FMNMX R0, R0, R7, !PT ;  /* 0x000000070000b209 */ /* 0x001fc80007800000 */
[----:B-1----:R-:W-:Y:S02]  /*1660*/  @!P5 FMNMX R0, R0, R9, !PT ;  /* 0x000000090000d209 */ /* 0x002fe40007800000 */
[----:B------:R-:W-:Y:S02]  /*1670*/  IADD3 R7, P5, R12, 0x200, RZ ;  /* 0x000002000c077810 */ /* 0x000fe40007fbe0ff */
[----:B--2---:R-:W-:Y:S02]  /*1680*/  @!P2 FMNMX R0, R0, R11, !PT ;  /* 0x0000000b0000a209 */ /* 0x004fe40007800000 */
[----:B------:R-:W-:Y:S01]  /*1690*/  ISETP.GE.U32.AND P3, PT, R7, c[0x0][0x170], PT ;  /* 0x00005c0007007a0c */ /* 0x000fe20003f66070 */
[----:B------:R-:W-:Y:S01]  /*16a0*/  IMAD.X R10, RZ, RZ, R16, P5 ;  /* 0x000000ffff0a7224 */ /* 0x000fe200028e0610 */
[----:B------:R-:W-:Y:S02]  /*16b0*/  IADD3 R7, P2, R12, 0x300, RZ ;  /* 0x000003000c077810 */ /* 0x000fe40007f5e0ff */
[----:B---3--:R-:W-:-:S02]  /*16c0*/  @!P4 FMNMX R0, R0, R13, !PT ;  /* 0x0000000d0000c209 */ /* 0x008fc40007800000 */
[----:B------:R-:W-:Y:S02]  /*16d0*/  IADD3 R9, P4, R5, 0x8, RZ ;  /* 0x0000000805097810 */ /* 0x000fe40007f9e0ff */
[----:B------:R-:W-:Y:S01]  /*16e0*/  ISETP.GE.U32.AND P5, PT, R7, c[0x0][0x170], PT ;  /* 0x00005c0007007a0c */ /* 0x000fe20003fa6070 */
[----:B------:R-:W-:Y:S01]  /*16f0*/  IMAD.X R7, RZ, RZ, R16, P2 ;  /* 0x000000ffff077224 */ /* 0x000fe200010e0610 */
[----:B------:R-:W-:Y:S01]  /*1700*/  ISETP.GE.AND.EX P3, PT, R10, c[0x0][0x174], PT, P3 ;  /* 0x00005d000a007a0c */ /* 0x000fe20003f66330 */
[----:B------:R-:W-:Y:S01]  /*1710*/  IMAD.X R10, RZ, RZ, R6, P4 ;  /* 0x000000ffff0a7224 */ /* 0x000fe200020e0606 */
[----:B------:R-:W-:Y:S02]  /*1720*/  LEA R12, P2, R9, R8, 0x8 ;  /* 0x00000008090c7211 */ /* 0x000fe400078440ff */
[----:B------:R-:W-:Y:S02]  /*1730*/  ISETP.GE.AND.EX P5, PT, R7, c[0x0][0x174], PT, P5 ;  /* 0x00005d0007007a0c */ /* 0x000fe40003fa6350 */
[----:B----4-:R-:W-:-:S02]  /*1740*/  @!P1 FMNMX R0, R0, R17, !PT ;  /* 0x0000001100009209 */ /* 0x010fc40007800000 */
[C---:B------:R-:W-:Y:S02]  /*1750*/  IADD3 R7, P1, R12.reuse, 0x100, RZ ;  /* 0x000001000c077810 */ /* 0x040fe40007f3e0ff */
[C---:B------:R-:W-:Y:S01]  /*1760*/  LEA.HI.X R14, R9.reuse, RZ, R10, 0x8, P2 ;  /* 0x000000ff090e7211 */ /* 0x040fe200010f440a */
[----:B------:R-:W-:Y:S01]  /*1770*/  IMAD R9, R9, 0x100, R8 ;  /* 0x0000010009097824 */ /* 0x000fe200078e0208 */
[C---:B------:R-:W-:Y:S02]  /*1780*/  ISETP.GE.U32.AND P4, PT, R12.reuse, c[0x0][0x170], PT ;  /* 0x00005c000c007a0c */ /* 0x040fe40003f86070 */
[----:B------:R-:W-:Y:S01]  /*1790*/  ISETP.GE.U32.AND P2, PT, R7, c[0x0][0x170], PT ;  /* 0x00005c0007007a0c */ /* 0x000fe20003f46070 */
[----:B------:R-:W-:Y:S01]  /*17a0*/  IMAD.X R7, RZ, RZ, R14, P1 ;  /* 0x000000ffff077224 */ /* 0x000fe200008e060e */
[----:B------:R-:W-:Y:S02]  /*17b0*/  IADD3 R11, P1, R12, 0x200, RZ ;  /* 0x000002000c0b7810 */ /* 0x000fe40007f3e0ff */
[----:B------:R-:W-:-:S02]  /*17c0*/  ISETP.GE.AND.EX P4, PT, R14, c[0x0][0x174], PT, P4 ;  /* 0x00005d000e007a0c */ /* 0x000fc40003f86340 */
[----:B------:R-:W-:Y:S01]  /*17d0*/  ISETP.GE.AND.EX P2, PT, R7, c[0x0][0x174], PT, P2 ;  /* 0x00005d0007007a0c */ /* 0x000fe20003f46320 */
[----:B------:R-:W-:Y:S01]  /*17e0*/  IMAD.X R10, RZ, RZ, R14, P1 ;  /* 0x000000ffff0a7224 */ /* 0x000fe200008e060e */
[----:B------:R-:W0:Y:S01]  /*17f0*/  @!P3 LDS R7, [R18+0x800] ;  /* 0x000800001207b984 */ /* 0x000e220000000800 */
[----:B------:R-:W-:Y:S02]  /*1800*/  ISETP.GE.U32.AND P1, PT, R11, c[0x0][0x170], PT ;  /* 0x00005c000b007a0c */ /* 0x000fe40003f26070 */
[----:B------:R-:W-:Y:S02]  /*1810*/  LEA R16, R9, 0x50, 0x2 ;  /* 0x0000005009107811 */ /* 0x000fe400078e10ff */
[----:B------:R-:W1:Y:S01]  /*1820*/  @!P5 LDS R9, [R18+0xc00] ;  /* 0x000c00001209d984 */ /* 0x000e620000000800 */
[----:B------:R-:W-:-:S03]  /*1830*/  ISETP.GE.AND.EX P1, PT, R10, c[0x0][0x174], PT, P1 ;  /* 0x00005d000a007a0c */ /* 0x000fc60003f26310 */
[----:B------:R-:W2:Y:S04]  /*1840*/  @!P4 LDS R11, [R16] ;  /* 0x00000000100bc984 */ /* 0x000ea80000000800 */
[----:B------:R-:W3:Y:S06]  /*1850*/  @!P2 LDS R13, [R16+0x400] ;  /* 0x00040000100da984 */ /* 0x000eec0000000800 */
[----:B------:R-:W4:Y:S01]  /*1860*/  @!P1 LDS R17, [R16+0x800] ;  /* 0x0008000010119984 */ /* 0x000f220000000800 */
[----:B0-----:R-:W-:-:S02]  /*1870*/  @!P3 FMNMX R0, R0, R7, !PT ;  /* 0x000000070000b209 */ /* 0x001fc40007800000 */
[----:B------:R-:W-:Y:S02]  /*1880*/  IADD3 R19, P3, R5, 0xc, RZ ;  /* 0x0000000c05137810 */ /* 0x000fe40007f7e0ff */
[----:B-1----:R-:W-:Y:S02]  /*1890*/  @!P5 FMNMX R0, R0, R9, !PT ;  /* 0x000000090000d209 */ /* 0x002fe40007800000 */
[----:B------:R-:W-:Y:S01]  /*18a0*/  IADD3 R9, P5, R12, 0x300, RZ ;  /* 0x000003000c097810 */ /* 0x000fe20007fbe0ff */
[----:B------:R-:W-:Y:S01]  /*18b0*/  IMAD.X R10, RZ, RZ, R6, P3 ;  /* 0x000000ffff0a7224 */ /* 0x000fe200018e0606 */
[----:B--2---:R-:W-:Y:S02]  /*18c0*/  @!P4 FMNMX R0, R0, R11, !PT ;  /* 0x0000000b0000c209 */ /* 0x004fe40007800000 */
[----:B------:R-:W-:Y:S01]  /*18d0*/  LEA R20, P4, R19, R8, 0x8 ;  /* 0x0000000813147211 */ /* 0x000fe200078840ff */
[----:B------:R-:W-:Y:S01]  /*18e0*/  IMAD.X R11, RZ, RZ, R14, P5 ;  /* 0x000000ffff0b7224 */ /* 0x000fe200028e060e */
[----:B---3--:R-:W-:-:S02]  /*18f0*/  @!P2 FMNMX R0, R0, R13, !PT ;  /* 0x0000000d0000a209 */ /* 0x008fc40007800000 */
[----:B------:R-:W-:Y:S02]  /*1900*/  IADD3 R7, P2, R20, 0x100, RZ ;  /* 0x0000010014077810 */ /* 0x000fe40007f5e0ff */
[----:B------:R-:W-:Y:S02]  /*1910*/  ISETP.GE.U32.AND P5, PT, R9, c[0x0][0x170], PT ;  /* 0x00005c0009007a0c */ /* 0x000fe40003fa6070 */
[----:B------:R-:W-:Y:S02]  /*1920*/  ISETP.GE.U32.AND P3, PT, R7, c[0x0][0x170], PT ;  /* 0x00005c0007007a0c */ /* 0x000fe40003f66070 */
[----:B------:R-:W-:Y:S02]  /*1930*/  LEA.HI.X R10, R19, RZ, R10, 0x8, P4 ;  /* 0x000000ff130a7211 */ /* 0x000fe400020f440a */
[----:B----4-:R-:W-:Y:S02]  /*1940*/  @!P1 FMNMX R0, R0, R17, !PT ;  /* 0x0000001100009209 */ /* 0x010fe40007800000 */
[----:B------:R-:W-:Y:S01]  /*1950*/  ISETP.GE.AND.EX P5, PT, R11, c[0x0][0x174], PT, P5 ;  /* 0x00005d000b007a0c */ /* 0x000fe20003fa6350 */
[----:B------:R-:W-:Y:S01]  /*1960*/  IMAD.X R12, RZ, RZ, R10, P2 ;  /* 0x000000ffff0c7224 */ /* 0x000fe200010e060a */
[----:B------:R-:W-:-:S02]  /*1970*/  ISETP.GE.U32.AND P1, PT, R20, c[0x0][0x170], PT ;  /* 0x00005c0014007a0c */ /* 0x000fc40003f26070 */
[----:B------:R-:W-:Y:S02]  /*1980*/  IADD3 R7, P4, R20, 0x200, RZ ;  /* 0x0000020014077810 */ /* 0x000fe40007f9e0ff */
[----:B------:R-:W-:Y:S02]  /*1990*/  ISETP.GE.AND.EX P1, PT, R10, c[0x0][0x174], PT, P1 ;  /* 0x00005d000a007a0c */ /* 0x000fe40003f26310 */
[----:B------:R-:W-:Y:S01]  /*19a0*/  IADD3 R9, P2, R20, 0x300, RZ ;  /* 0x0000030014097810 */ /* 0x000fe20007f5e0ff */
[----:B------:R-:W-:Y:S01]  /*19b0*/  IMAD.X R11, RZ, RZ, R10, P4 ;  /* 0x000000ffff0b7224 */ /* 0x000fe200020e060a */
[----:B------:R-:W-:Y:S01]  /*19c0*/  ISETP.GE.U32.AND P4, PT, R7, c[0x0][0x170], PT ;  /* 0x00005c0007007a0c */ /* 0x000fe20003f86070 */
[----:B------:R-:W-:Y:S01]  /*19d0*/  IMAD R7, R19, 0x100, R8 ;  /* 0x0000010013077824 */ /* 0x000fe200078e0208 */
[----:B------:R-:W-:Y:S01]  /*19e0*/  ISETP.GE.AND.EX P3, PT, R12, c[0x0][0x174], PT, P3 ;  /* 0x00005d000c007a0c */ /* 0x000fe20003f66330 */
[----:B------:R-:W-:Y:S01]  /*19f0*/  IMAD.X R10, RZ, RZ, R10, P2 ;  /* 0x000000ffff0a7224 */ /* 0x000fe200010e060a */
[----:B------:R-:W-:-:S02]  /*1a00*/  ISETP.GE.U32.AND P2, PT, R9, c[0x0][0x170], PT ;  /* 0x00005c0009007a0c */ /* 0x000fc40003f46070 */
[----:B------:R-:W-:Y:S02]  /*1a10*/  LEA R12, R7, 0x50, 0x2 ;  /* 0x00000050070c7811 */ /* 0x000fe400078e10ff */
[----:B------:R-:W0:Y:S01]  /*1a20*/  @!P5 LDS R7, [R16+0xc00] ;  /* 0x000c00001007d984 */ /* 0x000e220000000800 */
[----:B------:R-:W-:Y:S02]  /*1a30*/  ISETP.GE.AND.EX P4, PT, R11, c[0x0][0x174], PT, P4 ;  /* 0x00005d000b007a0c */ /* 0x000fe40003f86340 */
[----:B------:R-:W-:Y:S01]  /*1a40*/  ISETP.GE.AND.EX P2, PT, R10, c[0x0][0x174], PT, P2 ;  /* 0x00005d000a007a0c */ /* 0x000fe20003f46320 */
[----:B------:R-:W1:Y:S04]  /*1a50*/  @!P1 LDS R9, [R12] ;  /* 0x000000000c099984 */ /* 0x000e680000000800 */
[----:B------:R-:W2:Y:S06]  /*1a60*/  @!P3 LDS R11, [R12+0x400] ;  /* 0x000400000c0bb984 */ /* 0x000eac0000000800 */
[----:B------:R-:W3:Y:S04]  /*1a70*/  @!P4 LDS R13, [R12+0x800] ;  /* 0x000800000c0dc984 */ /* 0x000ee80000000800 */
[----:B------:R-:W4:Y:S01]  /*1a80*/  @!P2 LDS R17, [R12+0xc00] ;  /* 0x000c00000c11a984 */ /* 0x000f220000000800 */
[----:B0-----:R-:W-:-:S02]  /*1a90*/  @!P5 FMNMX R0, R0, R7, !PT ;  /* 0x000000070000d209 */ /* 0x001fc40007800000 */
[----:B------:R-:W-:Y:S02]  /*1aa0*/  IADD3 R4, P5, R4, -0x10, RZ ;  /* 0xfffffff004047810 */ /* 0x000fe40007fbe0ff */
[----:B-1----:R-:W-:Y:S02]  /*1ab0*/  @!P1 FMNMX R0, R0, R9, !PT ;  /* 0x0000000900009209 */ /* 0x002fe40007800000 */
[----:B------:R-:W-:Y:S02]  /*1ac0*/  IADD3.X R2, R2, -0x1, RZ, P5, !PT ;  /* 0xffffffff02027810 */ /* 0x000fe40002ffe4ff */
[----:B------:R-:W-:Y:S02]  /*1ad0*/  ISETP.GT.U32.AND P1, PT, R4, 0xc, PT ;  /* 0x0000000c0400780c */ /* 0x000fe40003f24070 */
[----:B--2---:R-:W-:Y:S02]  /*1ae0*/  @!P3 FMNMX R0, R0, R11, !PT ;  /* 0x0000000b0000b209 */ /* 0x004fe40007800000 */
[----:B------:R-:W-:-:S02]  /*1af0*/  ISETP.GT.AND.EX P1, PT, R2, RZ, PT, P1 ;  /* 0x000000ff0200720c */ /* 0x000fc40003f24310 */
[----:B------:R-:W-:Y:S02]  /*1b00*/  IADD3 R5, P3, R5, 0x10, RZ ;  /* 0x0000001005057810 */ /* 0x000fe40007f7e0ff */
[----:B---3--:R-:W-:-:S03]  /*1b10*/  @!P4 FMNMX R0, R0, R13, !PT ;  /* 0x0000000d0000c209 */ /* 0x008fc60007800000 */
[----:B------:R-:W-:Y:S01]  /*1b20*/  IMAD.X R6, RZ, RZ, R6, P3 ;  /* 0x000000ffff067224 */ /* 0x000fe200018e0606 */
[----:B----4-:R-:W-:-:S05]  /*1b30*/  @!P2 FMNMX R0, R0, R17, !PT ;  /* 0x000000110000a209 */ /* 0x010fca0007800000 */
[----:B------:R-:W-:Y:S05]  /*1b40*/  @P1 BRA `(.L_x_128) ;  /* 0xfffff8b000001947 */ /* 0x000fea000383ffff */
.L_x_127:
[----:B------:R-:W-:-:S04]  /*1b50*/  ISETP.GT.U32.AND P1, PT, R4, 0x4, PT ;  /* 0x000000040400780c */ /* 0x000fc80003f24070 */
[----:B------:R-:W-:-:S13]  /*1b60*/  ISETP.GT.AND.EX P1, PT, R2, RZ, PT, P1 ;  /* 0x000000ff0200720c */ /* 0x000fda0003f24310 */
[----:B------:R-:W-:Y:S05]  /*1b70*/  @!P1 BRA `(.L_x_129) ;  /* 0x000003d000009947 */ /* 0x000fea0003800000 */
[C---:B0-----:R-:W-:Y:S01]  /*1b80*/  LEA R11, P0, R5.reuse, R8, 0x8 ;  /* 0x00000008050b7211 */ /* 0x041fe200078040ff */
[C---:B------:R-:W-:Y:S01]  /*1b90*/  IMAD R7, R5.reuse, 0x100, R8 ;  /* 0x0000010005077824 */ /* 0x040fe200078e0208 */
[----:B------:R-:W-:Y:S02]  /*1ba0*/  IADD3 R19, P2, R5, 0x4, RZ ;  /* 0x0000000405137810 */ /* 0x000fe40007f5e0ff */
[----:B------:R-:W-:Y:S02]  /*1bb0*/  ISETP.GE.U32.AND P5, PT, R11, c[0x0][0x170], PT ;  /* 0x00005c000b007a0c */ /* 0x000fe40003fa6070 */
[----:B------:R-:W-:Y:S02]  /*1bc0*/  LEA.HI.X R12, R5, RZ, R6, 0x8, P0 ;  /* 0x000000ff050c7211 */ /* 0x000fe400000f4406 */
[----:B------:R-:W-:Y:S02]  /*1bd0*/  IADD3 R9, P0, R11, 0x100, RZ ;  /* 0x000001000b097810 */ /* 0x000fe40007f1e0ff */
[----:B------:R-:W-:-:S02]  /*1be0*/  ISETP.GE.AND.EX P5, PT, R12, c[0x0][0x174], PT, P5 ;  /* 0x00005d000c007a0c */ /* 0x000fc40003fa6350 */
[----:B------:R-:W-:Y:S01]  /*1bf0*/  ISETP.GE.U32.AND P1, PT, R9, c[0x0][0x170], PT ;  /* 0x00005c0009007a0c */ /* 0x000fe20003f26070 */
[--C-:B------:R-:W-:Y:S01]  /*1c00*/  IMAD.X R9, RZ, RZ, R12.reuse, P0 ;  /* 0x000000ffff097224 */ /* 0x100fe200000e060c */
[----:B------:R-:W-:Y:S02]  /*1c10*/  LEA R14, R7, 0x50, 0x2 ;  /* 0x00000050070e7811 */ /* 0x000fe400078e10ff */
[----:B------:R-:W-:Y:S02]  /*1c20*/  IADD3 R10, P4, R11, 0x200, RZ ;  /* 0x000002000b0a7810 */ /* 0x000fe40007f9e0ff */
[----:B------:R-:W-:Y:S02]  /*1c30*/  ISETP.GE.AND.EX P1, PT, R9, c[0x0][0x174], PT, P1 ;  /* 0x00005d0009007a0c */ /* 0x000fe40003f26310 */
[----:B------:R-:W-:Y:S02]  /*1c40*/  IADD3 R5, P3, R11, 0x300, RZ ;  /* 0x000003000b057810 */ /* 0x000fe40007f7e0ff */
[----:B------:R-:W-:Y:S01]  /*1c50*/  ISETP.GE.U32.AND P0, PT, R10, c[0x0][0x170], PT ;  /* 0x00005c000a007a0c */ /* 0x000fe20003f06070 */
[----:B------:R-:W0:Y:S01]  /*1c60*/  @!P5 LDS R7, [R14] ;  /* 0x000000000e07d984 */ /* 0x000e220000000800 */
[----:B------:R-:W-:Y:S01]  /*1c70*/  IMAD.X R10, RZ, RZ, R12, P4 ;  /* 0x000000ffff0a7224 */ /* 0x000fe200020e060c */
[----:B------:R-:W-:-:S04]  /*1c80*/  ISETP.GE.U32.AND P4, PT, R5, c[0x0][0x170], PT ;  /* 0x00005c0005007a0c */ /* 0x000fc80003f86070 */
[----:B------:R-:W-:Y:S02]  /*1c90*/  ISETP.GE.AND.EX P0, PT, R10, c[0x0][0x174], PT, P0 ;  /* 0x00005d000a007a0c */ /* 0x000fe40003f06300 */
[----:B------:R-:W1:Y:S01]  /*1ca0*/  @!P1 LDS R9, [R14+0x400] ;  /* 0x000400000e099984 */ /* 0x000e620000000800 */
[----:B0-----:R-:W-:Y:S01]  /*1cb0*/  @!P5 FMNMX R0, R0, R7, !PT ;  /* 0x000000070000d209 */ /* 0x001fe20007800000 */
[----:B------:R-:W-:Y:S01]  /*1cc0*/  IMAD.X R7, RZ, RZ, R12, P3 ;  /* 0x000000ffff077224 */ /* 0x000fe200018e060c */
[----:B------:R-:W-:Y:S01]  /*1cd0*/  LEA R11, P5, R19, R8, 0x8 ;  /* 0x00000008130b7211 */ /* 0x000fe200078a40ff */
[----:B------:R-:W-:-:S03]  /*1ce0*/  IMAD.X R12, RZ, RZ, R6, P2 ;  /* 0x000000ffff0c7224 */ /* 0x000fc600010e0606 */
[----:B------:R-:W-:Y:S02]  /*1cf0*/  IADD3 R5, P3, R11, 0x100, RZ ;  /* 0x000001000b057810 */ /* 0x000fe40007f7e0ff */
[----:B------:R-:W-:Y:S02]  /*1d00*/  LEA.HI.X R10, R19, RZ, R12, 0x8, P5 ;  /* 0x000000ff130a7211 */ /* 0x000fe400028f440c */
[----:B------:R-:W-:Y:S02]  /*1d10*/  ISETP.GE.AND.EX P4, PT, R7, c[0x0][0x174], PT, P4 ;  /* 0x00005d0007007a0c */ /* 0x000fe40003f86340 */
[----:B------:R-:W-:Y:S01]  /*1d20*/  ISETP.GE.U32.AND P2, PT, R5, c[0x0][0x170], PT ;  /* 0x00005c0005007a0c */ /* 0x000fe20003f46070 */
[----:B------:R-:W-:Y:S01]  /*1d30*/  IMAD.X R6, RZ, RZ, R10, P3 ;  /* 0x000000ffff067224 */ /* 0x000fe200018e060a */
[----:B-1----:R-:W-:Y:S02]  /*1d40*/  @!P1 FMNMX R0, R0, R9, !PT ;  /* 0x0000000900009209 */ /* 0x002fe40007800000 */
[----:B------:R-:W-:-:S02]  /*1d50*/  ISETP.GE.U32.AND P5, PT, R11, c[0x0][0x170], PT ;  /* 0x00005c000b007a0c */ /* 0x000fc40003fa6070 */
[C---:B------:R-:W-:Y:S02]  /*1d60*/  IADD3 R5, P1, R11.reuse, 0x200, RZ ;  /* 0x000002000b057810 */ /* 0x040fe40007f3e0ff */
[----:B------:R-:W-:Y:S02]  /*1d70*/  ISETP.GE.AND.EX P3, PT, R10, c[0x0][0x174], PT, P5 ;  /* 0x00005d000a007a0c */ /* 0x000fe40003f66350 */
[----:B------:R-:W-:Y:S01]  /*1d80*/  ISETP.GE.AND.EX P2, PT, R6, c[0x0][0x174], PT, P2 ;  /* 0x00005d0006007a0c */ /* 0x000fe20003f46320 */
[----:B------:R-:W-:Y:S01]  /*1d90*/  IMAD.X R7, RZ, RZ, R10, P1 ;  /* 0x000000ffff077224 */ /* 0x000fe200008e060a */
[----:B------:R-:W-:Y:S01]  /*1da0*/  IADD3 R9, P1, R11, 0x300, RZ ;  /* 0x000003000b097810 */ /* 0x000fe20007f3e0ff */
[----:B------:R-:W-:Y:S01]  /*1db0*/  IMAD R6, R19, 0x100, R8 ;  /* 0x0000010013067824 */ /* 0x000fe200078e0208 */
[----:B------:R-:W-:Y:S02]  /*1dc0*/  ISETP.GE.U32.AND P5, PT, R5, c[0x0][0x170], PT ;  /* 0x00005c0005007a0c */ /* 0x000fe40003fa6070 */
[----:B------:R-:W0:Y:S02]  /*1dd0*/  @!P0 LDS R5, [R14+0x800] ;  /* 0x000800000e058984 */ /* 0x000e240000000800 */
[----:B------:R-:W-:Y:S01]  /*1de0*/  LEA R16, R6, 0x50, 0x2 ;  /* 0x0000005006107811 */ /* 0x000fe200078e10ff */
[----:B------:R-:W-:Y:S01]  /*1df0*/  IMAD.X R6, RZ, RZ, R10, P1 ;  /* 0x000000ffff067224 */ /* 0x000fe200008e060a */
[----:B------:R-:W-:-:S02]  /*1e00*/  ISETP.GE.AND.EX P5, PT, R7, c[0x0][0x174], PT, P5 ;  /* 0x00005d0007007a0c */ /* 0x000fc40003fa6350 */
        /* <DEDUP_REMOVED lines=20> */
.L_x_129:
[----:B------:R-:W-:-:S04]  /*1f50*/  ISETP.NE.U32.AND P1, PT, R4, RZ, PT ;  /* 0x000000ff0400720c */ /* 0x000fc80003f25070 */
[----:B------:R-:W-:-:S13]  /*1f60*/  ISETP.NE.OR.EX P0, PT, R2, RZ, P0, P1 ;  /* 0x000000ff0200720c */ /* 0x000fda0000705710 */
[----:B------:R-:W-:Y:S05]  /*1f70*/  @!P0 BRA `(.L_x_125) ;  /* 0x0000021000008947 */ /* 0x000fea0003800000 */
.L_x_126:
[----:B0-----:R-:W-:-:S04]  /*1f80*/  LEA R9, P1, R5, R8, 0x8 ;  /* 0x0000000805097211 */ /* 0x001fc800078240ff */
[----:B------:R-:W-:Y:S02]  /*1f90*/  IADD3 R11, P3, R9, 0x100, RZ ;  /* 0x00000100090b7810 */ /* 0x000fe40007f7e0ff */
[----:B------:R-:W-:Y:S02]  /*1fa0*/  LEA.HI.X R10, R5, RZ, R6, 0x8, P1 ;  /* 0x000000ff050a7211 */ /* 0x000fe400008f4406 */
[C---:B------:R-:W-:Y:S02]  /*1fb0*/  ISETP.GE.U32.AND P0, PT, R9.reuse, c[0x0][0x170], PT ;  /* 0x00005c0009007a0c */ /* 0x040fe40003f06070 */
[----:B------:R-:W-:Y:S01]  /*1fc0*/  IADD3 R7, P4, R9, 0x200, RZ ;  /* 0x0000020009077810 */ /* 0x000fe20007f9e0ff */
[----:B------:R-:W-:Y:S01]  /*1fd0*/  IMAD.X R12, RZ, RZ, R10, P3 ;  /* 0x000000ffff0c7224 */ /* 0x000fe200018e060a */
[----:B------:R-:W-:Y:S02]  /*1fe0*/  ISETP.GE.AND.EX P0, PT, R10, c[0x0][0x174], PT, P0 ;  /* 0x00005d000a007a0c */ /* 0x000fe40003f06300 */
[----:B------:R-:W-:Y:S01]  /*1ff0*/  ISETP.GE.U32.AND P2, PT, R7, c[0x0][0x170], PT ;  /* 0x00005c0007007a0c */ /* 0x000fe20003f46070 */
[----:B------:R-:W-:Y:S01]  /*2000*/  IMAD R7, R5, 0x100, R8 ;  /* 0x0000010005077824 */ /* 0x000fe200078e0208 */
[----:B------:R-:W-:Y:S01]  /*2010*/  ISETP.GE.U32.AND P1, PT, R11, c[0x0][0x170], PT ;  /* 0x00005c000b007a0c */ /* 0x000fe20003f26070 */
[----:B------:R-:W-:Y:S01]  /*2020*/  IMAD.X R11, RZ, RZ, R10, P4 ;  /* 0x000000ffff0b7224 */ /* 0x000fe200020e060a */
[----:B------:R-:W-:-:S02]  /*2030*/  IADD3 R9, P3, R9, 0x300, RZ ;  /* 0x0000030009097810 */ /* 0x000fc40007f7e0ff */
[----:B------:R-:W-:Y:S02]  /*2040*/  ISETP.GE.AND.EX P1, PT, R12, c[0x0][0x174], PT, P1 ;  /* 0x00005d000c007a0c */ /* 0x000fe40003f26310 */
[----:B------:R-:W-:Y:S01]  /*2050*/  LEA R12, R7, 0x50, 0x2 ;  /* 0x00000050070c7811 */ /* 0x000fe200078e10ff */
[----:B------:R-:W-:Y:S01]  /*2060*/  IMAD.X R7, RZ, RZ, R10, P3 ;  /* 0x000000ffff077224 */ /* 0x000fe200018e060a */
[----:B------:R-:W-:Y:S02]  /*2070*/  ISETP.GE.U32.AND P4, PT, R9, c[0x0][0x170], PT ;  /* 0x00005c0009007a0c */ /* 0x000fe40003f86070 */
[----:B------:R-:W-:Y:S02]  /*2080*/  ISETP.GE.AND.EX P2, PT, R11, c[0x0][0x174], PT, P2 ;  /* 0x00005d000b007a0c */ /* 0x000fe40003f46320 */
[----:B------:R-:W-:Y:S02]  /*2090*/  ISETP.GE.AND.EX P3, PT, R7, c[0x0][0x174], PT, P4 ;  /* 0x00005d0007007a0c */ /* 0x000fe40003f66340 */
[----:B------:R-:W0:Y:S01]  /*20a0*/  @!P0 LDS R7, [R12] ;  /* 0x000000000c078984 */ /* 0x000e220000000800 */
[----:B------:R-:W-:-:S03]  /*20b0*/  IADD3 R4, P4, R4, -0x4, RZ ;  /* 0xfffffffc04047810 */ /* 0x000fc60007f9e0ff */
[----:B------:R-:W1:Y:S01]  /*20c0*/  @!P1 LDS R9, [R12+0x400] ;  /* 0x000400000c099984 */ /* 0x000e620000000800 */
[----:B------:R-:W-:-:S04]  /*20d0*/  IADD3.X R2, R2, -0x1, RZ, P4, !PT ;  /* 0xffffffff02027810 */ /* 0x000fc800027fe4ff */
[----:B------:R-:W2:Y:S04]  /*20e0*/  @!P2 LDS R11, [R12+0x800] ;  /* 0x000800000c0ba984 */ /* 0x000ea80000000800 */
[----:B------:R-:W3:Y:S01]  /*20f0*/  @!P3 LDS R13, [R12+0xc00] ;  /* 0x000c00000c0db984 */ /* 0x000ee20000000800 */
[----:B0-----:R-:W-:Y:S02]  /*2100*/  @!P0 FMNMX R0, R0, R7, !PT ;  /* 0x0000000700008209 */ /* 0x001fe40007800000 */
[----:B------:R-:W-:Y:S02]  /*2110*/  ISETP.NE.U32.AND P0, PT, R4, RZ, PT ;  /* 0x000000ff0400720c */ /* 0x000fe40003f05070 */
[----:B-1----:R-:W-:Y:S02]  /*2120*/  @!P1 FMNMX R0, R0, R9, !PT ;  /* 0x0000000900009209 */ /* 0x002fe40007800000 */
[----:B------:R-:W-:-:S02]  /*2130*/  ISETP.NE.AND.EX P0, PT, R2, RZ, PT, P0 ;  /* 0x000000ff0200720c */ /* 0x000fc40003f05300 */
[----:B------:R-:W-:Y:S02]  /*2140*/  IADD3 R5, P1, R5, 0x4, RZ ;  /* 0x0000000405057810 */ /* 0x000fe40007f3e0ff */
[----:B--2---:R-:W-:-:S03]  /*2150*/  @!P2 FMNMX R0, R0, R11, !PT ;  /* 0x0000000b0000a209 */ /* 0x004fc60007800000 */
[----:B------:R-:W-:Y:S01]  /*2160*/  IMAD.X R6, RZ, RZ, R6, P1 ;  /* 0x000000ffff067224 */ /* 0x000fe200008e0606 */
[----:B---3--:R-:W-:-:S05]  /*2170*/  @!P3 FMNMX R0, R0, R13, !PT ;  /* 0x0000000d0000b209 */ /* 0x008fca0007800000 */
[----:B------:R-:W-:Y:S05]  /*2180*/  @P0 BRA `(.L_x_126) ;  /* 0xfffffdf000000947 */ /* 0x000fea000383ffff */
.L_x_125:
[----:B------:R-:W-:-:S04]  /*2190*/  ISETP.NE.U32.AND P0, PT, R3, RZ, PT ;  /* 0x000000ff0300720c */ /* 0x000fc80003f05070 */
[----:B------:R-:W-:-:S13]  /*21a0*/  ISETP.NE.AND.EX P0, PT, RZ, RZ, PT, P0 ;  /* 0x000000ffff00720c */ /* 0x000fda0003f05300 */
[----:B------:R-:W-:Y:S05]  /*21b0*/  @!P0 BRA `(.L_x_124) ;  /* 0x0000012000008947 */ /* 0x000fea0003800000 */
[----:B------:R-:W-:Y:S01]  /*21c0*/  IADD3 R4, P1, RZ, -R3, RZ ;  /* 0x80000003ff047210 */ /* 0x000fe20007f3e0ff */
[C---:B0-----:R-:W-:Y:S01]  /*21d0*/  IMAD R2, R5.reuse, 0x100, R8 ;  /* 0x0000010005027824 */ /* 0x041fe200078e0208 */
[----:B------:R-:W-:-:S04]  /*21e0*/  LEA R7, P0, R5, R8, 0x8 ;  /* 0x0000000805077211 */ /* 0x000fc800078040ff */
[----:B------:R-:W-:Y:S01]  /*21f0*/  LEA.HI.X R6, R5, RZ, R6, 0x8, P0 ;  /* 0x000000ff05067211 */ /* 0x000fe200000f4406 */
[----:B------:R-:W-:Y:S01]  /*2200*/  IMAD.X R5, RZ, RZ, -0x1, P1 ;  /* 0xffffffffff057424 */ /* 0x000fe200008e06ff */
[----:B------:R-:W-:-:S02]  /*2210*/  LEA R2, R2, 0x50, 0x2 ;  /* 0x0000005002027811 */ /* 0x000fc400078e10ff */
.L_x_130:
[C---:B------:R-:W-:Y:S02]  /*2220*/  ISETP.GE.U32.AND P0, PT, R7.reuse, c[0x0][0x170], PT ;  /* 0x00005c0007007a0c */ /* 0x040fe40003f06070 */
[----:B------:R-:W-:Y:S02]  /*2230*/  IADD3 R4, P1, R4, 0x1, RZ ;  /* 0x0000000104047810 */ /* 0x000fe40007f3e0ff */
[----:B------:R-:W-:Y:S02]  /*2240*/  ISETP.GE.AND.EX P0, PT, R6, c[0x0][0x174], PT, P0 ;  /* 0x00005d0006007a0c */ /* 0x000fe40003f06300 */
        /* <DEDUP_REMOVED lines=9> */
.L_x_124:
[----:B------:R-:W1:Y:S01]  /*22e0*/  SHFL.DOWN PT, R3, R0, 0x10, 0x1f ;  /* 0x0a001f0000037f89 */ /* 0x000e6200000e0000 */
[C---:B0-----:R-:W-:Y:S02]  /*22f0*/  LOP3.LUT P3, RZ, R8.reuse, 0x1f, RZ, 0xc0, !PT ;  /* 0x0000001f08ff7812 */ /* 0x041fe4000786c0ff */
[C---:B------:R-:W-:Y:S02]  /*2300*/  ISETP.GT.U32.AND P4, PT, R8.reuse, 0x7, PT ;  /* 0x000000070800780c */ /* 0x040fe40003f84070 */
[----:B------:R-:W-:Y:S02]  /*2310*/  ISETP.NE.AND P5, PT, R8, RZ, PT ;  /* 0x000000ff0800720c */ /* 0x000fe40003fa5270 */
[----:B------:R-:W-:-:S07]  /*2320*/  ISETP.NE.AND P0, PT, R15, RZ, PT ;  /* 0x000000ff0f00720c */ /* 0x000fce0003f05270 */
[----:B------:R-:W-:-:S04]  /*2330*/  @!P3 SHF.R.U32.HI R6, RZ, 0x3, R8 ;  /* 0x00000003ff06b819 */ /* 0x000fc80000011608 */
[----:B------:R-:W-:Y:S02]  /*2340*/  @!P3 LOP3.LUT R6, R6, 0x1ffffffc, RZ, 0xc0, !PT ;  /* 0x1ffffffc0606b812 */ /* 0x000fe400078ec0ff */
[----:B-1----:R-:W-:-:S05]  /*2350*/  FMNMX R3, R3, R0, !PT ;  /* 0x0000000003037209 */ /* 0x002fca0007800000 */
        /* <DEDUP_REMOVED lines=11> */
[----:B0-----:R-:W0:Y:S02]  /*2410*/  SHFL.DOWN PT, R3, R0, 0x4, 0x1f ;  /* 0x08801f0000037f89 */ /* 0x001e2400000e0000 */
        /* <DEDUP_REMOVED lines=12> */
[----:B------:R-:W-:Y:S01]  /*24e0*/  IMAD.MOV.U32 R0, RZ, RZ, c[0x0][0x170] ;  /* 0x00005c00ff007624 */ /* 0x000fe200078e00ff */
[----:B------:R-:W0:Y:S01]  /*24f0*/  LDS R2, [0x48] ;  /* 0x00004800ff027984 */ /* 0x000e220000000800 */
[----:B------:R-:W-:-:S03]  /*2500*/  IMAD.MOV.U32 R5, RZ, RZ, RZ ;  /* 0x000000ffff057224 */ /* 0x000fc600078e00ff */
[----:B------:R-:W-:-:S05]  /*2510*/  IADD3 R0, P0, R0, 0xff, RZ ;  /* 0x000000ff00007810 */ /* 0x000fca0007f1e0ff */
[----:B------:R-:W-:-:S05]  /*2520*/  IMAD.X R3, RZ, RZ, c[0x0][0x174], P0 ;  /* 0x00005d00ff037624 */ /* 0x000fca00000e06ff */
[--C-:B------:R-:W-:Y:S02]  /*2530*/  SHF.R.S64 R0, R0, 0x8, R3.reuse ;  /* 0x0000000800007819 */ /* 0x100fe40000001003 */
[----:B------:R-:W-:Y:S02]  /*2540*/  SHF.R.S32.HI R3, RZ, 0x8, R3 ;  /* 0x00000008ff037819 */ /* 0x000fe40000011403 */
[----:B------:R-:W-:-:S04]  /*2550*/  ISETP.GT.U32.AND P0, PT, R0, 0x1, PT ;  /* 0x000000010000780c */ /* 0x000fc80003f04070 */
[----:B------:R-:W-:-:S04]  /*2560*/  ISETP.GT.AND.EX P0, PT, R3, RZ, PT, P0 ;  /* 0x000000ff0300720c */ /* 0x000fc80003f04300 */
[----:B------:R-:W-:Y:S02]  /*2570*/  SEL R11, R0, 0x1, P0 ;  /* 0x00000001000b7807 */ /* 0x000fe40000000000 */
[----:B------:R-:W-:Y:S01]  /*2580*/  SEL R12, R3, RZ, P0 ;  /* 0x000000ff030c7207 */ /* 0x000fe20000000000 */
[----:B------:R-:W-:Y:S01]  /*2590*/  IMAD.MOV.U32 R3, RZ, RZ, RZ ;  /* 0x000000ffff037224 */ /* 0x000fe200078e00ff */
[C---:B------:R-:W-:Y:S02]  /*25a0*/  IADD3 R0, P1, R11.reuse, -0x1, RZ ;  /* 0xffffffff0b007810 */ /* 0x040fe40007f3e0ff */
[----:B------:R-:W-:Y:S02]  /*25b0*/  LOP3.LUT R14, R11, 0x3, RZ, 0xc0, !PT ;  /* 0x000000030b0e7812 */ /* 0x000fe400078ec0ff */
[----:B------:R-:W-:Y:S02]  /*25c0*/  ISETP.GE.U32.AND P0, PT, R0, 0x3, PT ;  /* 0x000000030000780c */ /* 0x000fe40003f06070 */
[----:B------:R-:W-:-:S04]  /*25d0*/  IADD3.X R0, R12, -0x1, RZ, P1, !PT ;  /* 0xffffffff0c007810 */ /* 0x000fc80000ffe4ff */
[----:B------:R-:W-:Y:S01]  /*25e0*/  ISETP.GE.U32.AND.EX P0, PT, R0, RZ, PT, P0 ;  /* 0x000000ff0000720c */ /* 0x000fe20003f06100 */
[----:B------:R-:W-:-:S12]  /*25f0*/  IMAD.MOV.U32 R0, RZ, RZ, RZ ;  /* 0x000000ffff007224 */ /* 0x000fd800078e00ff */
[----:B------:R-:W-:Y:S05]  /*2600*/  @!P0 BRA `(.L_x_132) ;  /* 0x0000047000008947 */ /* 0x000fea0003800000 */
[----:B0-----:R-:W-:-:S04]  /*2610*/  IADD3 R11, P0, -R14, R11, RZ ;  /* 0x0000000b0e0b7210 */ /* 0x001fc80007f1e1ff */
[----:B------:R-:W-:-:S02]  /*2620*/  IADD3.X R12, R12, -0x1, RZ, P0, !PT ;  /* 0xffffffff0c0c7810 */ /* 0x000fc400007fe4ff */
.L_x_141:
[----:B------:R-:W-:Y:S01]  /*2630*/  LEA R6, P0, R5, R8, 0x8 ;  /* 0x0000000805067211 */ /* 0x000fe200078040ff */
[----:B------:R-:W-:Y:S01]  /*2640*/  BSSY B0, `(.L_x_133) ;  /* 0x000001a000007945 */ /* 0x000fe20003800000 */
[----:B------:R-:W-:Y:S02]  /*2650*/  IADD3 R11, P2, R11, -0x4, RZ ;  /* 0xfffffffc0b0b7810 */ /* 0x000fe40007f5e0ff */
[----:B------:R-:W-:Y:S02]  /*2660*/  LEA.HI.X R10, R5, RZ, R3, 0x8, P0 ;  /* 0x000000ff050a7211 */ /* 0x000fe400000f4403 */
[C---:B------:R-:W-:Y:S02]  /*2670*/  ISETP.GE.U32.AND P0, PT, R6.reuse, c[0x0][0x170], PT ;  /* 0x00005c0006007a0c */ /* 0x040fe40003f06070 */
[----:B------:R-:W-:Y:S02]  /*2680*/  IADD3 R7, P1, R6, 0x100, RZ ;  /* 0x0000010006077810 */ /* 0x000fe40007f3e0ff */
[----:B------:R-:W-:-:S02]  /*2690*/  ISETP.GE.AND.EX P0, PT, R10, c[0x0][0x174], PT, P0 ;  /* 0x00005d000a007a0c */ /* 0x000fc40003f06300 */
[----:B------:R-:W-:Y:S01]  /*26a0*/  IADD3.X R12, R12, -0x1, RZ, P2, !PT ;  /* 0xffffffff0c0c7810 */ /* 0x000fe200017fe4ff */
[----:B------:R-:W-:Y:S01]  /*26b0*/  IMAD.X R9, RZ, RZ, R10, P1 ;  /* 0x000000ffff097224 */ /* 0x000fe200008e060a */
[C---:B------:R-:W-:Y:S02]  /*26c0*/  IADD3 R4, P2, R6.reuse, 0x200, RZ ;  /* 0x0000020006047810 */ /* 0x040fe40007f5e0ff */
[----:B------:R-:W-:-:S03]  /*26d0*/  IADD3 R6, P1, R6, 0x300, RZ ;  /* 0x0000030006067810 */ /* 0x000fc60007f3e0ff */
[--C-:B------:R-:W-:Y:S01]  /*26e0*/  IMAD.X R13, RZ, RZ, R10.reuse, P2 ;  /* 0x000000ffff0d7224 */ /* 0x100fe200010e060a */
[----:B------:R-:W-:Y:S01]  /*26f0*/  ISETP.GE.U32.AND P2, PT, R7, c[0x0][0x170], PT ;  /* 0x00005c0007007a0c */ /* 0x000fe20003f46070 */
[----:B------:R-:W-:Y:S01]  /*2700*/  IMAD.X R10, RZ, RZ, R10, P1 ;  /* 0x000000ffff0a7224 */ /* 0x000fe200008e060a */
[----:B------:R-:W-:Y:S01]  /*2710*/  ISETP.GE.U32.AND P1, PT, R4, c[0x0][0x170], PT ;  /* 0x00005c0004007a0c */ /* 0x000fe20003f26070 */
[----:B------:R-:W-:Y:S01]  /*2720*/  IMAD R4, R5, 0x100, R8 ;  /* 0x0000010005047824 */ /* 0x000fe200078e0208 */
[----:B------:R-:W-:-:S04]  /*2730*/  ISETP.GE.AND.EX P2, PT, R9, c[0x0][0x174], PT, P2 ;  /* 0x00005d0009007a0c */ /* 0x000fc80003f46320 */
[----:B------:R-:W-:Y:S01]  /*2740*/  LEA R4, R4, 0x50, 0x2 ;  /* 0x0000005004047811 */ /* 0x000fe200078e10ff */
[----:B------:R-:W-:Y:S05]  /*2750*/  @P0 BRA `(.L_x_134) ;  /* 0x0000008000000947 */ /* 0x000fea0003800000 */
[----:B------:R-:W0:Y:S02]  /*2760*/  LDS R7, [R4] ;  /* 0x0000000004077984 */ /* 0x000e240000000800 */
[----:B0-----:R-:W-:-:S04]  /*2770*/  FADD R7, -R2, R7 ;  /* 0x0000000702077221 */ /* 0x001fc80000000100 */
[----:B------:R-:W-:-:S05]  /*2780*/  FMUL R7, R7, 1.4426950216293334961 ;  /* 0x3fb8aa3b07077820 */ /* 0x000fca0000400000 */
[----:B------:R-:W-:-:S13]  /*2790*/  FSETP.GEU.AND P0, PT, R7, -126, PT ;  /* 0xc2fc00000700780b */ /* 0x000fda0003f0e000 */
[----:B------:R-:W-:-:S04]  /*27a0*/  @!P0 FMUL R7, R7, 0.5 ;  /* 0x3f00000007078820 */ /* 0x000fc80000400000 */
[----:B------:R-:W0:Y:S02]  /*27b0*/  MUFU.EX2 R9, R7 ;  /* 0x0000000700097308 */ /* 0x000e240000000800 */
[----:B0-----:R-:W-:-:S04]  /*27c0*/  @!P0 FMUL R9, R9, R9 ;  /* 0x0000000909098220 */ /* 0x001fc80000400000 */
[----:B------:R-:W-:-:S02]  /*27d0*/  FADD R0, R0, R9 ;  /* 0x0000000900007221 */ /* 0x000fc40000000000 */
.L_x_134:
[----:B------:R-:W-:Y:S05]  /*27e0*/  BSYNC B0 ;  /* 0x0000000000007941 */ /* 0x000fea0003800000 */
.L_x_133:
[----:B------:R-:W-:Y:S01]  /*27f0*/  BSSY B0, `(.L_x_135) ;  /* 0x000000b000007945 */ /* 0x000fe20003800000 */
[----:B------:R-:W-:Y:S01]  /*2800*/  ISETP.GE.U32.AND P0, PT, R6, c[0x0][0x170], PT ;  /* 0x00005c0006007a0c */ /* 0x000fe20003f06070 */
[----:B------:R-:W-:-:S07]  /*2810*/  @P2 BRA `(.L_x_136) ;  /* 0x0000008000002947 */ /* 0x000fce0003800000 */
[----:B------:R-:W0:Y:S02]  /*2820*/  LDS R7, [R4+0x400] ;  /* 0x0004000004077984 */ /* 0x000e240000000800 */
[----:B0-----:R-:W-:-:S04]  /*2830*/  FADD R7, -R2, R7 ;  /* 0x0000000702077221 */ /* 0x001fc80000000100 */
[----:B------:R-:W-:-:S05]  /*2840*/  FMUL R7, R7, 1.4426950216293334961 ;  /* 0x3fb8aa3b07077820 */ /* 0x000fca0000400000 */
[----:B------:R-:W-:-:S13]  /*2850*/  FSETP.GEU.AND P2, PT, R7, -126, PT ;  /* 0xc2fc00000700780b */ /* 0x000fda0003f4e000 */
[----:B------:R-:W-:-:S04]  /*2860*/  @!P2 FMUL R7, R7, 0.5 ;  /* 0x3f0000000707a820 */ /* 0x000fc80000400000 */
[----:B------:R-:W0:Y:S02]  /*2870*/  MUFU.EX2 R9, R7 ;  /* 0x0000000700097308 */ /* 0x000e240000000800 */
[----:B0-----:R-:W-:-:S04]  /*2880*/  @!P2 FMUL R9, R9, R9 ;  /* 0x000000090909a220 */ /* 0x001fc80000400000 */
[----:B------:R-:W-:-:S02]  /*2890*/  FADD R0, R0, R9 ;  /* 0x0000000900007221 */ /* 0x000fc40000000000 */
.L_x_136:
[----:B------:R-:W-:Y:S05]  /*28a0*/  BSYNC B0 ;  /* 0x0000000000007941 */ /* 0x000fea0003800000 */
.L_x_135:
[----:B------:R-:W-:Y:S01]  /*28b0*/  ISETP.GE.AND.EX P1, PT, R13, c[0x0][0x174], PT, P1 ;  /* 0x00005d000d007a0c */ /* 0x000fe20003f26310 */
[----:B------:R-:W-:Y:S01]  /*28c0*/  BSSY B0, `(.L_x_137) ;  /* 0x000000d000007945 */ /* 0x000fe20003800000 */
[----:B------:R-:W-:Y:S02]  /*28d0*/  ISETP.NE.U32.AND P2, PT, R11, RZ, PT ;  /* 0x000000ff0b00720c */ /* 0x000fe40003f45070 */
[----:B------:R-:W-:Y:S02]  /*28e0*/  ISETP.GE.AND.EX P0, PT, R10, c[0x0][0x174], PT, P0 ;  /* 0x00005d000a007a0c */ /* 0x000fe40003f06300 */
[----:B------:R-:W-:-:S07]  /*28f0*/  ISETP.NE.AND.EX P2, PT, R12, RZ, PT, P2 ;  /* 0x000000ff0c00720c */ /* 0x000fce0003f45320 */
[----:B------:R-:W-:Y:S05]  /*2900*/  @P1 BRA `(.L_x_138) ;  /* 0x0000008000001947 */ /* 0x000fea0003800000 */
        /* <DEDUP_REMOVED lines=8> */
.L_x_138:
[----:B------:R-:W-:Y:S05]  /*2990*/  BSYNC B0 ;  /* 0x0000000000007941 */ /* 0x000fea0003800000 */
.L_x_137:
[----:B------:R-:W-:Y:S01]  /*29a0*/  BSSY B0, `(.L_x_139) ;  /* 0x000000a000007945 */ /* 0x000fe20003800000 */
        /* <DEDUP_REMOVED lines=9> */
.L_x_140:
[----:B------:R-:W-:Y:S05]  /*2a40*/  BSYNC B0 ;  /* 0x0000000000007941 */ /* 0x000fea0003800000 */
.L_x_139:
[----:B------:R-:W-:-:S05]  /*2a50*/  IADD3 R5, P0, R5, 0x4, RZ ;  /* 0x0000000405057810 */ /* 0x000fca0007f1e0ff */
[----:B------:R-:W-:Y:S01]  /*2a60*/  IMAD.X R3, RZ, RZ, R3, P0 ;  /* 0x000000ffff037224 */ /* 0x000fe200000e0603 */
[----:B------:R-:W-:Y:S05]  /*2a70*/  @P2 BRA `(.L_x_141) ;  /* 0xfffffbb000002947 */ /* 0x000fea000383ffff */
.L_x_132:
[----:B0-----:R-:W-:-:S04]  /*2a80*/  ISETP.NE.U32.AND P0, PT, R14, RZ, PT ;  /* 0x000000ff0e00720c */ /* 0x001fc80003f05070 */
[----:B------:R-:W-:-:S13]  /*2a90*/  ISETP.NE.AND.EX P0, PT, RZ, RZ, PT, P0 ;  /* 0x000000ffff00720c */ /* 0x000fda0003f05300 */
[----:B------:R-:W-:Y:S05]  /*2aa0*/  @!P0 BRA `(.L_x_131) ;  /* 0x000001b000008947 */ /* 0x000fea0003800000 */
[----:B------:R-:W-:Y:S01]  /*2ab0*/  IADD3 R6, P1, RZ, -R14, RZ ;  /* 0x8000000eff067210 */ /* 0x000fe20007f3e0ff */
[C---:B------:R-:W-:Y:S01]  /*2ac0*/  IMAD R4, R5.reuse, 0x100, R8 ;  /* 0x0000010005047824 */ /* 0x040fe200078e0208 */
[----:B------:R-:W-:-:S03]  /*2ad0*/  LEA R10, P0, R5, R8, 0x8 ;  /* 0x00000008050a7211 */ /* 0x000fc600078040ff */
[----:B------:R-:W-:Y:S01]  /*2ae0*/  IMAD.X R9, RZ, RZ, -0x1, P1 ;  /* 0xffffffffff097424 */ /* 0x000fe200008e06ff */
[----:B------:R-:W-:Y:S02]  /*2af0*/  LEA.HI.X R7, R5, RZ, R3, 0x8, P0 ;  /* 0x000000ff05077211 */ /* 0x000fe400000f4403 */
[----:B------:R-:W-:-:S02]  /*2b00*/  LEA R4, R4, 0x50, 0x2 ;  /* 0x0000005004047811 */ /* 0x000fc400078e10ff */
.L_x_144:
        /* <DEDUP_REMOVED lines=17> */
.L_x_143:
[----:B------:R-:W-:Y:S05]  /*2c20*/  BSYNC B0 ;  /* 0x0000000000007941 */ /* 0x000fea0003800000 */
.L_x_142:
[----:B------:R-:W-:Y:S01]  /*2c30*/  IMAD.X R7, RZ, RZ, R7, P2 ;  /* 0x000000ffff077224 */ /* 0x000fe200010e0607 */
[----:B------:R-:W-:Y:S01]  /*2c40*/  IADD3 R4, R4, 0x400, RZ ;  /* 0x0000040004047810 */ /* 0x000fe20007ffe0ff */
[----:B------:R-:W-:Y:S05]  /*2c50*/  @P1 BRA `(.L_x_144) ;  /* 0xfffffeb000001947 */ /* 0x000fea000383ffff */
.L_x_131:
[----:B------:R-:W0:Y:S01]  /*2c60*/  SHFL.DOWN PT, R3, R0, 0x10, 0x1f ;  /* 0x0a001f0000037f89 */ /* 0x000e2200000e0000 */
[----:B------:R-:W-:Y:S02]  /*2c70*/  @!P3 SHF.R.U32.HI R6, RZ, 0x3, R8 ;  /* 0x00000003ff06b819 */ /* 0x000fe40000011608 */
[----:B------:R-:W-:Y:S02]  /*2c80*/  ISETP.NE.AND P0, PT, R15, RZ, PT ;  /* 0x000000ff0f00720c */ /* 0x000fe40003f05270 */
[----:B------:R-:W-:Y:S01]  /*2c90*/  @!P3 LOP3.LUT R6, R6, 0x1ffffffc, RZ, 0xc0, !PT ;  /* 0x1ffffffc0606b812 */ /* 0x000fe200078ec0ff */
[----:B0-----:R-:W-:-:S05]  /*2ca0*/  FADD R3, R3, R0 ;  /* 0x0000000003037221 */ /* 0x001fca0000000000 */
[----:B------:R-:W0:Y:S02]  /*2cb0*/  SHFL.DOWN PT, R2, R3, 0x8, 0x1f ;  /* 0x09001f0003027f89 */ /* 0x000e2400000e0000 */
        /* <DEDUP_REMOVED lines=10> */
[----:B0-----:R-:W0:Y:S02]  /*2d60*/  SHFL.DOWN PT, R3, R0, 0x4, 0x1f ;  /* 0x08801f0000037f89 */ /* 0x001e2400000e0000 */
        /* <DEDUP_REMOVED lines=11> */
[----:B------:R-:W-:Y:S01]  /*2e20*/  IMAD.MOV.U32 R0, RZ, RZ, c[0x0][0x170] ;  /* 0x00005c00ff007624 */ /* 0x000fe200078e00ff */
[----:B------:R-:W0:Y:S01]  /*2e30*/  LDS.64 R2, [0x48] ;  /* 0x00004800ff027984 */ /* 0x000e220000000a00 */
[----:B------:R-:W-:-:S02]  /*2e40*/  IMAD.MOV.U32 R16, RZ, RZ, RZ ;  /* 0x000000ffff107224 */ /* 0x000fc400078e00ff */
[----:B------:R-:W-:Y:S01]  /*2e50*/  IMAD.MOV.U32 R15, RZ, RZ, RZ ;  /* 0x000000ffff0f7224 */ /* 0x000fe200078e00ff */
[----:B------:R-:W-:Y:S01]  /*2e60*/  IADD3 R0, P0, R0, 0xff, RZ ;  /* 0x000000ff00007810 */ /* 0x000fe20007f1e0ff */
[----:B------:R-:W1:Y:S04]  /*2e70*/  S2R R17, SR_CTAID.X ;  /* 0x0000000000117919 */ /* 0x000e680000002500 */
        /* <DEDUP_REMOVED lines=11> */
[----:B------:R-:W-:-:S13]  /*2f30*/  ISETP.GE.U32.AND.EX P0, PT, R4, RZ, PT, P0 ;  /* 0x000000ff0400720c */ /* 0x000fda0003f06100 */
[----:B------:R-:W-:Y:S05]  /*2f40*/  @!P0 BRA `(.L_x_145) ;  /* 0x0000089000008947 */ /* 0x000fea0003800000 */
[----:B01----:R-:W-:Y:S01]  /*2f50*/  IMAD.MOV.U32 R4, RZ, RZ, R8 ;  /* 0x000000ffff047224 */ /* 0x003fe200078e0008 */
[----:B------:R-:W-:Y:S01]  /*2f60*/  IADD3 R14, P0, -R9, R0, RZ ;  /* 0x00000000090e7210 */ /* 0x000fe20007f1e1ff */
[----:B------:R-:W-:-:S03]  /*2f70*/  IMAD.MOV.U32 R5, RZ, RZ, RZ ;  /* 0x000000ffff057224 */ /* 0x000fc600078e00ff */
[----:B------:R-:W-:Y:S01]  /*2f80*/  IADD3.X R13, R13, -0x1, RZ, P0, !PT ;  /* 0xffffffff0d0d7810 */ /* 0x000fe200007fe4ff */
[----:B------:R-:W-:-:S04]  /*2f90*/  IMAD.WIDE.U32 R4, R17, c[0x0][0x170], R4 ;  /* 0x00005c0011047a25 */ /* 0x000fc800078e0004 */
[----:B------:R-:W-:-:S02]  /*2fa0*/  IMAD R12, R17, c[0x0][0x174], R5 ;  /* 0x00005d00110c7a24 */ /* 0x000fc400078e0205 */
.L_x_162:
[C---:B------:R-:W-:Y:S01]  /*2fb0*/  IMAD.SHL.U32 R11, R16.reuse, 0x100, RZ ;  /* 0x00000100100b7824 */ /* 0x040fe200078e00ff */
[----:B0-----:R-:W-:Y:S01]  /*2fc0*/  SHF.L.U64.HI R7, R16, 0x8, R15 ;  /* 0x0000000810077819 */ /* 0x001fe2000001020f */
[----:B------:R-:W-:Y:S01]  /*2fd0*/  BSSY B0, `(.L_x_146) ;  /* 0x0000026000007945 */ /* 0x000fe20003800000 */
[----:B------:R-:W-:Y:S01]  /*2fe0*/  IADD3 R14, P0, R14, -0x4, RZ ;  /* 0xfffffffc0e0e7810 */ /* 0x000fe20007f1e0ff */
[C---:B------:R-:W-:Y:S01]  /*2ff0*/  IMAD.IADD R18, R8.reuse, 0x1, R11 ;  /* 0x0000000108127824 */ /* 0x040fe200078e020b */
[----:B------:R-:W-:Y:S02]  /*3000*/  IADD3 R20, P2, R8, R11, RZ ;  /* 0x0000000b08147210 */ /* 0x000fe40007f5e0ff */
[----:B------:R-:W-:Y:S02]  /*3010*/  IADD3 R0, P3, R11, R4, RZ ;  /* 0x000000040b007210 */ /* 0x000fe40007f7e0ff */
[----:B------:R-:W-:Y:S01]  /*3020*/  ISETP.GE.U32.AND P1, PT, R20, c[0x0][0x170], PT ;  /* 0x00005c0014007a0c */ /* 0x000fe20003f26070 */
[----:B------:R-:W-:Y:S01]  /*3030*/  IMAD.X R19, RZ, RZ, R7, P2 ;  /* 0x000000ffff137224 */ /* 0x000fe200010e0607 */
[----:B------:R-:W-:Y:S01]  /*3040*/  IADD3.X R13, R13, -0x1, RZ, P0, !PT ;  /* 0xffffffff0d0d7810 */ /* 0x000fe200007fe4ff */
[----:B------:R-:W-:Y:S01]  /*3050*/  IMAD.X R7, R7, 0x1, R12, P3 ;  /* 0x0000000107077824 */ /* 0x000fe200018e060c */
[----:B------:R-:W-:-:S02]  /*3060*/  ISETP.NE.U32.AND P0, PT, R14, RZ, PT ;  /* 0x000000ff0e00720c */ /* 0x000fc40003f05070 */
[----:B------:R-:W-:Y:S02]  /*3070*/  ISETP.GE.AND.EX P1, PT, R19, c[0x0][0x174], PT, P1 ;  /* 0x00005d0013007a0c */ /* 0x000fe40003f26310 */
[C---:B------:R-:W-:Y:S02]  /*3080*/  LEA R6, P2, R0.reuse, c[0x0][0x168], 0x1 ;  /* 0x00005a0000067a11 */ /* 0x040fe400078408ff */
[----:B------:R-:W-:Y:S02]  /*3090*/  ISETP.NE.AND.EX P0, PT, R13, RZ, PT, P0 ;  /* 0x000000ff0d00720c */ /* 0x000fe40003f05300 */
[----:B------:R-:W-:Y:S02]  /*30a0*/  LEA.HI.X R7, R0, c[0x0][0x16c], R7, 0x1, P2 ;  /* 0x00005b0000077a11 */ /* 0x000fe400010f0c07 */
[----:B------:R-:W-:-:S05]  /*30b0*/  LEA R18, R18, 0x50, 0x2 ;  /* 0x0000005012127811 */ /* 0x000fca00078e10ff */
        /* <DEDUP_REMOVED lines=18> */
[----:B------:R-:W-:Y:S05]  /*31e0*/  CALL.REL.NOINC `($fused_softmax_cast_n_2561_to_3072__kernel$__cuda_sm3x_div_rn_noftz_f32_slowpath) ;  /* 0x0000096000007944 */ /* 0x000fea0003c00000 */
[----:B0-----:R-:W-:-:S02]  /*31f0*/  IMAD.MOV.U32 R10, RZ, RZ, R0 ;  /* 0x000000ffff0a7224 */ /* 0x001fc400078e0000 */
.L_x_149:
[----:B------:R-:W-:Y:S05]  /*3200*/  BSYNC B1 ;  /* 0x0000000000017941 */ /* 0x000fea0003800000 */
.L_x_148:
[----:B------:R-:W-:-:S05]  /*3210*/  F2FP.PACK_AB R10, RZ, R10 ;  /* 0x0000000aff0a723e */ /* 0x000fca00000000ff */
[----:B------:R0:W-:Y:S02]  /*3220*/  STG.E.U16 [R6.64], R10 ;  /* 0x0000000a06007986 */ /* 0x0001e4000c101504 */
.L_x_147:
[----:B------:R-:W-:Y:S05]  /*3230*/  BSYNC B0 ;  /* 0x0000000000007941 */ /* 0x000fea0003800000 */
.L_x_146:
[----:B------:R-:W-:Y:S01]  /*3240*/  IADD3 R0, P2, R20, 0x100, RZ ;  /* 0x0000010014007810 */ /* 0x000fe20007f5e0ff */
[----:B------:R-:W-:Y:S03]  /*3250*/  BSSY B0, `(.L_x_150) ;  /* 0x000001b000007945 */ /* 0x000fe60003800000 */
[----:B------:R-:W-:Y:S01]  /*3260*/  ISETP.GE.U32.AND P1, PT, R0, c[0x0][0x170], PT ;  /* 0x00005c0000007a0c */ /* 0x000fe20003f26070 */
[----:B------:R-:W-:-:S05]  /*3270*/  IMAD.X R0, RZ, RZ, R19, P2 ;  /* 0x000000ffff007224 */ /* 0x000fca00010e0613 */
[----:B------:R-:W-:-:S13]  /*3280*/  ISETP.GE.AND.EX P1, PT, R0, c[0x0][0x174], PT, P1 ;  /* 0x00005d0000007a0c */ /* 0x000fda0003f26310 */
[----:B------:R-:W-:Y:S05]  /*3290*/  @P1 BRA `(.L_x_151) ;  /* 0x0000016000001947 */ /* 0x000fea0003800000 */
[----:B------:R-:W1:Y:S01]  /*32a0*/  LDS R11, [R18+0x400] ;  /* 0x00040000120b7984 */ /* 0x000e620000000800 */
[----:B------:R-:W2:Y:S01]  /*32b0*/  MUFU.RCP R0, R3 ;  /* 0x0000000300007308 */ /* 0x000ea20000001000 */
[----:B------:R-:W-:Y:S01]  /*32c0*/  BSSY B1, `(.L_x_152) ;  /* 0x0000011000017945 */ /* 0x000fe20003800000 */
[----:B--2---:R-:W-:-:S04]  /*32d0*/  FFMA R21, R0, -R3, 1 ;  /* 0x3f80000000157423 */ /* 0x004fc80000000803 */
[----:B------:R-:W-:Y:S01]  /*32e0*/  FFMA R0, R0, R21, R0 ;  /* 0x0000001500007223 */ /* 0x000fe20000000000 */
[----:B-1----:R-:W-:-:S04]  /*32f0*/  FADD R11, -R2, R11 ;  /* 0x0000000b020b7221 */ /* 0x002fc80000000100 */
[----:B------:R-:W-:-:S05]  /*3300*/  FMUL R11, R11, 1.4426950216293334961 ;  /* 0x3fb8aa3b0b0b7820 */ /* 0x000fca0000400000 */
[----:B------:R-:W-:-:S13]  /*3310*/  FSETP.GEU.AND P1, PT, R11, -126, PT ;  /* 0xc2fc00000b00780b */ /* 0x000fda0003f2e000 */
[----:B------:R-:W-:-:S04]  /*3320*/  @!P1 FMUL R11, R11, 0.5 ;  /* 0x3f0000000b0b9820 */ /* 0x000fc80000400000 */
[----:B0-----:R-:W0:Y:S02]  /*3330*/  MUFU.EX2 R10, R11 ;  /* 0x0000000b000a7308 */ /* 0x001e240000000800 */
        /* <DEDUP_REMOVED lines=8> */
[----:B------:R-:W-:Y:S05]  /*33c0*/  CALL.REL.NOINC `($fused_softmax_cast_n_2561_to_3072__kernel$__cuda_sm3x_div_rn_noftz_f32_slowpath) ;  /* 0x0000078000007944 */ /* 0x000fea0003c00000 */
.L_x_153:
[----:B------:R-:W-:Y:S05]  /*33d0*/  BSYNC B1 ;  /* 0x0000000000017941 */ /* 0x000fea0003800000 */
.L_x_152:
[----:B0-----:R-:W-:-:S05]  /*33e0*/  F2FP.PACK_AB R0, RZ, R0 ;  /* 0x00000000ff00723e */ /* 0x001fca00000000ff */
[----:B------:R0:W-:Y:S02]  /*33f0*/  STG.E.U16 [R6.64+0x200], R0 ;  /* 0x0002000006007986 */ /* 0x0001e4000c101504 */
.L_x_151:
[----:B------:R-:W-:Y:S05]  /*3400*/  BSYNC B0 ;  /* 0x0000000000007941 */ /* 0x000fea0003800000 */
.L_x_150:
        /* <DEDUP_REMOVED lines=25> */
.L_x_157:
[----:B------:R-:W-:Y:S05]  /*35a0*/  BSYNC B1 ;  /* 0x0000000000017941 */ /* 0x000fea0003800000 */
.L_x_156:
[----:B0-----:R-:W-:-:S05]  /*35b0*/  F2FP.PACK_AB R0, RZ, R0 ;  /* 0x00000000ff00723e */ /* 0x001fca00000000ff */
[----:B------:R0:W-:Y:S02]  /*35c0*/  STG.E.U16 [R6.64+0x400], R0 ;  /* 0x0004000006007986 */ /* 0x0001e4000c101504 */
.L_x_155:
[----:B------:R-:W-:Y:S05]  /*35d0*/  BSYNC B0 ;  /* 0x0000000000007941 */ /* 0x000fea0003800000 */
.L_x_154:
        /* <DEDUP_REMOVED lines=25> */
.L_x_161:
[----:B------:R-:W-:Y:S05]  /*3770*/  BSYNC B1 ;  /* 0x0000000000017941 */ /* 0x000fea0003800000 */
.L_x_160:
[----:B0-----:R-:W-:-:S05]  /*3780*/  F2FP.PACK_AB R0, RZ, R0 ;  /* 0x00000000ff00723e */ /* 0x001fca00000000ff */
[----:B------:R0:W-:Y:S02]  /*3790*/  STG.E.U16 [R6.64+0x600], R0 ;  /* 0x0006000006007986 */ /* 0x0001e4000c101504 */
.L_x_159:
[----:B------:R-:W-:Y:S05]  /*37a0*/  BSYNC B0 ;  /* 0x0000000000007941 */ /* 0x000fea0003800000 */
.L_x_158:
[----:B------:R-:W-:-:S05]  /*37b0*/  IADD3 R16, P1, R16, 0x4, RZ ;  /* 0x0000000410107810 */ /* 0x000fca0007f3e0ff */
[----:B------:R-:W-:Y:S01]  /*37c0*/  IMAD.X R15, RZ, RZ, R15, P1 ;  /* 0x000000ffff0f7224 */ /* 0x000fe200008e060f */
[----:B------:R-:W-:Y:S05]  /*37d0*/  @P0 BRA `(.L_x_162) ;  /* 0xfffff7d000000947 */ /* 0x000fea000383ffff */
.L_x_145:
[----:B01----:R-:W-:-:S04]  /*37e0*/  ISETP.NE.U32.AND P0, PT, R9, RZ, PT ;  /* 0x000000ff0900720c */ /* 0x003fc80003f05070 */
[----:B------:R-:W-:-:S13]  /*37f0*/  ISETP.NE.AND.EX P0, PT, RZ, RZ, PT, P0 ;  /* 0x000000ffff00720c */ /* 0x000fda0003f05300 */
[----:B------:R-:W-:Y:S05]  /*3800*/  @!P0 EXIT ;  /* 0x000000000000894d */ /* 0x000fea0003800000 */
[C---:B------:R-:W-:Y:S01]  /*3810*/  SHF.L.U64.HI R7, R16.reuse, 0x8, R15 ;  /* 0x0000000810077819 */ /* 0x040fe2000001020f */
[C---:B------:R-:W-:Y:S01]  /*3820*/  IMAD.SHL.U32 R6, R16.reuse, 0x100, RZ ;  /* 0x0000010010067824 */ /* 0x040fe200078e00ff */
[----:B------:R-:W-:Y:S01]  /*3830*/  IADD3 R9, P2, RZ, -R9, RZ ;  /* 0x80000009ff097210 */ /* 0x000fe20007f5e0ff */
[----:B------:R-:W-:Y:S02]  /*3840*/  IMAD R16, R16, 0x100, R8 ;  /* 0x0000010010107824 */ /* 0x000fe400078e0208 */
[----:B------:R-:W-:-:S04]  /*3850*/  IMAD.WIDE.U32 R4, R17, c[0x0][0x170], R6 ;  /* 0x00005c0011047a25 */ /* 0x000fc800078e0006 */
[----:B------:R-:W-:Y:S01]  /*3860*/  IMAD R0, R17, c[0x0][0x174], R5 ;  /* 0x00005d0011007a24 */ /* 0x000fe200078e0205 */
[C---:B------:R-:W-:Y:S01]  /*3870*/  IADD3 R5, P0, R8.reuse, R4, RZ ;  /* 0x0000000408057210 */ /* 0x040fe20007f1e0ff */
[----:B------:R-:W-:Y:S01]  /*3880*/  IMAD.X R12, RZ, RZ, -0x1, P2 ;  /* 0xffffffffff0c7424 */ /* 0x000fe200010e06ff */
[----:B------:R-:W-:Y:S02]  /*3890*/  IADD3 R8, P1, R8, R6, RZ ;  /* 0x0000000608087210 */ /* 0x000fe40007f3e0ff */
[----:B------:R-:W-:Y:S01]  /*38a0*/  LEA R6, R16, 0x50, 0x2 ;  /* 0x0000005010067811 */ /* 0x000fe200078e10ff */
[----:B------:R-:W-:Y:S01]  /*38b0*/  IMAD.X R0, RZ, RZ, R0, P0 ;  /* 0x000000ffff007224 */ /* 0x000fe200000e0600 */
[----:B------:R-:W-:Y:S01]  /*38c0*/  LEA R4, P0, R5, c[0x0][0x168], 0x1 ;  /* 0x00005a0005047a11 */ /* 0x000fe200078008ff */
[----:B------:R-:W-:-:S03]  /*38d0*/  IMAD.X R7, RZ, RZ, R7, P1 ;  /* 0x000000ffff077224 */ /* 0x000fc600008e0607 */
[----:B------:R-:W-:-:S02]  /*38e0*/  LEA.HI.X R5, R5, c[0x0][0x16c], R0, 0x1, P0 ;  /* 0x00005b0005057a11 */ /* 0x000fc400000f0c00 */
.L_x_167:
        /* <DEDUP_REMOVED lines=27> */
.L_x_166:
[----:B------:R-:W-:Y:S05]  /*3aa0*/  BSYNC B1 ;  /* 0x0000000000017941 */ /* 0x000fea0003800000 */
.L_x_165:
[----:B0-----:R-:W-:-:S05]  /*3ab0*/  F2FP.PACK_AB R0, RZ, R0 ;  /* 0x00000000ff00723e */ /* 0x001fca00000000ff */
[----:B------:R0:W-:Y:S02]  /*3ac0*/  STG.E.U16 [R4.64], R0 ;  /* 0x0000000004007986 */ /* 0x0001e4000c101504 */
.L_x_164:
[----:B------:R-:W-:Y:S05]  /*3ad0*/  BSYNC B0 ;  /* 0x0000000000007941 */ /* 0x000fea0003800000 */
.L_x_163:
[----:B0-----:R-:W-:Y:S02]  /*3ae0*/  IADD3 R4, P1, R4, 0x200, RZ ;  /* 0x0000020004047810 */ /* 0x001fe40007f3e0ff */
[----:B------:R-:W-:Y:S02]  /*3af0*/  IADD3 R8, P2, R8, 0x100, RZ ;  /* 0x0000010008087810 */ /* 0x000fe40007f5e0ff */
[----:B------:R-:W-:Y:S01]  /*3b00*/  IADD3 R6, R6, 0x400, RZ ;  /* 0x0000040006067810 */ /* 0x000fe20007ffe0ff */
[----:B------:R-:W-:Y:S02]  /*3b10*/  IMAD.X R5, RZ, RZ, R5, P1 ;  /* 0x000000ffff057224 */ /* 0x000fe400008e0605 */
[----:B------:R-:W-:Y:S01]  /*3b20*/  IMAD.X R7, RZ, RZ, R7, P2 ;  /* 0x000000ffff077224 */ /* 0x000fe200010e0607 */
[----:B------:R-:W-:Y:S05]  /*3b30*/  @P0 BRA `(.L_x_167) ;  /* 0xfffffdb000000947 */ /* 0x000fea000383ffff */
[----:B------:R-:W-:Y:S05]  /*3b40*/  EXIT ;  /* 0x000000000000794d */ /* 0x000fea0003800000 */
        .weak           $fused_softmax_cast_n_2561_to_3072__kernel$__cuda_sm3x_div_rn_noftz_f32_slowpath
        .type           $fused_softmax_cast_n_2561_to_3072__kernel$__cuda_sm3x_div_rn_noftz_f32_slowpath,@function
        .size           $fused_softmax_cast_n_2561_to_3072__kernel$__cuda_sm3x_div_rn_noftz_f32_slowpath,(.L_x_409 - $fused_softmax_cast_n_2561_to_3072__kernel$__cuda_sm3x_div_rn_noftz_f32_slowpath)
$fused_softmax_cast_n_2561_to_3072__kernel$__cuda_sm3x_div_rn_noftz_f32_slowpath:
        /* <DEDUP_REMOVED lines=36> */
.L_x_169:
[----:B------:R-:W-:Y:S01]  /*3d90*/  LEA R24, R11, 0xc0800000, 0x17 ;  /* 0xc08000000b187811 */ /* 0x000fe200078eb8ff */
[----:B------:R-:W-:Y:S01]  /*3da0*/  BSSY B3, `(.L_x_174) ;  /* 0x0000036000037945 */ /* 0x000fe20003800000 */
[----:B------:R-:W-:-:S03]  /*3db0*/  IADD3 R22, R22, -0x7f, RZ ;  /* 0xffffff8116167810 */ /* 0x000fc60007ffe0ff */
[----:B------:R-:W-:Y:S02]  /*3dc0*/  IMAD.IADD R26, R23, 0x1, -R24 ;  /* 0x00000001171a7824 */ /* 0x000fe400078e0a18 */
[C---:B------:R-:W-:Y:S01]  /*3dd0*/  IMAD R0, R22.reuse, -0x800000, R0 ;  /* 0xff80000016007824 */ /* 0x040fe200078e0200 */
[----:B------:R-:W-:Y:S01]  /*3de0*/  IADD3 R22, R22, 0x7f, -R11 ;  /* 0x0000007f16167810 */ /* 0x000fe20007ffe80b */
[----:B------:R-:W0:Y:S01]  /*3df0*/  MUFU.RCP R24, R26 ;  /* 0x0000001a00187308 */ /* 0x000e220000001000 */
[----:B------:R-:W-:-:S03]  /*3e00*/  FADD.FTZ R23, -R26, -RZ ;  /* 0x800000ff1a177221 */ /* 0x000fc60000010100 */
        /* <DEDUP_REMOVED lines=43> */
.L_x_176:
[----:B------:R-:W-:-:S04]  /*40c0*/  LOP3.LUT R0, R0, 0x80000000, RZ, 0xc0, !PT ;  /* 0x8000000000007812 */ /* 0x000fc800078ec0ff */
[----:B------:R-:W-:Y:S01]  /*40d0*/  LOP3.LUT R0, R0, 0x7f800000, RZ, 0xfc, !PT ;  /* 0x7f80000000007812 */ /* 0x000fe200078efcff */
[----:B------:R-:W-:Y:S05]  /*40e0*/  BRA `(.L_x_177) ;  /* 0x0000001000007947 */ /* 0x000fea0003800000 */
.L_x_175:
[----:B------:R-:W-:-:S02]  /*40f0*/  IMAD R0, R22, 0x800000, R0 ;  /* 0x0080000016007824 */ /* 0x000fc400078e0200 */
.L_x_177:
[----:B------:R-:W-:Y:S05]  /*4100*/  BSYNC B3 ;  /* 0x0000000000037941 */ /* 0x000fea0003800000 */
.L_x_174:
[----:B------:R-:W-:Y:S05]  /*4110*/  BRA `(.L_x_178) ;  /* 0x0000008000007947 */ /* 0x000fea0003800000 */
.L_x_173:
[----:B------:R-:W-:-:S04]  /*4120*/  LOP3.LUT R0, R23, 0x80000000, R0, 0x48, !PT ;  /* 0x8000000017007812 */ /* 0x000fc800078e4800 */
[----:B------:R-:W-:Y:S01]  /*4130*/  LOP3.LUT R0, R0, 0x7f800000, RZ, 0xfc, !PT ;  /* 0x7f80000000007812 */ /* 0x000fe200078efcff */
[----:B------:R-:W-:Y:S05]  /*4140*/  BRA `(.L_x_178) ;  /* 0x0000005000007947 */ /* 0x000fea0003800000 */
.L_x_172:
[----:B------:R-:W-:Y:S01]  /*4150*/  LOP3.LUT R0, R23, 0x80000000, R0, 0x48, !PT ;  /* 0x8000000017007812 */ /* 0x000fe200078e4800 */
[----:B------:R-:W-:Y:S05]  /*4160*/  BRA `(.L_x_178) ;  /* 0x0000003000007947 */ /* 0x000fea0003800000 */
.L_x_171:
[----:B------:R-:W0:Y:S01]  /*4170*/  MUFU.RSQ R0, -QNAN ;  /* 0xffc0000000007908 */ /* 0x000e220000001400 */
[----:B------:R-:W-:Y:S05]  /*4180*/  BRA `(.L_x_178) ;  /* 0x0000001000007947 */ /* 0x000fea0003800000 */
.L_x_170:
[----:B------:R-:W-:-:S02]  /*4190*/  FADD.FTZ R0, R0, R3 ;  /* 0x0000000300007221 */ /* 0x000fc40000010000 */
.L_x_178:
[----:B------:R-:W-:Y:S05]  /*41a0*/  BSYNC B2 ;  /* 0x0000000000027941 */ /* 0x000fea0003800000 */
.L_x_168:
[----:B------:R-:W-:-:S04]  /*41b0*/  IMAD.MOV.U32 R11, RZ, RZ, 0x0 ;  /* 0x00000000ff0b7424 */ /* 0x000fc800078e00ff */
[----:B------:R-:W-:Y:S05]  /*41c0*/  RET.REL.NODEC R10 `(fused_softmax_cast_n_2561_to_3072__kernel) ;  /* 0xffffbe300a007950 */ /* 0x000fea0003c3ffff */
.L_x_179:
        /* <DEDUP_REMOVED lines=11> */
.L_x_409:


//--------------------- .text.fused_softmax_cast_n_2049_to_2560__kernel --------------------------
	.section	.text.fused_softmax_cast_n_2049_to_2560__kernel,"ax",@progbits
	.sectionflags	@"SHF_BARRIERS=1"
	.sectioninfo	@"SHI_REGISTERS=40"
	.align	128
        .global         fused_softmax_cast_n_2049_to_2560__kernel
        .type           fused_softmax_cast_n_2049_to_2560__kernel,@function
        .size           fused_softmax_cast_n_2049_to_2560__kernel,(.L_x_410 - fused_softmax_cast_n_2049_to_2560__kernel)
        .other          fused_softmax_cast_n_2049_to_2560__kernel,@"STO_CUDA_ENTRY STV_DEFAULT"
fused_softmax_cast_n_2049_to_2560__kernel:
.text.fused_softmax_cast_n_2049_to_2560__kernel:
        /* <DEDUP_REMOVED lines=68> */
.L_x_182:
        /* <DEDUP_REMOVED lines=150> */
.L_x_181:
        /* <DEDUP_REMOVED lines=35> */
.L_x_183:
        /* <DEDUP_REMOVED lines=37> */
.L_x_180:
        /* <DEDUP_REMOVED lines=24> */
.L_x_188:
[----:B------:R-:W-:Y:S02]  /*13a0*/  IMAD.MOV.U32 R10, RZ, RZ, R35 ;  /* 0x000000ffff0a7224 */ /* 0x000fe400078e0023 */
[----:B------:R-:W-:Y:S02]  /*13b0*/  IMAD.MOV.U32 R11, RZ, RZ, RZ ;  /* 0x000000ffff0b7224 */ /* 0x000fe400078e00ff */
[----:B------:R-:W-:Y:S02]  /*13c0*/  IMAD R9, R8, 0xe0, RZ ;  /* 0x000000e008097824 */ /* 0x000fe400078e02ff */
[----:B------:R-:W-:-:S04]  /*13d0*/  IMAD.WIDE.U32 R12, R6, 0xe0, R10 ;  /* 0x000000e0060c7825 */ /* 0x000fc800078e000a */
[----:B------:R-:W-:Y:S01]  /*13e0*/  IMAD.IADD R16, R13, 0x1, R9 ;  /* 0x000000010d107824 */ /* 0x000fe200078e0209 */
[----:B------:R-:W-:Y:S01]  /*13f0*/  ISETP.GE.U32.AND P3, PT, R12, c[0x0][0x170], PT ;  /* 0x00005c000c007a0c */ /* 0x000fe20003f66070 */
[----:B------:R-:W-:Y:S01]  /*1400*/  IMAD R9, R6, 0xe0, R35 ;  /* 0x000000e006097824 */ /* 0x000fe200078e0223 */
[----:B------:R-:W-:Y:S02]  /*1410*/  IADD3 R14, P5, R12, 0xe0, RZ ;  /* 0x000000e00c0e7810 */ /* 0x000fe40007fbe0ff */
[----:B------:R-:W-:Y:S02]  /*1420*/  ISETP.GE.AND.EX P3, PT, R16, c[0x0][0x174], PT, P3 ;  /* 0x00005d0010007a0c */ /* 0x000fe40003f66330 */
[----:B------:R-:W-:Y:S01]  /*1430*/  LEA R18, R9, 0x50, 0x2 ;  /* 0x0000005009127811 */ /* 0x000fe200078e10ff */
[----:B------:R-:W-:Y:S01]  /*1440*/  IMAD.X R15, RZ, RZ, R16, P5 ;  /* 0x000000ffff0f7224 */ /* 0x000fe200028e0610 */
[----:B------:R-:W-:Y:S02]  /*1450*/  IADD3 R13, P6, R12, 0x1c0, RZ ;  /* 0x000001c00c0d7810 */ /* 0x000fe40007fde0ff */
[----:B------:R-:W-:-:S02]  /*1460*/  ISETP.GE.U32.AND P2, PT, R14, c[0x0][0x170], PT ;  /* 0x00005c000e007a0c */ /* 0x000fc40003f46070 */
[----:B------:R-:W-:Y:S01]  /*1470*/  IADD3 R12, P4, R12, 0x2a0, RZ ;  /* 0x000002a00c0c7810 */ /* 0x000fe20007f9e0ff */
[----:B------:R-:W-:Y:S01]  /*1480*/  IMAD.X R17, RZ, RZ, R16, P6 ;  /* 0x000000ffff117224 */ /* 0x000fe200030e0610 */
[----:B------:R-:W-:Y:S02]  /*1490*/  IADD3 R14, P5, R6, 0x4, RZ ;  /* 0x00000004060e7810 */ /* 0x000fe40007fbe0ff */
        /* <DEDUP_REMOVED lines=10> */
[----:B------:R-:W-:Y:S01]  /*1540*/  IADD3 R17, P4, R12, 0xe0, RZ ;  /* 0x000000e00c117810 */ /* 0x000fe20007f9e0ff */
[----:B------:R-:W-:Y:S02]  /*1550*/  IMAD R14, R14, 0xe0, R35 ;  /* 0x000000e00e0e7824 */ /* 0x000fe400078e0223 */
[----:B------:R-:W-:-:S03]  /*1560*/  IMAD.IADD R20, R13, 0x1, R15 ;  /* 0x000000010d147824 */ /* 0x000fc600078e020f */
[----:B------:R-:W-:Y:S01]  /*1570*/  LEA R22, R14, 0x50, 0x2 ;  /* 0x000000500e167811 */ /* 0x000fe200078e10ff */
[----:B------:R-:W-:Y:S01]  /*1580*/  @!P6 LDS R13, [R18+0x700] ;  /* 0x00070000120de984 */ /* 0x000fe20000000800 */
[----:B------:R-:W-:Y:S01]  /*1590*/  IMAD.X R16, RZ, RZ, R20, P4 ;  /* 0x000000ffff107224 */ /* 0x000fe200020e0614 */
[----:B------:R-:W-:Y:S02]  /*15a0*/  ISETP.GE.U32.AND P4, PT, R17, c[0x0][0x170], PT ;  /* 0x00005c0011007a0c */ /* 0x000fe40003f86070 */
[----:B------:R-:W-:Y:S02]  /*15b0*/  @!P5 LDS R15, [R18+0xa80] ;  /* 0x000a8000120fd984 */ /* 0x000fe40000000800 */
[----:B------:R-:W-:-:S13]  /*15c0*/  ISETP.GE.AND.EX P4, PT, R16, c[0x0][0x174], PT, P4 ;  /* 0x00005d0010007a0c */ /* 0x000fda0003f86340 */
        /* <DEDUP_REMOVED lines=41> */
[----:B0-----:R-:W-:-:S02]  /*1860*/  @!P2 FMNMX R0, R0, R13, !PT ;  /* 0x0000000d0000a209 */ /* 0x001fc40007800000 */
[----:B------:R-:W-:Y:S02]  /*1870*/  IADD3 R13, P2, R6, 0xc, RZ ;  /* 0x0000000c060d7810 */ /* 0x000fe40007f5e0ff */
[----:B-1----:R-:W-:Y:S02]  /*1880*/  @!P3 FMNMX R0, R0, R15, !PT ;  /* 0x0000000f0000b209 */ /* 0x002fe40007800000 */
[----:B------:R-:W-:Y:S01]  /*1890*/  IADD3 R14, P3, R12, 0x2a0, RZ ;  /* 0x000002a00c0e7810 */ /* 0x000fe20007f7e0ff */
[----:B------:R-:W-:Y:S02]  /*18a0*/  IMAD.X R12, RZ, RZ, R8, P2 ;  /* 0x000000ffff0c7224 */ /* 0x000fe400010e0608 */
[----:B------:R-:W-:Y:S01]  /*18b0*/  IMAD.WIDE.U32 R10, R13, 0xe0, R10 ;  /* 0x000000e00d0a7825 */ /* 0x000fe200078e000a */
[----:B------:R-:W-:-:S03]  /*18c0*/  ISETP.GE.U32.AND P2, PT, R14, c[0x0][0x170], PT ;  /* 0x00005c000e007a0c */ /* 0x000fc60003f46070 */
[----:B------:R-:W-:Y:S01]  /*18d0*/  IMAD.X R14, RZ, RZ, R16, P3 ;  /* 0x000000ffff0e7224 */ /* 0x000fe200018e0610 */
[----:B--2---:R-:W-:Y:S01]  /*18e0*/  @!P5 FMNMX R0, R0, R17, !PT ;  /* 0x000000110000d209 */ /* 0x004fe20007800000 */
[----:B------:R-:W-:-:S03]  /*18f0*/  IMAD R15, R12, 0xe0, RZ ;  /* 0x000000e00c0f7824 */ /* 0x000fc600078e02ff */
[----:B------:R-:W-:Y:S02]  /*1900*/  ISETP.GE.AND.EX P2, PT, R14, c[0x0][0x174], PT, P2 ;  /* 0x00005d000e007a0c */ /* 0x000fe40003f46320 */
[----:B------:R-:W-:Y:S01]  /*1910*/  @!P4 FMNMX R0, R0, R19, !PT ;  /* 0x000000130000c209 */ /* 0x000fe20007800000 */
[----:B------:R-:W-:Y:S01]  /*1920*/  IMAD.IADD R15, R11, 0x1, R15 ;  /* 0x000000010b0f7824 */ /* 0x000fe200078e020f */
[C---:B------:R-:W-:Y:S02]  /*1930*/  IADD3 R14, P3, R10.reuse, 0xe0, RZ ;  /* 0x000000e00a0e7810 */ /* 0x040fe40007f7e0ff */
[----:B------:R-:W-:Y:S02]  /*1940*/  ISETP.GE.U32.AND P4, PT, R10, c[0x0][0x170], PT ;  /* 0x00005c000a007a0c */ /* 0x000fe40003f86070 */
[----:B---3--:R-:W-:Y:S01]  /*1950*/  @!P6 FMNMX R0, R0, R21, !PT ;  /* 0x000000150000e209 */ /* 0x008fe20007800000 */
[----:B------:R-:W-:Y:S01]  /*1960*/  IMAD.X R16, RZ, RZ, R15, P3 ;  /* 0x000000ffff107224 */ /* 0x000fe200018e060f */
[----:B------:R-:W-:-:S02]  /*1970*/  IADD3 R12, P6, R10, 0x1c0, RZ ;  /* 0x000001c00a0c7810 */ /* 0x000fc40007fde0ff */
[----:B------:R-:W-:Y:S01]  /*1980*/  ISETP.GE.U32.AND P3, PT, R14, c[0x0][0x170], PT ;  /* 0x00005c000e007a0c */ /* 0x000fe20003f66070 */
[----:B------:R-:W0:Y:S01]  /*1990*/  @!P2 LDS R9, [R9+0xa80] ;  /* 0x000a80000909a984 */ /* 0x000e220000000800 */
[----:B------:R-:W-:Y:S01]  /*19a0*/  ISETP.GE.AND.EX P4, PT, R15, c[0x0][0x174], PT, P4 ;  /* 0x00005d000f007a0c */ /* 0x000fe20003f86340 */
[----:B------:R-:W-:Y:S01]  /*19b0*/  IMAD.X R14, RZ, RZ, R15, P6 ;  /* 0x000000ffff0e7224 */ /* 0x000fe200030e060f */
        /* <DEDUP_REMOVED lines=25> */
.L_x_187:
[----:B------:R-:W-:-:S04]  /*1b50*/  ISETP.GT.U32.AND P2, PT, R7, 0x4, PT ;  /* 0x000000040700780c */ /* 0x000fc80003f44070 */
[----:B------:R-:W-:-:S13]  /*1b60*/  ISETP.GT.AND.EX P2, PT, R5, RZ, PT, P2 ;  /* 0x000000ff0500720c */ /* 0x000fda0003f44320 */
[----:B------:R-:W-:Y:S05]  /*1b70*/  @!P2 BRA `(.L_x_189) ;  /* 0x000004100000a947 */ /* 0x000fea0003800000 */
[----:B------:R-:W-:Y:S02]  /*1b80*/  IMAD.MOV.U32 R10, RZ, RZ, R35 ;  /* 0x000000ffff0a7224 */ /* 0x000fe400078e0023 */
[----:B------:R-:W-:Y:S02]  /*1b90*/  IMAD.MOV.U32 R11, RZ, RZ, RZ ;  /* 0x000000ffff0b7224 */ /* 0x000fe400078e00ff */
[----:B------:R-:W-:Y:S02]  /*1ba0*/  IMAD R9, R8, 0xe0, RZ ;  /* 0x000000e008097824 */ /* 0x000fe400078e02ff */
[----:B------:R-:W-:-:S04]  /*1bb0*/  IMAD.WIDE.U32 R12, R6, 0xe0, R10 ;  /* 0x000000e0060c7825 */ /* 0x000fc800078e000a */
[----:B------:R-:W-:Y:S01]  /*1bc0*/  IMAD.IADD R17, R13, 0x1, R9 ;  /* 0x000000010d117824 */ /* 0x000fe200078e0209 */
[C---:B------:R-:W-:Y:S02]  /*1bd0*/  IADD3 R9, P0, R12.reuse, 0xe0, RZ ;  /* 0x000000e00c097810 */ /* 0x040fe40007f1e0ff */
[----:B------:R-:W-:Y:S02]  /*1be0*/  ISETP.GE.U32.AND P3, PT, R12, c[0x0][0x170], PT ;  /* 0x00005c000c007a0c */ /* 0x000fe40003f66070 */
        /* <DEDUP_REMOVED lines=18> */
[----:B------:R-:W-:Y:S01]  /*1d10*/  IADD3 R10, P6, R8, 0xe0, RZ ;  /* 0x000000e0080a7810 */ /* 0x000fe20007fde0ff */
[----:B------:R-:W-:Y:S01]  /*1d20*/  IMAD R11, R12, 0xe0, RZ ;  /* 0x000000e00c0b7824 */ /* 0x000fe200078e02ff */
[----:B------:R-:W-:Y:S02]  /*1d30*/  ISETP.GE.U32.AND P4, PT, R8, c[0x0][0x170], PT ;  /* 0x00005c0008007a0c */ /* 0x000fe40003f86070 */
[----:B------:R-:W-:Y:S02]  /*1d40*/  ISETP.GE.AND.EX P5, PT, R14, c[0x0][0x174], PT, P5 ;  /* 0x00005d000e007a0c */ /* 0x000fe40003fa6350 */
[----:B0-----:R-:W-:Y:S01]  /*1d50*/  @!P3 FMNMX R0, R0, R13, !PT ;  /* 0x0000000d0000b209 */ /* 0x001fe20007800000 */
[----:B------:R-:W-:Y:S01]  /*1d60*/  IMAD.IADD R13, R9, 0x1, R11 ;  /* 0x00000001090d7824 */ /* 0x000fe200078e020b */
[----:B------:R-:W-:Y:S01]  /*1d70*/  ISETP.GE.U32.AND P3, PT, R10, c[0x0][0x170], PT ;  /* 0x00005c000a007a0c */ /* 0x000fe20003f66070 */
[----:B------:R-:W-:Y:S01]  /*1d80*/  IMAD R10, R6, 0xe0, R35 ;  /* 0x000000e0060a7824 */ /* 0x000fe200078e0223 */
[----:B-1----:R-:W-:Y:S01]  /*1d90*/  @!P2 FMNMX R0, R0, R15, !PT ;  /* 0x0000000f0000a209 */ /* 0x002fe20007800000 */
[----:B------:R-:W-:Y:S01]  /*1da0*/  IMAD.X R14, RZ, RZ, R13, P6 ;  /* 0x000000ffff0e7224 */ /* 0x000fe200030e060d */
[----:B------:R-:W-:-:S02]  /*1db0*/  IADD3 R9, P2, R8, 0x1c0, RZ ;  /* 0x000001c008097810 */ /* 0x000fc40007f5e0ff */
[----:B------:R-:W-:Y:S02]  /*1dc0*/  ISETP.GE.AND.EX P4, PT, R13, c[0x0][0x174], PT, P4 ;  /* 0x00005d000d007a0c */ /* 0x000fe40003f86340 */
[----:B------:R-:W-:Y:S01]  /*1dd0*/  ISETP.GE.U32.AND P6, PT, R9, c[0x0][0x170], PT ;  /* 0x00005c0009007a0c */ /* 0x000fe20003fc6070 */
[--C-:B------:R-:W-:Y:S01]  /*1de0*/  IMAD.X R11, RZ, RZ, R13.reuse, P2 ;  /* 0x000000ffff0b7224 */ /* 0x100fe200010e060d */
[----:B------:R-:W-:Y:S01]  /*1df0*/  IADD3 R8, P2, R8, 0x2a0, RZ ;  /* 0x000002a008087810 */ /* 0x000fe20007f5e0ff */
[----:B------:R-:W0:Y:S01]  /*1e00*/  @!P0 LDS R9, [R18+0x700] ;  /* 0x0007000012098984 */ /* 0x000e220000000800 */
[----:B------:R-:W-:Y:S02]  /*1e10*/  ISETP.GE.AND.EX P3, PT, R14, c[0x0][0x174], PT, P3 ;  /* 0x00005d000e007a0c */ /* 0x000fe40003f66330 */
        /* <DEDUP_REMOVED lines=23> */
.L_x_189:
[----:B------:R-:W-:-:S04]  /*1f90*/  ISETP.NE.U32.AND P2, PT, R7, RZ, PT ;  /* 0x000000ff0700720c */ /* 0x000fc80003f45070 */
[----:B------:R-:W-:-:S13]  /*1fa0*/  ISETP.NE.OR.EX P0, PT, R5, RZ, P0, P2 ;  /* 0x000000ff0500720c */ /* 0x000fda0000705720 */
[----:B------:R-:W-:Y:S05]  /*1fb0*/  @!P0 BRA `(.L_x_185) ;  /* 0x0000024000008947 */ /* 0x000fea0003800000 */
.L_x_186:
[----:B------:R-:W-:Y:S02]  /*1fc0*/  IMAD.MOV.U32 R10, RZ, RZ, R35 ;  /* 0x000000ffff0a7224 */ /* 0x000fe400078e0023 */
[----:B------:R-:W-:Y:S02]  /*1fd0*/  IMAD.MOV.U32 R11, RZ, RZ, RZ ;  /* 0x000000ffff0b7224 */ /* 0x000fe400078e00ff */
[----:B------:R-:W-:Y:S02]  /*1fe0*/  IMAD R9, R8, 0xe0, RZ ;  /* 0x000000e008097824 */ /* 0x000fe400078e02ff */
[----:B------:R-:W-:-:S04]  /*1ff0*/  IMAD.WIDE.U32 R10, R6, 0xe0, R10 ;  /* 0x000000e0060a7825 */ /* 0x000fc800078e000a */
[----:B------:R-:W-:Y:S01]  /*2000*/  IMAD.IADD R11, R11, 0x1, R9 ;  /* 0x000000010b0b7824 */ /* 0x000fe200078e0209 */
[C---:B------:R-:W-:Y:S02]  /*2010*/  IADD3 R9, P5, R10.reuse, 0x1c0, RZ ;  /* 0x000001c00a097810 */ /* 0x040fe40007fbe0ff */
[C---:B------:R-:W-:Y:S02]  /*2020*/  ISETP.GE.U32.AND P0, PT, R10.reuse, c[0x0][0x170], PT ;  /* 0x00005c000a007a0c */ /* 0x040fe40003f06070 */
[----:B------:R-:W-:Y:S02]  /*2030*/  IADD3 R12, P6, R10, 0xe0, RZ ;  /* 0x000000e00a0c7810 */ /* 0x000fe40007fde0ff */
        /* <DEDUP_REMOVED lines=28> */
.L_x_185:
[----:B------:R-:W-:-:S04]  /*2200*/  ISETP.NE.U32.AND P0, PT, R2, RZ, PT ;  /* 0x000000ff0200720c */ /* 0x000fc80003f05070 */
[----:B------:R-:W-:-:S13]  /*2210*/  ISETP.NE.AND.EX P0, PT, RZ, RZ, PT, P0 ;  /* 0x000000ffff00720c */ /* 0x000fda0003f05300 */
[----:B------:R-:W-:Y:S05]  /*2220*/  @!P0 BRA `(.L_x_184) ;  /* 0x0000015000008947 */ /* 0x000fea0003800000 */
[----:B------:R-:W-:Y:S01]  /*2230*/  IMAD R5, R8, 0xe0, RZ ;  /* 0x000000e008057824 */ /* 0x000fe200078e02ff */
[----:B------:R-:W-:Y:S01]  /*2240*/  IADD3 R2, P0, RZ, -R2, RZ ;  /* 0x80000002ff027210 */ /* 0x000fe20007f1e0ff */
[----:B------:R-:W-:Y:S02]  /*2250*/  IMAD.MOV.U32 R8, RZ, RZ, R35 ;  /* 0x000000ffff087224 */ /* 0x000fe400078e0023 */
[----:B------:R-:W-:Y:S02]  /*2260*/  IMAD.MOV.U32 R9, RZ, RZ, RZ ;  /* 0x000000ffff097224 */ /* 0x000fe400078e00ff */
[----:B------:R-:W-:Y:S02]  /*2270*/  IMAD.X R7, RZ, RZ, -0x1, P0 ;  /* 0xffffffffff077424 */ /* 0x000fe400000e06ff */
[----:B------:R-:W-:-:S04]  /*2280*/  IMAD.WIDE.U32 R8, R6, 0xe0, R8 ;  /* 0x000000e006087825 */ /* 0x000fc800078e0008 */
[----:B------:R-:W-:Y:S02]  /*2290*/  IMAD R6, R6, 0xe0, R35 ;  /* 0x000000e006067824 */ /* 0x000fe400078e0223 */
[----:B------:R-:W-:-:S03]  /*22a0*/  IMAD.IADD R9, R9, 0x1, R5 ;  /* 0x0000000109097824 */ /* 0x000fc600078e0205 */
[----:B------:R-:W-:-:S02]  /*22b0*/  LEA R6, R6, 0x50, 0x2 ;  /* 0x0000005006067811 */ /* 0x000fc400078e10ff */
.L_x_190:
[----:B------:R-:W-:Y:S02]  /*22c0*/  ISETP.GE.U32.AND P0, PT, R8, c[0x0][0x170], PT ;  /* 0x00005c0008007a0c */ /* 0x000fe40003f06070 */
        /* <DEDUP_REMOVED lines=11> */
.L_x_184:
        /* <DEDUP_REMOVED lines=11> */
[----:B0-----:R-:W-:Y:S01]  /*2430*/  FMNMX R7, R2, R7, !PT ;  /* 0x0000000702077209 */ /* 0x001fe20007800000 */
[----:B------:R-:W-:-:S04]  /*2440*/  IMAD.MOV.U32 R2, RZ, RZ, RZ ;  /* 0x000000ffff027224 */ /* 0x000fc800078e00ff */
        /* <DEDUP_REMOVED lines=10> */
[----:B------:R-:W-:-:S06]  /*24f0*/  @!P5 IMAD.MOV.U32 R5, RZ, RZ, R0 ;  /* 0x000000ffff05d224 */ /* 0x000fcc00078e0000 */
        /* <DEDUP_REMOVED lines=22> */
.L_x_201:
        /* <DEDUP_REMOVED lines=28> */
.L_x_194:
[----:B------:R-:W-:Y:S05]  /*2820*/  BSYNC B0 ;  /* 0x0000000000007941 */ /* 0x000fea0003800000 */
.L_x_193:
        /* <DEDUP_REMOVED lines=13> */
.L_x_196:
[----:B------:R-:W-:Y:S05]  /*2900*/  BSYNC B0 ;  /* 0x0000000000007941 */ /* 0x000fea0003800000 */
.L_x_195:
        /* <DEDUP_REMOVED lines=11> */
.L_x_198:
[----:B------:R-:W-:Y:S05]  /*29c0*/  BSYNC B0 ;  /* 0x0000000000007941 */ /* 0x000fea0003800000 */
.L_x_197:
        /* <DEDUP_REMOVED lines=13> */
.L_x_200:
[----:B------:R-:W-:Y:S05]  /*2aa0*/  BSYNC B0 ;  /* 0x0000000000007941 */ /* 0x000fea0003800000 */
.L_x_199:
[----:B------:R-:W-:-:S05]  /*2ab0*/  IADD3 R6, P2, R6, 0x4, RZ ;  /* 0x0000000406067810 */ /* 0x000fca0007f5e0ff */
[----:B------:R-:W-:Y:S01]  /*2ac0*/  IMAD.X R5, RZ, RZ, R5, P2 ;  /* 0x000000ffff057224 */ /* 0x000fe200010e0605 */
[----:B------:R-:W-:Y:S05]  /*2ad0*/  @P0 BRA `(.L_x_201) ;  /* 0xfffffb8000000947 */ /* 0x000fea000383ffff */
.L_x_192:
        /* <DEDUP_REMOVED lines=12> */
.L_x_204:
        /* <DEDUP_REMOVED lines=15> */
.L_x_203:
[----:B------:R-:W-:Y:S05]  /*2c90*/  BSYNC B0 ;  /* 0x0000000000007941 */ /* 0x000fea0003800000 */
.L_x_202:
[----:B------:R-:W-:Y:S02]  /*2ca0*/  ISETP.NE.AND.EX P2, PT, R11, RZ, PT, P2 ;  /* 0x000000ff0b00720c */ /* 0x000fe40003f45320 */
[----:B------:R-:W-:Y:S02]  /*2cb0*/  IADD3 R10, P0, R10, 0xe0, RZ ;  /* 0x000000e00a0a7810 */ /* 0x000fe40007f1e0ff */
[----:B------:R-:W-:-:S03]  /*2cc0*/  IADD3 R6, R6, 0x380, RZ ;  /* 0x0000038006067810 */ /* 0x000fc60007ffe0ff */
[----:B------:R-:W-:-:S06]  /*2cd0*/  IMAD.X R9, RZ, RZ, R9, P0 ;  /* 0x000000ffff097224 */ /* 0x000fcc00000e0609 */
[----:B------:R-:W-:Y:S05]  /*2ce0*/  @P2 BRA `(.L_x_204) ;  /* 0xfffffeb000002947 */ /* 0x000fea000383ffff */
.L_x_191:
        /* <DEDUP_REMOVED lines=39> */
[----:B------:R-:W-:Y:S01]  /*2f60*/  IADD3 R14, P0, -R10, R3, RZ ;  /* 0x000000030a0e7210 */ /* 0x000fe20007f1e1ff */
[----:B------:R-:W-:Y:S02]  /*2f70*/  IMAD.MOV.U32 R2, RZ, RZ, R35 ;  /* 0x000000ffff027224 */ /* 0x000fe400078e0023 */
[----:B------:R-:W-:Y:S01]  /*2f80*/  IMAD.MOV.U32 R3, RZ, RZ, RZ ;  /* 0x000000ffff037224 */ /* 0x000fe200078e00ff */
[----:B------:R-:W-:-:S03]  /*2f90*/  IADD3.X R15, R4, -0x1, RZ, P0, !PT ;  /* 0xffffffff040f7810 */ /* 0x000fc600007fe4ff */
[----:B-1----:R-:W-:-:S04]  /*2fa0*/  IMAD.WIDE.U32 R8, R13, c[0x0][0x170], R2 ;  /* 0x00005c000d087a25 */ /* 0x002fc800078e0002 */
[----:B------:R-:W-:-:S02]  /*2fb0*/  IMAD R16, R13, c[0x0][0x174], R9 ;  /* 0x00005d000d107a24 */ /* 0x000fc400078e0209 */
.L_x_222:
        /* <DEDUP_REMOVED lines=37> */
[----:B------:R-:W-:Y:S05]  /*3210*/  CALL.REL.NOINC `($fused_softmax_cast_n_2049_to_2560__kernel$__cuda_sm3x_div_rn_noftz_f32_slowpath) ;  /* 0x000009b000007944 */ /* 0x000fea0003c00000 */
[----:B0-----:R-:W-:-:S02]  /*3220*/  IMAD.MOV.U32 R2, RZ, RZ, R0 ;  /* 0x000000ffff027224 */ /* 0x001fc400078e0000 */
.L_x_209:
[----:B------:R-:W-:Y:S05]  /*3230*/  BSYNC B1 ;  /* 0x0000000000017941 */ /* 0x000fea0003800000 */
.L_x_208:
[----:B------:R-:W-:-:S05]  /*3240*/  F2FP.PACK_AB R2, RZ, R2 ;  /* 0x00000002ff02723e */ /* 0x000fca00000000ff */
[----:B------:R0:W-:Y:S02]  /*3250*/  STG.E.U16 [R4.64], R2 ;  /* 0x0000000204007986 */ /* 0x0001e4000c101504 */
.L_x_207:
[----:B------:R-:W-:Y:S05]  /*3260*/  BSYNC B0 ;  /* 0x0000000000007941 */ /* 0x000fea0003800000 */
.L_x_206:
        /* <DEDUP_REMOVED lines=25> */
[----:B------:R-:W-:Y:S05]  /*3400*/  CALL.REL.NOINC `($fused_softmax_cast_n_2049_to_2560__kernel$__cuda_sm3x_div_rn_noftz_f32_slowpath) ;  /* 0x000007c000007944 */ /* 0x000fea0003c00000 */
.L_x_213:
[----:B------:R-:W-:Y:S05]  /*3410*/  BSYNC B1 ;  /* 0x0000000000017941 */ /* 0x000fea0003800000 */
.L_x_212:
[----:B0-----:R-:W-:-:S05]  /*3420*/  F2FP.PACK_AB R0, RZ, R0 ;  /* 0x00000000ff00723e */ /* 0x001fca00000000ff */
[----:B------:R0:W-:Y:S02]  /*3430*/  STG.E.U16 [R4.64+0x1c0], R0 ;  /* 0x0001c00004007986 */ /* 0x0001e4000c101504 */
.L_x_211:
[----:B------:R-:W-:Y:S05]  /*3440*/  BSYNC B0 ;  /* 0x0000000000007941 */ /* 0x000fea0003800000 */
.L_x_210:
        /* <DEDUP_REMOVED lines=26> */
.L_x_217:
[----:B------:R-:W-:Y:S05]  /*35f0*/  BSYNC B1 ;  /* 0x0000000000017941 */ /* 0x000fea0003800000 */
.L_x_216:
[----:B0-----:R-:W-:-:S05]  /*3600*/  F2FP.PACK_AB R0, RZ, R0 ;  /* 0x00000000ff00723e */ /* 0x001fca00000000ff */
[----:B------:R0:W-:Y:S02]  /*3610*/  STG.E.U16 [R4.64+0x380], R0 ;  /* 0x0003800004007986 */ /* 0x0001e4000c101504 */
.L_x_215:
[----:B------:R-:W-:Y:S05]  /*3620*/  BSYNC B0 ;  /* 0x0000000000007941 */ /* 0x000fea0003800000 */
.L_x_214:
        /* <DEDUP_REMOVED lines=26> */
.L_x_221:
[----:B------:R-:W-:Y:S05]  /*37d0*/  BSYNC B1 ;  /* 0x0000000000017941 */ /* 0x000fea0003800000 */
.L_x_220:
[----:B0-----:R-:W-:-:S05]  /*37e0*/  F2FP.PACK_AB R0, RZ, R0 ;  /* 0x00000000ff00723e */ /* 0x001fca00000000ff */
[----:B------:R0:W-:Y:S02]  /*37f0*/  STG.E.U16 [R4.64+0x540], R0 ;  /* 0x0005400004007986 */ /* 0x0001e4000c101504 */
.L_x_219:
[----:B------:R-:W-:Y:S05]  /*3800*/  BSYNC B0 ;  /* 0x0000000000007941 */ /* 0x000fea0003800000 */
.L_x_218:
[----:B------:R-:W-:-:S05]  /*3810*/  IADD3 R12, P1, R12, 0x4, RZ ;  /* 0x000000040c0c7810 */ /* 0x000fca0007f3e0ff */
[----:B------:R-:W-:Y:S01]  /*3820*/  IMAD.X R11, RZ, RZ, R11, P1 ;  /* 0x000000ffff0b7224 */ /* 0x000fe200008e060b */
[----:B------:R-:W-:Y:S05]  /*3830*/  @P0 BRA `(.L_x_222) ;  /* 0xfffff78000000947 */ /* 0x000fea000383ffff */
.L_x_205:
        /* <DEDUP_REMOVED lines=18> */
.L_x_227:
        /* <DEDUP_REMOVED lines=28> */
.L_x_226:
[----:B------:R-:W-:Y:S05]  /*3b20*/  BSYNC B1 ;  /* 0x0000000000017941 */ /* 0x000fea0003800000 */
.L_x_225:
[----:B0-----:R-:W-:-:S05]  /*3b30*/  F2FP.PACK_AB R0, RZ, R0 ;  /* 0x00000000ff00723e */ /* 0x001fca00000000ff */
[----:B------:R0:W-:Y:S02]  /*3b40*/  STG.E.U16 [R4.64], R0 ;  /* 0x0000000004007986 */ /* 0x0001e4000c101504 */
.L_x_224:
[----:B------:R-:W-:Y:S05]  /*3b50*/  BSYNC B0 ;  /* 0x0000000000007941 */ /* 0x000fea0003800000 */
.L_x_223:
[----:B0-----:R-:W-:Y:S02]  /*3b60*/  IADD3 R4, P1, R4, 0x1c0, RZ ;  /* 0x000001c004047810 */ /* 0x001fe40007f3e0ff */
[----:B------:R-:W-:Y:S02]  /*3b70*/  IADD3 R35, P2, R35, 0xe0, RZ ;  /* 0x000000e023237810 */ /* 0x000fe40007f5e0ff */
[----:B------:R-:W-:Y:S01]  /*3b80*/  IADD3 R8, R8, 0x380, RZ ;  /* 0x0000038008087810 */ /* 0x000fe20007ffe0ff */
[----:B------:R-:W-:Y:S02]  /*3b90*/  IMAD.X R5, RZ, RZ, R5, P1 ;  /* 0x000000ffff057224 */ /* 0x000fe400008e0605 */
[----:B------:R-:W-:Y:S01]  /*3ba0*/  IMAD.X R9, RZ, RZ, R9, P2 ;  /* 0x000000ffff097224 */ /* 0x000fe200010e0609 */
[----:B------:R-:W-:Y:S05]  /*3bb0*/  @P0 BRA `(.L_x_227) ;  /* 0xfffffda000000947 */ /* 0x000fea000383ffff */
[----:B------:R-:W-:Y:S05]  /*3bc0*/  EXIT ;  /* 0x000000000000794d */ /* 0x000fea0003800000 */
        .weak           $fused_softmax_cast_n_2049_to_2560__kernel$__cuda_sm3x_div_rn_noftz_f32_slowpath
        .type           $fused_softmax_cast_n_2049_to_2560__kernel$__cuda_sm3x_div_rn_noftz_f32_slowpath,@function
        .size           $fused_softmax_cast_n_2049_to_2560__kernel$__cuda_sm3x_div_rn_noftz_f32_slowpath,(.L_x_410 - $fused_softmax_cast_n_2049_to_2560__kernel$__cuda_sm3x_div_rn_noftz_f32_slowpath)
$fused_softmax_cast_n_2049_to_2560__kernel$__cuda_sm3x_div_rn_noftz_f32_slowpath:
        /* <DEDUP_REMOVED lines=35> */
.L_x_229:
        /* <DEDUP_REMOVED lines=51> */
.L_x_236:
[----:B------:R-:W-:-:S04]  /*4130*/  LOP3.LUT R0, R0, 0x80000000, RZ, 0xc0, !PT ;  /* 0x8000000000007812 */ /* 0x000fc800078ec0ff */
[----:B------:R-:W-:Y:S01]  /*4140*/  LOP3.LUT R0, R0, 0x7f800000, RZ, 0xfc, !PT ;  /* 0x7f80000000007812 */ /* 0x000fe200078efcff */
[----:B------:R-:W-:Y:S05]  /*4150*/  BRA `(.L_x_237) ;  /* 0x0000001000007947 */ /* 0x000fea0003800000 */
.L_x_235:
[----:B------:R-:W-:-:S02]  /*4160*/  IMAD R0, R20, 0x800000, R0 ;  /* 0x0080000014007824 */ /* 0x000fc400078e0200 */
.L_x_237:
[----:B------:R-:W-:Y:S05]  /*4170*/  BSYNC B3 ;  /* 0x0000000000037941 */ /* 0x000fea0003800000 */
.L_x_234:
[----:B------:R-:W-:Y:S05]  /*4180*/  BRA `(.L_x_238) ;  /* 0x0000008000007947 */ /* 0x000fea0003800000 */
.L_x_233:
[----:B------:R-:W-:-:S04]  /*4190*/  LOP3.LUT R0, R3, 0x80000000, R0, 0x48, !PT ;  /* 0x8000000003007812 */ /* 0x000fc800078e4800 */
[----:B------:R-:W-:Y:S01]  /*41a0*/  LOP3.LUT R0, R0, 0x7f800000, RZ, 0xfc, !PT ;  /* 0x7f80000000007812 */ /* 0x000fe200078efcff */
[----:B------:R-:W-:Y:S05]  /*41b0*/  BRA `(.L_x_238) ;  /* 0x0000005000007947 */ /* 0x000fea0003800000 */
.L_x_232:
[----:B------:R-:W-:Y:S01]  /*41c0*/  LOP3.LUT R0, R3, 0x80000000, R0, 0x48, !PT ;  /* 0x8000000003007812 */ /* 0x000fe200078e4800 */
[----:B------:R-:W-:Y:S05]  /*41d0*/  BRA `(.L_x_238) ;  /* 0x0000003000007947 */ /* 0x000fea0003800000 */
.L_x_231:
[----:B------:R-:W0:Y:S01]  /*41e0*/  MUFU.RSQ R0, -QNAN ;  /* 0xffc0000000007908 */ /* 0x000e220000001400 */
[----:B------:R-:W-:Y:S05]  /*41f0*/  BRA `(.L_x_238) ;  /* 0x0000001000007947 */ /* 0x000fea0003800000 */
.L_x_230:
[----:B------:R-:W-:-:S02]  /*4200*/  FADD.FTZ R0, R0, R3 ;  /* 0x0000000300007221 */ /* 0x000fc40000010000 */
.L_x_238:
[----:B------:R-:W-:Y:S05]  /*4210*/  BSYNC B2 ;  /* 0x0000000000027941 */ /* 0x000fea0003800000 */
.L_x_228:
[----:B------:R-:W-:-:S04]  /*4220*/  IMAD.MOV.U32 R3, RZ, RZ, 0x0 ;  /* 0x00000000ff037424 */ /* 0x000fc800078e00ff */
[----:B------:R-:W-:Y:S05]  /*4230*/  RET.REL.NODEC R2 `(fused_softmax_cast_n_2049_to_2560__kernel) ;  /* 0xffffbdc002007950 */ /* 0x000fea0003c3ffff */
.L_x_239:
        /* <DEDUP_REMOVED lines=12> */
.L_x_410:


//--------------------- .text.fused_softmax_cast_n_1537_to_2048__kernel --------------------------
	.section	.text.fused_softmax_cast_n_1537_to_2048__kernel,"ax",@progbits
	.sectionflags	@"SHF_BARRIERS=1"
	.sectioninfo	@"SHI_REGISTERS=38"
	.align	128
        .global         fused_softmax_cast_n_1537_to_2048__kernel
        .type           fused_softmax_cast_n_1537_to_2048__kernel,@function
        .size           fused_softmax_cast_n_1537_to_2048__kernel,(.L_x_411 - fused_softmax_cast_n_1537_to_2048__kernel)
        .other          fused_softmax_cast_n_1537_to_2048__kernel,@"STO_CUDA_ENTRY STV_DEFAULT"
fused_softmax_cast_n_1537_to_2048__kernel:
.text.fused_softmax_cast_n_1537_to_2048__kernel:
        /* <DEDUP_REMOVED lines=41> */
.L_x_242:
        /* <DEDUP_REMOVED lines=187> */
.L_x_241:
        /* <DEDUP_REMOVED lines=23> */
.L_x_243:
        /* <DEDUP_REMOVED lines=37> */
.L_x_240:
        /* <DEDUP_REMOVED lines=32> */
.L_x_248:
        /* <DEDUP_REMOVED lines=117> */
.L_x_247:
        /* <DEDUP_REMOVED lines=64> */
.L_x_249:
[----:B------:R-:W-:-:S04]  /*1f50*/  ISETP.NE.U32.AND P1, PT, R4, RZ, PT ;  /* 0x000000ff0400720c */ /* 0x000fc80003f25070 */
[----:B------:R-:W-:-:S13]  /*1f60*/  ISETP.NE.OR.EX P0, PT, R2, RZ, P0, P1 ;  /* 0x000000ff0200720c */ /* 0x000fda0000705710 */
[----:B------:R-:W-:Y:S05]  /*1f70*/  @!P0 BRA `(.L_x_245) ;  /* 0x0000021000008947 */ /* 0x000fea0003800000 */
.L_x_246:
        /* <DEDUP_REMOVED lines=33> */
.L_x_245:
        /* <DEDUP_REMOVED lines=9> */
.L_x_250:
        /* <DEDUP_REMOVED lines=12> */
.L_x_244:
        /* <DEDUP_REMOVED lines=53> */
.L_x_261:
        /* <DEDUP_REMOVED lines=27> */
.L_x_254:
[----:B------:R-:W-:Y:S05]  /*27e0*/  BSYNC B0 ;  /* 0x0000000000007941 */ /* 0x000fea0003800000 */
.L_x_253:
        /* <DEDUP_REMOVED lines=11> */
.L_x_256:
[----:B------:R-:W-:Y:S05]  /*28a0*/  BSYNC B0 ;  /* 0x0000000000007941 */ /* 0x000fea0003800000 */
.L_x_255:
        /* <DEDUP_REMOVED lines=14> */
.L_x_258:
[----:B------:R-:W-:Y:S05]  /*2990*/  BSYNC B0 ;  /* 0x0000000000007941 */ /* 0x000fea0003800000 */
.L_x_257:
        /* <DEDUP_REMOVED lines=10> */
.L_x_260:
[----:B------:R-:W-:Y:S05]  /*2a40*/  BSYNC B0 ;  /* 0x0000000000007941 */ /* 0x000fea0003800000 */
.L_x_259:
[----:B------:R-:W-:-:S05]  /*2a50*/  IADD3 R5, P0, R5, 0x4, RZ ;  /* 0x0000000405057810 */ /* 0x000fca0007f1e0ff */
[----:B------:R-:W-:Y:S01]  /*2a60*/  IMAD.X R3, RZ, RZ, R3, P0 ;  /* 0x000000ffff037224 */ /* 0x000fe200000e0603 */
[----:B------:R-:W-:Y:S05]  /*2a70*/  @P2 BRA `(.L_x_261) ;  /* 0xfffffbb000002947 */ /* 0x000fea000383ffff */
.L_x_252:
        /* <DEDUP_REMOVED lines=9> */
.L_x_264:
        /* <DEDUP_REMOVED lines=17> */
.L_x_263:
[----:B------:R-:W-:Y:S05]  /*2c20*/  BSYNC B0 ;  /* 0x0000000000007941 */ /* 0x000fea0003800000 */
.L_x_262:
[----:B------:R-:W-:Y:S01]  /*2c30*/  IMAD.X R7, RZ, RZ, R7, P2 ;  /* 0x000000ffff077224 */ /* 0x000fe200010e0607 */
[----:B------:R-:W-:Y:S01]  /*2c40*/  IADD3 R4, R4, 0x400, RZ ;  /* 0x0000040004047810 */ /* 0x000fe20007ffe0ff */
[----:B------:R-:W-:Y:S05]  /*2c50*/  @P1 BRA `(.L_x_264) ;  /* 0xfffffeb000001947 */ /* 0x000fea000383ffff */
.L_x_251:
        /* <DEDUP_REMOVED lines=53> */
.L_x_282:
        /* <DEDUP_REMOVED lines=35> */
[----:B------:R-:W-:Y:S05]  /*31e0*/  CALL.REL.NOINC `($fused_softmax_cast_n_1537_to_2048__kernel$__cuda_sm3x_div_rn_noftz_f32_slowpath) ;  /* 0x0000096000007944 */ /* 0x000fea0003c00000 */
[----:B0-----:R-:W-:-:S02]  /*31f0*/  IMAD.MOV.U32 R10, RZ, RZ, R0 ;  /* 0x000000ffff0a7224 */ /* 0x001fc400078e0000 */
.L_x_269:
[----:B------:R-:W-:Y:S05]  /*3200*/  BSYNC B1 ;  /* 0x0000000000017941 */ /* 0x000fea0003800000 */
.L_x_268:
[----:B------:R-:W-:-:S05]  /*3210*/  F2FP.PACK_AB R10, RZ, R10 ;  /* 0x0000000aff0a723e */ /* 0x000fca00000000ff */
[----:B------:R0:W-:Y:S02]  /*3220*/  STG.E.U16 [R6.64], R10 ;  /* 0x0000000a06007986 */ /* 0x0001e4000c101504 */
.L_x_267:
[----:B------:R-:W-:Y:S05]  /*3230*/  BSYNC B0 ;  /* 0x0000000000007941 */ /* 0x000fea0003800000 */
.L_x_266:
        /* <DEDUP_REMOVED lines=24> */
[----:B------:R-:W-:Y:S05]  /*33c0*/  CALL.REL.NOINC `($fused_softmax_cast_n_1537_to_2048__kernel$__cuda_sm3x_div_rn_noftz_f32_slowpath) ;  /* 0x0000078000007944 */ /* 0x000fea0003c00000 */
.L_x_273:
[----:B------:R-:W-:Y:S05]  /*33d0*/  BSYNC B1 ;  /* 0x0000000000017941 */ /* 0x000fea0003800000 */
.L_x_272:
[----:B0-----:R-:W-:-:S05]  /*33e0*/  F2FP.PACK_AB R0, RZ, R0 ;  /* 0x00000000ff00723e */ /* 0x001fca00000000ff */
[----:B------:R0:W-:Y:S02]  /*33f0*/  STG.E.U16 [R6.64+0x200], R0 ;  /* 0x0002000006007986 */ /* 0x0001e4000c101504 */
.L_x_271:
[----:B------:R-:W-:Y:S05]  /*3400*/  BSYNC B0 ;  /* 0x0000000000007941 */ /* 0x000fea0003800000 */
.L_x_270:
        /* <DEDUP_REMOVED lines=25> */
.L_x_277:
[----:B------:R-:W-:Y:S05]  /*35a0*/  BSYNC B1 ;  /* 0x0000000000017941 */ /* 0x000fea0003800000 */
.L_x_276:
[----:B0-----:R-:W-:-:S05]  /*35b0*/  F2FP.PACK_AB R0, RZ, R0 ;  /* 0x00000000ff00723e */ /* 0x001fca00000000ff */
[----:B------:R0:W-:Y:S02]  /*35c0*/  STG.E.U16 [R6.64+0x400], R0 ;  /* 0x0004000006007986 */ /* 0x0001e4000c101504 */
.L_x_275:
[----:B------:R-:W-:Y:S05]  /*35d0*/  BSYNC B0 ;  /* 0x0000000000007941 */ /* 0x000fea0003800000 */
.L_x_274:
        /* <DEDUP_REMOVED lines=25> */
.L_x_281:
[----:B------:R-:W-:Y:S05]  /*3770*/  BSYNC B1 ;  /* 0x0000000000017941 */ /* 0x000fea0003800000 */
.L_x_280:
[----:B0-----:R-:W-:-:S05]  /*3780*/  F2FP.PACK_AB R0, RZ, R0 ;  /* 0x00000000ff00723e */ /* 0x001fca00000000ff */
[----:B------:R0:W-:Y:S02]  /*3790*/  STG.E.U16 [R6.64+0x600], R0 ;  /* 0x0006000006007986 */ /* 0x0001e4000c101504 */
.L_x_279:
[----:B------:R-:W-:Y:S05]  /*37a0*/  BSYNC B0 ;  /* 0x0000000000007941 */ /* 0x000fea0003800000 */
.L_x_278:
[----:B------:R-:W-:-:S05]  /*37b0*/  IADD3 R16, P1, R16, 0x4, RZ ;  /* 0x0000000410107810 */ /* 0x000fca0007f3e0ff */
[----:B------:R-:W-:Y:S01]  /*37c0*/  IMAD.X R15, RZ, RZ, R15, P1 ;  /* 0x000000ffff0f7224 */ /* 0x000fe200008e060f */
[----:B------:R-:W-:Y:S05]  /*37d0*/  @P0 BRA `(.L_x_282) ;  /* 0xfffff7d000000947 */ /* 0x000fea000383ffff */
.L_x_265:
        /* <DEDUP_REMOVED lines=17> */
.L_x_287:
        /* <DEDUP_REMOVED lines=27> */
.L_x_286:
[----:B------:R-:W-:Y:S05]  /*3aa0*/  BSYNC B1 ;  /* 0x0000000000017941 */ /* 0x000fea0003800000 */
.L_x_285:
[----:B0-----:R-:W-:-:S05]  /*3ab0*/  F2FP.PACK_AB R0, RZ, R0 ;  /* 0x00000000ff00723e */ /* 0x001fca00000000ff */
[----:B------:R0:W-:Y:S02]  /*3ac0*/  STG.E.U16 [R4.64], R0 ;  /* 0x0000000004007986 */ /* 0x0001e4000c101504 */
.L_x_284:
[----:B------:R-:W-:Y:S05]  /*3ad0*/  BSYNC B0 ;  /* 0x0000000000007941 */ /* 0x000fea0003800000 */
.L_x_283:
[----:B0-----:R-:W-:Y:S02]  /*3ae0*/  IADD3 R4, P1, R4, 0x200, RZ ;  /* 0x0000020004047810 */ /* 0x001fe40007f3e0ff */
[----:B------:R-:W-:Y:S02]  /*3af0*/  IADD3 R8, P2, R8, 0x100, RZ ;  /* 0x0000010008087810 */ /* 0x000fe40007f5e0ff */
[----:B------:R-:W-:Y:S01]  /*3b00*/  IADD3 R6, R6, 0x400, RZ ;  /* 0x0000040006067810 */ /* 0x000fe20007ffe0ff */
[----:B------:R-:W-:Y:S02]  /*3b10*/  IMAD.X R5, RZ, RZ, R5, P1 ;  /* 0x000000ffff057224 */ /* 0x000fe400008e0605 */
[----:B------:R-:W-:Y:S01]  /*3b20*/  IMAD.X R7, RZ, RZ, R7, P2 ;  /* 0x000000ffff077224 */ /* 0x000fe200010e0607 */
[----:B------:R-:W-:Y:S05]  /*3b30*/  @P0 BRA `(.L_x_287) ;  /* 0xfffffdb000000947 */ /* 0x000fea000383ffff */
[----:B------:R-:W-:Y:S05]  /*3b40*/  EXIT ;  /* 0x000000000000794d */ /* 0x000fea0003800000 */
        .weak           $fused_softmax_cast_n_1537_to_2048__kernel$__cuda_sm3x_div_rn_noftz_f32_slowpath
        .type           $fused_softmax_cast_n_1537_to_2048__kernel$__cuda_sm3x_div_rn_noftz_f32_slowpath,@function
        .size           $fused_softmax_cast_n_1537_to_2048__kernel$__cuda_sm3x_div_rn_noftz_f32_slowpath,(.L_x_411 - $fused_softmax_cast_n_1537_to_2048__kernel$__cuda_sm3x_div_rn_noftz_f32_slowpath)
$fused_softmax_cast_n_1537_to_2048__kernel$__cuda_sm3x_div_rn_noftz_f32_slowpath:
        /* <DEDUP_REMOVED lines=36> */
.L_x_289:
        /* <DEDUP_REMOVED lines=51> */
.L_x_296:
[----:B------:R-:W-:-:S04]  /*40c0*/  LOP3.LUT R0, R0, 0x80000000, RZ, 0xc0, !PT ;  /* 0x8000000000007812 */ /* 0x000fc800078ec0ff */
[----:B------:R-:W-:Y:S01]  /*40d0*/  LOP3.LUT R0, R0, 0x7f800000, RZ, 0xfc, !PT ;  /* 0x7f80000000007812 */ /* 0x000fe200078efcff */
[----:B------:R-:W-:Y:S05]  /*40e0*/  BRA `(.L_x_297) ;  /* 0x0000001000007947 */ /* 0x000fea0003800000 */
.L_x_295:
[----:B------:R-:W-:-:S02]  /*40f0*/  IMAD R0, R22, 0x800000, R0 ;  /* 0x0080000016007824 */ /* 0x000fc400078e0200 */
.L_x_297:
[----:B------:R-:W-:Y:S05]  /*4100*/  BSYNC B3 ;  /* 0x0000000000037941 */ /* 0x000fea0003800000 */
.L_x_294:
[----:B------:R-:W-:Y:S05]  /*4110*/  BRA `(.L_x_298) ;  /* 0x0000008000007947 */ /* 0x000fea0003800000 */
.L_x_293:
[----:B------:R-:W-:-:S04]  /*4120*/  LOP3.LUT R0, R23, 0x80000000, R0, 0x48, !PT ;  /* 0x8000000017007812 */ /* 0x000fc800078e4800 */
[----:B------:R-:W-:Y:S01]  /*4130*/  LOP3.LUT R0, R0, 0x7f800000, RZ, 0xfc, !PT ;  /* 0x7f80000000007812 */ /* 0x000fe200078efcff */
[----:B------:R-:W-:Y:S05]  /*4140*/  BRA `(.L_x_298) ;  /* 0x0000005000007947 */ /* 0x000fea0003800000 */
.L_x_292:
[----:B------:R-:W-:Y:S01]  /*4150*/  LOP3.LUT R0, R23, 0x80000000, R0, 0x48, !PT ;  /* 0x8000000017007812 */ /* 0x000fe200078e4800 */
[----:B------:R-:W-:Y:S05]  /*4160*/  BRA `(.L_x_298) ;  /* 0x0000003000007947 */ /* 0x000fea0003800000 */
.L_x_291:
[----:B------:R-:W0:Y:S01]  /*4170*/  MUFU.RSQ R0, -QNAN ;  /* 0xffc0000000007908 */ /* 0x000e220000001400 */
[----:B------:R-:W-:Y:S05]  /*4180*/  BRA `(.L_x_298) ;  /* 0x0000001000007947 */ /* 0x000fea0003800000 */
.L_x_290:
[----:B------:R-:W-:-:S02]  /*4190*/  FADD.FTZ R0, R0, R3 ;  /* 0x0000000300007221 */ /* 0x000fc40000010000 */
.L_x_298:
[----:B------:R-:W-:Y:S05]  /*41a0*/  BSYNC B2 ;  /* 0x0000000000027941 */ /* 0x000fea0003800000 */
.L_x_288:
[----:B------:R-:W-:-:S04]  /*41b0*/  IMAD.MOV.U32 R11, RZ, RZ, 0x0 ;  /* 0x00000000ff0b7424 */ /* 0x000fc800078e00ff */
[----:B------:R-:W-:Y:S05]  /*41c0*/  RET.REL.NODEC R10 `(fused_softmax_cast_n_1537_to_2048__kernel) ;  /* 0xffffbe300a007950 */ /* 0x000fea0003c3ffff */
.L_x_299:
        /* <DEDUP_REMOVED lines=11> */
.L_x_411:


//--------------------- .text.fused_softmax_cast_n_1025_to_1536__kernel --------------------------
	.section	.text.fused_softmax_cast_n_1025_to_1536__kernel,"ax",@progbits
	.sectionflags	@"SHF_BARRIERS=1"
	.sectioninfo	@"SHI_REGISTERS=40"
	.align	128
        .global         fused_softmax_cast_n_1025_to_1536__kernel
        .type           fused_softmax_cast_n_1025_to_1536__kernel,@function
        .size           fused_softmax_cast_n_1025_to_1536__kernel,(.L_x_412 - fused_softmax_cast_n_1025_to_1536__kernel)
        .other          fused_softmax_cast_n_1025_to_1536__kernel,@"STO_CUDA_ENTRY STV_DEFAULT"
fused_softmax_cast_n_1025_to_1536__kernel:
.text.fused_softmax_cast_n_1025_to_1536__kernel:
        /* <DEDUP_REMOVED lines=8> */
[----:B------:R-:W-:-:S04]  /*0080*/  IMAD.WIDE.U32 R2, R5, -0x55555555, RZ ;  /* 0xaaaaaaab05027825 */ /* 0x000fc800078e00ff */
[----:B------:R-:W-:-:S04]  /*0090*/  IMAD.WIDE.U32 R10, R7, -0x55555555, RZ ;  /* 0xaaaaaaab070a7825 */ /* 0x000fc800078e00ff */
[----:B------:R-:W-:-:S04]  /*00a0*/  IMAD.WIDE.U32 R8, P0, R4, 0x2aaaaaaa, R2 ;  /* 0x2aaaaaaa04087825 */ /* 0x000fc80007800002 */
[----:B------:R-:W-:-:S04]  /*00b0*/  IMAD.WIDE.U32 R2, R4, -0x55555555, RZ ;  /* 0xaaaaaaab04027825 */ /* 0x000fc800078e00ff */
[----:B------:R-:W-:-:S04]  /*00c0*/  IMAD.WIDE.U32 R14, P1, R6, 0x2aaaaaaa, R10 ;  /* 0x2aaaaaaa060e7825 */ /* 0x000fc8000782000a */
[----:B------:R-:W-:Y:S01]  /*00d0*/  IMAD.X R11, RZ, RZ, RZ, P0 ;  /* 0x000000ffff0b7224 */ /* 0x000fe200000e06ff */
[----:B------:R-:W-:Y:S01]  /*00e0*/  IADD3 RZ, P0, R3, R8, RZ ;  /* 0x0000000803ff7210 */ /* 0x000fe20007f1e0ff */
[----:B------:R-:W-:Y:S02]  /*00f0*/  IMAD.MOV.U32 R10, RZ, RZ, R9 ;  /* 0x000000ffff0a7224 */ /* 0x000fe400078e0009 */
[----:B------:R-:W-:-:S04]  /*0100*/  IMAD.WIDE.U32 R12, R6, -0x55555555, RZ ;  /* 0xaaaaaaab060c7825 */ /* 0x000fc800078e00ff */
[----:B------:R-:W-:-:S04]  /*0110*/  IMAD.WIDE.U32.X R2, R5, 0x2aaaaaaa, R10, P0 ;  /* 0x2aaaaaaa05027825 */ /* 0x000fc800000e040a */
[----:B------:R-:W-:Y:S01]  /*0120*/  IMAD.X R17, RZ, RZ, RZ, P1 ;  /* 0x000000ffff117224 */ /* 0x000fe200008e06ff */
[----:B------:R-:W-:Y:S01]  /*0130*/  IADD3 RZ, P1, R13, R14, RZ ;  /* 0x0000000e0dff7210 */ /* 0x000fe20007f3e0ff */
[----:B------:R-:W-:Y:S01]  /*0140*/  IMAD.MOV.U32 R16, RZ, RZ, R15 ;  /* 0x000000ffff107224 */ /* 0x000fe200078e000f */
[----:B------:R-:W-:-:S03]  /*0150*/  IADD3 R11, P0, R2, 0x55555555, RZ ;  /* 0x55555555020b7810 */ /* 0x000fc60007f1e0ff */
[----:B------:R-:W-:Y:S01]  /*0160*/  IMAD.WIDE.U32.X R8, R7, 0x2aaaaaaa, R16, P1 ;  /* 0x2aaaaaaa07087825 */ /* 0x000fe200008e0410 */
[----:B------:R-:W-:Y:S02]  /*0170*/  ISETP.LT.AND P1, PT, R5, RZ, PT ;  /* 0x000000ff0500720c */ /* 0x000fe40003f21270 */
[----:B------:R-:W-:Y:S02]  /*0180*/  IADD3.X R13, R3, -0x2aaaaaab, RZ, P0, !PT ;  /* 0xd5555555030d7810 */ /* 0x000fe400007fe4ff */
[----:B------:R-:W-:Y:S02]  /*0190*/  IADD3 R15, P2, R8, 0x55555555, RZ ;  /* 0x55555555080f7810 */ /* 0x000fe40007f5e0ff */
        /* <DEDUP_REMOVED lines=42> */
.L_x_302:
        /* <DEDUP_REMOVED lines=150> */
.L_x_301:
        /* <DEDUP_REMOVED lines=35> */
.L_x_303:
        /* <DEDUP_REMOVED lines=37> */
.L_x_300:
        /* <DEDUP_REMOVED lines=24> */
.L_x_308:
        /* <DEDUP_REMOVED lines=123> */
.L_x_307:
        /* <DEDUP_REMOVED lines=68> */
.L_x_309:
[----:B------:R-:W-:-:S04]  /*1f90*/  ISETP.NE.U32.AND P2, PT, R7, RZ, PT ;  /* 0x000000ff0700720c */ /* 0x000fc80003f45070 */
[----:B------:R-:W-:-:S13]  /*1fa0*/  ISETP.NE.OR.EX P0, PT, R5, RZ, P0, P2 ;  /* 0x000000ff0500720c */ /* 0x000fda0000705720 */
[----:B------:R-:W-:Y:S05]  /*1fb0*/  @!P0 BRA `(.L_x_305) ;  /* 0x0000024000008947 */ /* 0x000fea0003800000 */
.L_x_306:
        /* <DEDUP_REMOVED lines=36> */
.L_x_305:
        /* <DEDUP_REMOVED lines=12> */
.L_x_310:
        /* <DEDUP_REMOVED lines=12> */
.L_x_304:
        /* <DEDUP_REMOVED lines=46> */
.L_x_321:
        /* <DEDUP_REMOVED lines=28> */
.L_x_314:
[----:B------:R-:W-:Y:S05]  /*2820*/  BSYNC B0 ;  /* 0x0000000000007941 */ /* 0x000fea0003800000 */
.L_x_313:
        /* <DEDUP_REMOVED lines=13> */
.L_x_316:
[----:B------:R-:W-:Y:S05]  /*2900*/  BSYNC B0 ;  /* 0x0000000000007941 */ /* 0x000fea0003800000 */
.L_x_315:
        /* <DEDUP_REMOVED lines=11> */
.L_x_318:
[----:B------:R-:W-:Y:S05]  /*29c0*/  BSYNC B0 ;  /* 0x0000000000007941 */ /* 0x000fea0003800000 */
.L_x_317:
        /* <DEDUP_REMOVED lines=13> */
.L_x_320:
[----:B------:R-:W-:Y:S05]  /*2aa0*/  BSYNC B0 ;  /* 0x0000000000007941 */ /* 0x000fea0003800000 */
.L_x_319:
[----:B------:R-:W-:-:S05]  /*2ab0*/  IADD3 R6, P2, R6, 0x4, RZ ;  /* 0x0000000406067810 */ /* 0x000fca0007f5e0ff */
[----:B------:R-:W-:Y:S01]  /*2ac0*/  IMAD.X R5, RZ, RZ, R5, P2 ;  /* 0x000000ffff057224 */ /* 0x000fe200010e0605 */
[----:B------:R-:W-:Y:S05]  /*2ad0*/  @P0 BRA `(.L_x_321) ;  /* 0xfffffb8000000947 */ /* 0x000fea000383ffff */
.L_x_312:
        /* <DEDUP_REMOVED lines=12> */
.L_x_324:
        /* <DEDUP_REMOVED lines=15> */
.L_x_323:
[----:B------:R-:W-:Y:S05]  /*2c90*/  BSYNC B0 ;  /* 0x0000000000007941 */ /* 0x000fea0003800000 */
.L_x_322:
[----:B------:R-:W-:Y:S02]  /*2ca0*/  ISETP.NE.AND.EX P2, PT, R11, RZ, PT, P2 ;  /* 0x000000ff0b00720c */ /* 0x000fe40003f45320 */
[----:B------:R-:W-:Y:S02]  /*2cb0*/  IADD3 R10, P0, R10, 0xc0, RZ ;  /* 0x000000c00a0a7810 */ /* 0x000fe40007f1e0ff */
[----:B------:R-:W-:-:S03]  /*2cc0*/  IADD3 R6, R6, 0x300, RZ ;  /* 0x0000030006067810 */ /* 0x000fc60007ffe0ff */
[----:B------:R-:W-:-:S06]  /*2cd0*/  IMAD.X R9, RZ, RZ, R9, P0 ;  /* 0x000000ffff097224 */ /* 0x000fcc00000e0609 */
[----:B------:R-:W-:Y:S05]  /*2ce0*/  @P2 BRA `(.L_x_324) ;  /* 0xfffffeb000002947 */ /* 0x000fea000383ffff */
.L_x_311:
        /* <DEDUP_REMOVED lines=45> */
.L_x_342:
        /* <DEDUP_REMOVED lines=37> */
[----:B------:R-:W-:Y:S05]  /*3210*/  CALL.REL.NOINC `($fused_softmax_cast_n_1025_to_1536__kernel$__cuda_sm3x_div_rn_noftz_f32_slowpath) ;  /* 0x000009b000007944 */ /* 0x000fea0003c00000 */
[----:B0-----:R-:W-:-:S02]  /*3220*/  IMAD.MOV.U32 R2, RZ, RZ, R0 ;  /* 0x000000ffff027224 */ /* 0x001fc400078e0000 */
.L_x_329:
[----:B------:R-:W-:Y:S05]  /*3230*/  BSYNC B1 ;  /* 0x0000000000017941 */ /* 0x000fea0003800000 */
.L_x_328:
[----:B------:R-:W-:-:S05]  /*3240*/  F2FP.PACK_AB R2, RZ, R2 ;  /* 0x00000002ff02723e */ /* 0x000fca00000000ff */
[----:B------:R0:W-:Y:S02]  /*3250*/  STG.E.U16 [R4.64], R2 ;  /* 0x0000000204007986 */ /* 0x0001e4000c101504 */
.L_x_327:
[----:B------:R-:W-:Y:S05]  /*3260*/  BSYNC B0 ;  /* 0x0000000000007941 */ /* 0x000fea0003800000 */
.L_x_326:
        /* <DEDUP_REMOVED lines=25> */
[----:B------:R-:W-:Y:S05]  /*3400*/  CALL.REL.NOINC `($fused_softmax_cast_n_1025_to_1536__kernel$__cuda_sm3x_div_rn_noftz_f32_slowpath) ;  /* 0x000007c000007944 */ /* 0x000fea0003c00000 */
.L_x_333:
[----:B------:R-:W-:Y:S05]  /*3410*/  BSYNC B1 ;  /* 0x0000000000017941 */ /* 0x000fea0003800000 */
.L_x_332:
[----:B0-----:R-:W-:-:S05]  /*3420*/  F2FP.PACK_AB R0, RZ, R0 ;  /* 0x00000000ff00723e */ /* 0x001fca00000000ff */
[----:B------:R0:W-:Y:S02]  /*3430*/  STG.E.U16 [R4.64+0x180], R0 ;  /* 0x0001800004007986 */ /* 0x0001e4000c101504 */
.L_x_331:
[----:B------:R-:W-:Y:S05]  /*3440*/  BSYNC B0 ;  /* 0x0000000000007941 */ /* 0x000fea0003800000 */
.L_x_330:
        /* <DEDUP_REMOVED lines=26> */
.L_x_337:
[----:B------:R-:W-:Y:S05]  /*35f0*/  BSYNC B1 ;  /* 0x0000000000017941 */ /* 0x000fea0003800000 */
.L_x_336:
[----:B0-----:R-:W-:-:S05]  /*3600*/  F2FP.PACK_AB R0, RZ, R0 ;  /* 0x00000000ff00723e */ /* 0x001fca00000000ff */
[----:B------:R0:W-:Y:S02]  /*3610*/  STG.E.U16 [R4.64+0x300], R0 ;  /* 0x0003000004007986 */ /* 0x0001e4000c101504 */
.L_x_335:
[----:B------:R-:W-:Y:S05]  /*3620*/  BSYNC B0 ;  /* 0x0000000000007941 */ /* 0x000fea0003800000 */
.L_x_334:
        /* <DEDUP_REMOVED lines=26> */
.L_x_341:
[----:B------:R-:W-:Y:S05]  /*37d0*/  BSYNC B1 ;  /* 0x0000000000017941 */ /* 0x000fea0003800000 */
.L_x_340:
[----:B0-----:R-:W-:-:S05]  /*37e0*/  F2FP.PACK_AB R0, RZ, R0 ;  /* 0x00000000ff00723e */ /* 0x001fca00000000ff */
[----:B------:R0:W-:Y:S02]  /*37f0*/  STG.E.U16 [R4.64+0x480], R0 ;  /* 0x0004800004007986 */ /* 0x0001e4000c101504 */
.L_x_339:
[----:B------:R-:W-:Y:S05]  /*3800*/  BSYNC B0 ;  /* 0x0000000000007941 */ /* 0x000fea0003800000 */
.L_x_338:
[----:B------:R-:W-:-:S05]  /*3810*/  IADD3 R12, P1, R12, 0x4, RZ ;  /* 0x000000040c0c7810 */ /* 0x000fca0007f3e0ff */
[----:B------:R-:W-:Y:S01]  /*3820*/  IMAD.X R11, RZ, RZ, R11, P1 ;  /* 0x000000ffff0b7224 */ /* 0x000fe200008e060b */
[----:B------:R-:W-:Y:S05]  /*3830*/  @P0 BRA `(.L_x_342) ;  /* 0xfffff78000000947 */ /* 0x000fea000383ffff */
.L_x_325:
        /* <DEDUP_REMOVED lines=18> */
.L_x_347:
        /* <DEDUP_REMOVED lines=28> */
.L_x_346:
[----:B------:R-:W-:Y:S05]  /*3b20*/  BSYNC B1 ;  /* 0x0000000000017941 */ /* 0x000fea0003800000 */
.L_x_345:
[----:B0-----:R-:W-:-:S05]  /*3b30*/  F2FP.PACK_AB R0, RZ, R0 ;  /* 0x00000000ff00723e */ /* 0x001fca00000000ff */
[----:B------:R0:W-:Y:S02]  /*3b40*/  STG.E.U16 [R4.64], R0 ;  /* 0x0000000004007986 */ /* 0x0001e4000c101504 */
.L_x_344:
[----:B------:R-:W-:Y:S05]  /*3b50*/  BSYNC B0 ;  /* 0x0000000000007941 */ /* 0x000fea0003800000 */
.L_x_343:
[----:B0-----:R-:W-:Y:S02]  /*3b60*/  IADD3 R4, P1, R4, 0x180, RZ ;  /* 0x0000018004047810 */ /* 0x001fe40007f3e0ff */
[----:B------:R-:W-:Y:S02]  /*3b70*/  IADD3 R35, P2, R35, 0xc0, RZ ;  /* 0x000000c023237810 */ /* 0x000fe40007f5e0ff */
[----:B------:R-:W-:Y:S01]  /*3b80*/  IADD3 R8, R8, 0x300, RZ ;  /* 0x0000030008087810 */ /* 0x000fe20007ffe0ff */
[----:B------:R-:W-:Y:S02]  /*3b90*/  IMAD.X R5, RZ, RZ, R5, P1 ;  /* 0x000000ffff057224 */ /* 0x000fe400008e0605 */
[----:B------:R-:W-:Y:S01]  /*3ba0*/  IMAD.X R9, RZ, RZ, R9, P2 ;  /* 0x000000ffff097224 */ /* 0x000fe200010e0609 */
[----:B------:R-:W-:Y:S05]  /*3bb0*/  @P0 BRA `(.L_x_347) ;  /* 0xfffffda000000947 */ /* 0x000fea000383ffff */
[----:B------:R-:W-:Y:S05]  /*3bc0*/  EXIT ;  /* 0x000000000000794d */ /* 0x000fea0003800000 */
        .weak           $fused_softmax_cast_n_1025_to_1536__kernel$__cuda_sm3x_div_rn_noftz_f32_slowpath
        .type           $fused_softmax_cast_n_1025_to_1536__kernel$__cuda_sm3x_div_rn_noftz_f32_slowpath,@function
        .size           $fused_softmax_cast_n_1025_to_1536__kernel$__cuda_sm3x_div_rn_noftz_f32_slowpath,(.L_x_412 - $fused_softmax_cast_n_1025_to_1536__kernel$__cuda_sm3x_div_rn_noftz_f32_slowpath)
$fused_softmax_cast_n_1025_to_1536__kernel$__cuda_sm3x_div_rn_noftz_f32_slowpath:
        /* <DEDUP_REMOVED lines=35> */
.L_x_349:
        /* <DEDUP_REMOVED lines=51> */
.L_x_356:
[----:B------:R-:W-:-:S04]  /*4130*/  LOP3.LUT R0, R0, 0x80000000, RZ, 0xc0, !PT ;  /* 0x8000000000007812 */ /* 0x000fc800078ec0ff */
[----:B------:R-:W-:Y:S01]  /*4140*/  LOP3.LUT R0, R0, 0x7f800000, RZ, 0xfc, !PT ;  /* 0x7f80000000007812 */ /* 0x000fe200078efcff */
[----:B------:R-:W-:Y:S05]  /*4150*/  BRA `(.L_x_357) ;  /* 0x0000001000007947 */ /* 0x000fea0003800000 */
.L_x_355:
[----:B------:R-:W-:-:S02]  /*4160*/  IMAD R0, R20, 0x800000, R0 ;  /* 0x0080000014007824 */ /* 0x000fc400078e0200 */
.L_x_357:
[----:B------:R-:W-:Y:S05]  /*4170*/  BSYNC B3 ;  /* 0x0000000000037941 */ /* 0x000fea0003800000 */
.L_x_354:
[----:B------:R-:W-:Y:S05]  /*4180*/  BRA `(.L_x_358) ;  /* 0x0000008000007947 */ /* 0x000fea0003800000 */
.L_x_353:
[----:B------:R-:W-:-:S04]  /*4190*/  LOP3.LUT R0, R3, 0x80000000, R0, 0x48, !PT ;  /* 0x8000000003007812 */ /* 0x000fc800078e4800 */
[----:B------:R-:W-:Y:S01]  /*41a0*/  LOP3.LUT R0, R0, 0x7f800000, RZ, 0xfc, !PT ;  /* 0x7f80000000007812 */ /* 0x000fe200078efcff */
[----:B------:R-:W-:Y:S05]  /*41b0*/  BRA `(.L_x_358) ;  /* 0x0000005000007947 */ /* 0x000fea0003800000 */
.L_x_352:
[----:B------:R-:W-:Y:S01]  /*41c0*/  LOP3.LUT R0, R3, 0x80000000, R0, 0x48, !PT ;  /* 0x8000000003007812 */ /* 0x000fe200078e4800 */
[----:B------:R-:W-:Y:S05]  /*41d0*/  BRA `(.L_x_358) ;  /* 0x0000003000007947 */ /* 0x000fea0003800000 */
.L_x_351:
[----:B------:R-:W0:Y:S01]  /*41e0*/  MUFU.RSQ R0, -QNAN ;  /* 0xffc0000000007908 */ /* 0x000e220000001400 */
[----:B------:R-:W-:Y:S05]  /*41f0*/  BRA `(.L_x_358) ;  /* 0x0000001000007947 */ /* 0x000fea0003800000 */
.L_x_350:
[----:B------:R-:W-:-:S02]  /*4200*/  FADD.FTZ R0, R0, R3 ;  /* 0x0000000300007221 */ /* 0x000fc40000010000 */
.L_x_358:
[----:B------:R-:W-:Y:S05]  /*4210*/  BSYNC B2 ;  /* 0x0000000000027941 */ /* 0x000fea0003800000 */
.L_x_348:
[----:B------:R-:W-:-:S04]  /*4220*/  IMAD.MOV.U32 R3, RZ, RZ, 0x0 ;  /* 0x00000000ff037424 */ /* 0x000fc800078e00ff */
[----:B------:R-:W-:Y:S05]  /*4230*/  RET.REL.NODEC R2 `(fused_softmax_cast_n_1025_to_1536__kernel) ;  /* 0xffffbdc002007950 */ /* 0x000fea0003c3ffff */
.L_x_359:
        /* <DEDUP_REMOVED lines=12> */
.L_x_412:


//--------------------- .text.fused_softmax_cast_n_1_to_1024__kernel --------------------------
	.section	.text.fused_softmax_cast_n_1_to_1024__kernel,"ax",@progbits
	.sectionflags	@"SHF_BARRIERS=1"
	.sectioninfo	@"SHI_REGISTERS=35"
	.align	128
        .global         fused_softmax_cast_n_1_to_1024__kernel
        .type           fused_softmax_cast_n_1_to_1024__kernel,@function
        .size           fused_softmax_cast_n_1_to_1024__kernel,(.L_x_413 - fused_softmax_cast_n_1_to_1024__kernel)
        .other          fused_softmax_cast_n_1_to_1024__kernel,@"STO_CUDA_ENTRY STV_DEFAULT"
fused_softmax_cast_n_1_to_1024__kernel:
.text.fused_softmax_cast_n_1_to_1024__kernel:
[----:B------:R-:W-:-:S02]  /*0000*/  IMAD.MOV.U32 R1, RZ, RZ, c[0x0][0x28] ;  /* 0x00000a00ff017624 */ /* 0x000fc400078e00ff */
[----:B------:R-:W-:Y:S01]  /*0010*/  IMAD.MOV.U32 R8, RZ, RZ, c[0x0][0x170] ;  /* 0x00005c00ff087624 */ /* 0x000fe200078e00ff */
[----:B------:R-:W-:-:S04]  /*0020*/  ULDC.64 UR4, c[0x0][0x118] ;  /* 0x0000460000047ab9 */ /* 0x000fc80000000a00 */
[----:B------:R-:W-:-:S05]  /*0030*/  IADD3 R8, P0, R8, 0x2df, RZ ;  /* 0x000002df08087810 */ /* 0x000fca0007f1e0ff */
[----:B------:R-:W-:-:S04]  /*0040*/  IMAD.X R9, RZ, RZ, c[0x0][0x174], P0 ;  /* 0x00005d00ff097624 */ /* 0x000fc800000e06ff */
[----:B------:R-:W-:-:S06]  /*0050*/  IMAD.WIDE.U32 R2, R9, 0x590b2165, RZ ;  /* 0x590b216509027825 */ /* 0x000fcc00078e00ff */
[----:B------:R-:W-:-:S04]  /*0060*/  IMAD.WIDE.U32 R4, P0, R8, -0x4de9bd38, R2 ;  /* 0xb21642c808047825 */ /* 0x000fc80007800002 */
[C---:B------:R-:W-:Y:S01]  /*0070*/  IMAD.WIDE.U32 R2, R8.reuse, 0x590b2165, RZ ;  /* 0x590b216508027825 */ /* 0x040fe200078e00ff */
[----:B------:R-:W-:-:S04]  /*0080*/  IADD3 R6, P1, R8, R5, RZ ;  /* 0x0000000508067210 */ /* 0x000fc80007f3e0ff */
[----:B------:R-:W-:Y:S02]  /*0090*/  IADD3.X R7, RZ, R9, RZ, P0, P1 ;  /* 0x00000009ff077210 */ /* 0x000fe400007e24ff */
[----:B------:R-:W-:Y:S02]  /*00a0*/  IADD3 RZ, P0, R3, R4, RZ ;  /* 0x0000000403ff7210 */ /* 0x000fe40007f1e0ff */
[----:B------:R-:W-:-:S03]  /*00b0*/  ISETP.LT.AND P1, PT, R9, RZ, PT ;  /* 0x000000ff0900720c */ /* 0x000fc60003f21270 */
[----:B------:R-:W-:-:S05]  /*00c0*/  IMAD.WIDE.U32.X R2, R9, -0x4de9bd38, R6, P0 ;  /* 0xb21642c809027825 */ /* 0x000fca00000e0406 */
[----:B------:R-:W-:-:S05]  /*00d0*/  IADD3 R0, P0, -R8, R2, RZ ;  /* 0x0000000208007210 */ /* 0x000fca0007f1e1ff */
[----:B------:R-:W-:Y:S01]  /*00e0*/  IMAD.X R2, R3, 0x1, ~R9, P0 ;  /* 0x0000000103027824 */ /* 0x000fe200000e0e09 */
[----:B------:R-:W-:-:S04]  /*00f0*/  IADD3 R3, P0, R0, -0x590b2165, RZ ;  /* 0xa6f4de9b00037810 */ /* 0x000fc80007f1e0ff */
[----:B------:R-:W-:Y:S02]  /*0100*/  IADD3.X R5, R2, 0x4de9bd37, RZ, P0, !PT ;  /* 0x4de9bd3702057810 */ /* 0x000fe400007fe4ff */
[----:B------:R-:W-:Y:S02]  /*0110*/  SEL R3, R3, R0, P1 ;  /* 0x0000000003037207 */ /* 0x000fe40000800000 */
[----:B------:R-:W-:-:S04]  /*0120*/  SEL R0, R5, R2, P1 ;  /* 0x0000000205007207 */ /* 0x000fc80000800000 */
[----:B------:R-:W-:-:S04]  /*0130*/  SHF.R.S64 R3, R3, 0x9, R0 ;  /* 0x0000000903037819 */ /* 0x000fc80000001000 */
[----:B------:R-:W-:-:S04]  /*0140*/  LEA.HI R3, P0, R0, R3, RZ, 0x1 ;  /* 0x0000000300037211 */ /* 0x000fc800078108ff */
[----:B------:R-:W-:Y:S01]  /*0150*/  LEA.HI.X.SX32 R5, R0, RZ, 0x17, P0 ;  /* 0x000000ff00057211 */ /* 0x000fe200000fbeff */
[----:B------:R-:W-:-:S04]  /*0160*/  IMAD.HI.U32 R0, R3, -0x2e0, R8 ;  /* 0xfffffd2003007827 */ /* 0x000fc800078e0008 */
[----:B------:R-:W-:-:S05]  /*0170*/  IMAD R2, R5, -0x2e0, RZ ;  /* 0xfffffd2005027824 */ /* 0x000fca00078e02ff */
[----:B------:R-:W-:-:S04]  /*0180*/  IADD3 R0, R0, -R3, R2 ;  /* 0x8000000300007210 */ /* 0x000fc80007ffe002 */
[----:B------:R-:W-:-:S04]  /*0190*/  LEA.HI.SX32 R4, P0, R0, R3, 0x1 ;  /* 0x0000000300047211 */ /* 0x000fc80007810aff */
[----:B------:R-:W-:Y:S01]  /*01a0*/  LEA.HI.X.SX32 R0, R0, R5, 0x1, P0 ;  /* 0x0000000500007211 */ /* 0x000fe200000f0eff */
[----:B------:R-:W-:Y:S01]  /*01b0*/  IMAD.MOV.U32 R5, RZ, RZ, -0x800003 ;  /* 0xff7ffffdff057424 */ /* 0x000fe200078e00ff */
[----:B------:R-:W-:-:S04]  /*01c0*/  ISETP.GE.U32.AND P0, PT, R4, 0x1, PT ;  /* 0x000000010400780c */ /* 0x000fc80003f06070 */
[----:B------:R-:W-:-:S04]  /*01d0*/  ISETP.GE.AND.EX P2, PT, R0, RZ, PT, P0 ;  /* 0x000000ff0000720c */ /* 0x000fc80003f46300 */
[----:B------:R-:W-:-:S09]  /*01e0*/  P2R R22, PR, RZ, 0x4 ;  /* 0x00000004ff167803 */ /* 0x000fd20000000000 */
[----:B------:R-:W-:Y:S05]  /*01f0*/  @!P2 BRA `(.L_x_360) ;  /* 0x000013800000a947 */ /* 0x000fea0003800000 */
[C---:B------:R-:W-:Y:S01]  /*0200*/  IADD3 R2, P1, R4.reuse, -0x1, RZ ;  /* 0xffffffff04027810 */ /* 0x040fe20007f3e0ff */
[----:B------:R-:W-:Y:S01]  /*0210*/  IMAD.MOV.U32 R5, RZ, RZ, -0x800003 ;  /* 0xff7ffffdff057424 */ /* 0x000fe200078e00ff */
[----:B------:R-:W-:Y:S01]  /*0220*/  LOP3.LUT R7, R4, 0x3, RZ, 0xc0, !PT ;  /* 0x0000000304077812 */ /* 0x000fe200078ec0ff */
[----:B------:R-:W-:Y:S01]  /*0230*/  IMAD.MOV.U32 R11, RZ, RZ, RZ ;  /* 0x000000ffff0b7224 */ /* 0x000fe200078e00ff */
[----:B------:R-:W-:Y:S01]  /*0240*/  ISETP.GE.U32.AND P0, PT, R2, 0x3, PT ;  /* 0x000000030200780c */ /* 0x000fe20003f06070 */
[----:B------:R-:W-:Y:S01]  /*0250*/  IMAD.MOV.U32 R6, RZ, RZ, RZ ;  /* 0x000000ffff067224 */ /* 0x000fe200078e00ff */
[----:B------:R-:W-:-:S04]  /*0260*/  IADD3.X R2, R0, -0x1, RZ, P1, !PT ;  /* 0xffffffff00027810 */ /* 0x000fc80000ffe4ff */
[----:B------:R-:W-:-:S13]  /*0270*/  ISETP.GE.U32.AND.EX P0, PT, R2, RZ, PT, P0 ;  /* 0x000000ff0200720c */ /* 0x000fda0003f06100 */
[----:B------:R-:W-:Y:S05]  /*0280*/  @!P0 BRA `(.L_x_361) ;  /* 0x000010e000008947 */ /* 0x000fea0003800000 */
[----:B------:R-:W-:Y:S01]  /*0290*/  IADD3 R10, P1, -R7, R4, RZ ;  /* 0x00000004070a7210 */ /* 0x000fe20007f3e1ff */
[----:B------:R-:W0:Y:S03]  /*02a0*/  S2R R2, SR_TID.X ;  /* 0x0000000000027919 */ /* 0x000e260000002100 */
[----:B------:R-:W-:Y:S01]  /*02b0*/  ISETP.GT.U32.AND P0, PT, R10, RZ, PT ;  /* 0x000000ff0a00720c */ /* 0x000fe20003f04070 */
[----:B------:R-:W1:Y:S01]  /*02c0*/  S2R R9, SR_CTAID.X ;  /* 0x0000000000097919 */ /* 0x000e620000002500 */
[----:B------:R-:W-:-:S04]  /*02d0*/  IADD3.X R8, R0, -0x1, RZ, P1, !PT ;  /* 0xffffffff00087810 */ /* 0x000fc80000ffe4ff */
[----:B------:R-:W-:-:S13]  /*02e0*/  ISETP.GT.AND.EX P0, PT, R8, RZ, PT, P0 ;  /* 0x000000ff0800720c */ /* 0x000fda0003f04300 */
[----:B------:R-:W-:Y:S05]  /*02f0*/  @!P0 BRA `(.L_x_362) ;  /* 0x00000db000008947 */ /* 0x000fea0003800000 */
[----:B------:R-:W-:Y:S02]  /*0300*/  ISETP.GT.U32.AND P1, PT, R10, 0xc, PT ;  /* 0x0000000c0a00780c */ /* 0x000fe40003f24070 */
[----:B------:R-:W-:Y:S02]  /*0310*/  PLOP3.LUT P0, PT, PT, PT, PT, 0x80, 0x0 ;  /* 0x000000000000781c */ /* 0x000fe40003f0f070 */
[----:B------:R-:W-:-:S13]  /*0320*/  ISETP.GT.AND.EX P1, PT, R8, RZ, PT, P1 ;  /* 0x000000ff0800720c */ /* 0x000fda0003f24310 */
[----:B------:R-:W-:Y:S05]  /*0330*/  @!P1 BRA `(.L_x_363) ;  /* 0x000008a000009947 */ /* 0x000fea0003800000 */
[----:B------:R-:W-:Y:S01]  /*0340*/  IMAD.MOV.U32 R3, RZ, RZ, RZ ;  /* 0x000000ffff037224 */ /* 0x000fe200078e00ff */
[----:B------:R-:W-:-:S03]  /*0350*/  PLOP3.LUT P0, PT, PT, PT, PT, 0x8, 0x0 ;  /* 0x000000000000781c */ /* 0x000fc60003f0e170 */
[----:B01----:R-:W-:-:S04]  /*0360*/  IMAD.WIDE.U32 R18, R9, c[0x0][0x170], R2 ;  /* 0x00005c0009127a25 */ /* 0x003fc800078e0002 */
[----:B------:R-:W-:-:S02]  /*0370*/  IMAD R15, R9, c[0x0][0x174], R19 ;  /* 0x00005d00090f7a24 */ /* 0x000fc400078e0213 */
.L_x_364:
[----:B------:R-:W-:Y:S02]  /*0380*/  IMAD.MOV.U32 R12, RZ, RZ, R2 ;  /* 0x000000ffff0c7224 */ /* 0x000fe400078e0002 */
[----:B------:R-:W-:Y:S02]  /*0390*/  IMAD.MOV.U32 R13, RZ, RZ, RZ ;  /* 0x000000ffff0d7224 */ /* 0x000fe400078e00ff */
[----:B------:R-:W-:Y:S02]  /*03a0*/  IMAD R19, R6, 0x2e0, RZ ;  /* 0x000002e006137824 */ /* 0x000fe400078e02ff */
[----:B------:R-:W-:-:S04]  /*03b0*/  IMAD.WIDE.U32 R16, R11, 0x2e0, R12 ;  /* 0x000002e00b107825 */ /* 0x000fc800078e000c */
[----:B------:R-:W-:Y:S01]  /*03c0*/  IMAD.MOV.U32 R14, RZ, RZ, R18 ;  /* 0x000000ffff0e7224 */ /* 0x000fe200078e0012 */
[----:B------:R-:W-:Y:S01]  /*03d0*/  ISETP.GE.U32.AND P2, PT, R16, c[0x0][0x170], PT ;  /* 0x00005c0010007a0c */ /* 0x000fe20003f46070 */
[----:B------:R-:W-:Y:S02]  /*03e0*/  IMAD.IADD R27, R17, 0x1, R19 ;  /* 0x00000001111b7824 */ /* 0x000fe400078e0213 */
[----:B------:R-:W-:-:S03]  /*03f0*/  IMAD.WIDE.U32 R20, R11, 0x2e0, R14 ;  /* 0x000002e00b147825 */ /* 0x000fc600078e000e */
[----:B------:R-:W-:Y:S01]  /*0400*/  ISETP.GE.AND.EX P2, PT, R27, c[0x0][0x174], PT, P2 ;  /* 0x00005d001b007a0c */ /* 0x000fe20003f46320 */
[----:B------:R-:W-:Y:S01]  /*0410*/  IMAD.IADD R17, R19, 0x1, R21 ;  /* 0x0000000113117824 */ /* 0x000fe200078e0215 */
[----:B------:R-:W-:-:S04]  /*0420*/  LEA R18, P1, R20, c[0x0][0x160], 0x2 ;  /* 0x0000580014127a11 */ /* 0x000fc800078210ff */
[----:B------:R-:W-:-:S07]  /*0430*/  LEA.HI.X R19, R20, c[0x0][0x164], R17, 0x2, P1 ;  /* 0x0000590014137a11 */ /* 0x000fce00008f1411 */
[----:B------:R-:W2:Y:S01]  /*0440*/  @!P2 LDG.E.CONSTANT R26, [R18.64] ;  /* 0x00000004121aa981 */ /* 0x000ea2000c1e9900 */
[C---:B------:R-:W-:Y:S02]  /*0450*/  IADD3 R21, P4, R16.reuse, 0x2e0, RZ ;  /* 0x000002e010157810 */ /* 0x040fe40007f9e0ff */
[----:B------:R-:W-:Y:S02]  /*0460*/  IADD3 R25, P3, R11, 0x4, RZ ;  /* 0x000000040b197810 */ /* 0x000fe40007f7e0ff */
[C---:B------:R-:W-:Y:S01]  /*0470*/  IADD3 R20, P5, R16.reuse, 0x5c0, RZ ;  /* 0x000005c010147810 */ /* 0x040fe20007fbe0ff */
[--C-:B------:R-:W-:Y:S01]  /*0480*/  IMAD.X R24, RZ, RZ, R27.reuse, P4 ;  /* 0x000000ffff187224 */ /* 0x100fe200020e061b */
[----:B------:R-:W-:Y:S01]  /*0490*/  IADD3 R17, P1, R16, 0x8a0, RZ ;  /* 0x000008a010117810 */ /* 0x000fe20007f3e0ff */
[----:B------:R-:W-:Y:S01]  /*04a0*/  IMAD.X R16, RZ, RZ, R6, P3 ;  /* 0x000000ffff107224 */ /* 0x000fe200018e0606 */
[----:B------:R-:W-:Y:S01]  /*04b0*/  ISETP.GE.U32.AND P4, PT, R21, c[0x0][0x170], PT ;  /* 0x00005c0015007a0c */ /* 0x000fe20003f86070 */
[----:B------:R-:W-:Y:S01]  /*04c0*/  IMAD.X R23, RZ, RZ, R27, P5 ;  /* 0x000000ffff177224 */ /* 0x000fe200028e061b */
[----:B------:R-:W-:Y:S01]  /*04d0*/  ISETP.GE.U32.AND P5, PT, R20, c[0x0][0x170], PT ;  /* 0x00005c0014007a0c */ /* 0x000fe20003fa6070 */
[----:B------:R-:W-:Y:S01]  /*04e0*/  IMAD.WIDE.U32 R20, R25, 0x2e0, R12 ;  /* 0x000002e019147825 */ /* 0x000fe200078e000c */
[----:B------:R-:W-:-:S02]  /*04f0*/  ISETP.GE.U32.AND P3, PT, R17, c[0x0][0x170], PT ;  /* 0x00005c0011007a0c */ /* 0x000fc40003f66070 */
[----:B------:R-:W-:Y:S01]  /*0500*/  ISETP.GE.AND.EX P4, PT, R24, c[0x0][0x174], PT, P4 ;  /* 0x00005d0018007a0c */ /* 0x000fe20003f86340 */
[----:B------:R-:W-:Y:S01]  /*0510*/  IMAD R17, R16, 0x2e0, RZ ;  /* 0x000002e010117824 */ /* 0x000fe200078e02ff */
[----:B------:R-:W-:Y:S01]  /*0520*/  ISETP.GE.AND.EX P5, PT, R23, c[0x0][0x174], PT, P5 ;  /* 0x00005d0017007a0c */ /* 0x000fe20003fa6350 */
[----:B------:R-:W-:Y:S01]  /*0530*/  IMAD.X R16, RZ, RZ, R27, P1 ;  /* 0x000000ffff107224 */ /* 0x000fe200008e061b */
[----:B------:R-:W-:Y:S01]  /*0540*/  IADD3 R27, P1, R20, 0x2e0, RZ ;  /* 0x000002e0141b7810 */ /* 0x000fe20007f3e0ff */
[----:B------:R-:W-:-:S03]  /*0550*/  IMAD.WIDE.U32 R24, R25, 0x2e0, R14 ;  /* 0x000002e019187825 */ /* 0x000fc600078e000e */
[----:B------:R-:W-:Y:S01]  /*0560*/  ISETP.GE.AND.EX P3, PT, R16, c[0x0][0x174], PT, P3 ;  /* 0x00005d0010007a0c */ /* 0x000fe20003f66330 */
[----:B------:R-:W-:Y:S02]  /*0570*/  IMAD.IADD R23, R21, 0x1, R17 ;  /* 0x0000000115177824 */ /* 0x000fe400078e0211 */
[----:B------:R-:W-:Y:S02]  /*0580*/  IMAD.IADD R17, R17, 0x1, R25 ;  /* 0x0000000111117824 */ /* 0x000fe400078e0219 */
[----:B------:R-:W-:Y:S01]  /*0590*/  IMAD.X R21, RZ, RZ, R23, P1 ;  /* 0x000000ffff157224 */ /* 0x000fe200008e0617 */
[----:B------:R-:W-:-:S04]  /*05a0*/  LEA R16, P1, R24, c[0x0][0x160], 0x2 ;  /* 0x0000580018107a11 */ /* 0x000fc800078210ff */
[----:B------:R-:W-:Y:S02]  /*05b0*/  LEA.HI.X R17, R24, c[0x0][0x164], R17, 0x2, P1 ;  /* 0x0000590018117a11 */ /* 0x000fe400008f1411 */
[----:B------:R-:W-:Y:S01]  /*05c0*/  ISETP.GE.U32.AND P1, PT, R27, c[0x0][0x170], PT ;  /* 0x00005c001b007a0c */ /* 0x000fe20003f26070 */
[----:B------:R-:W3:Y:S03]  /*05d0*/  @!P5 LDG.E.CONSTANT R24, [R18.64+0x1700] ;  /* 0x001700041218d981 */ /* 0x000ee6000c1e9900 */
[----:B------:R-:W-:Y:S01]  /*05e0*/  ISETP.GE.AND.EX P1, PT, R21, c[0x0][0x174], PT, P1 ;  /* 0x00005d0015007a0c */ /* 0x000fe20003f26310 */
[----:B------:R-:W4:-:S12]  /*05f0*/  @!P3 LDG.E.CONSTANT R28, [R18.64+0x2280] ;  /* 0x00228004121cb981 */ /* 0x000f18000c1e9900 */
[----:B------:R-:W5:Y:S01]  /*0600*/  @!P1 LDG.E.CONSTANT R32, [R16.64+0xb80] ;  /* 0x000b800410209981 */ /* 0x000f62000c1e9900 */
[----:B--2---:R-:W-:Y:S02]  /*0610*/  @!P2 FMNMX R5, R5, R26, !PT ;  /* 0x0000001a0505a209 */ /* 0x004fe40007800000 */
[----:B------:R-:W-:Y:S01]  /*0620*/  ISETP.GE.U32.AND P2, PT, R20, c[0x0][0x170], PT ;  /* 0x00005c0014007a0c */ /* 0x000fe20003f46070 */
[----:B------:R-:W2:Y:S03]  /*0630*/  @!P4 LDG.E.CONSTANT R26, [R18.64+0xb80] ;  /* 0x000b8004121ac981 */ /* 0x000ea6000c1e9900 */
[----:B------:R-:W-:-:S13]  /*0640*/  ISETP.GE.AND.EX P2, PT, R23, c[0x0][0x174], PT, P2 ;  /* 0x00005d0017007a0c */ /* 0x000fda0003f46320 */
[----:B------:R-:W5:Y:S01]  /*0650*/  @!P2 LDG.E.CONSTANT R30, [R16.64] ;  /* 0x00000004101ea981 */ /* 0x000f62000c1e9900 */
[----:B--2---:R-:W-:-:S04]  /*0660*/  @!P4 FMNMX R5, R5, R26, !PT ;  /* 0x0000001a0505c209 */ /* 0x004fc80007800000 */
[----:B---3--:R-:W-:Y:S02]  /*0670*/  @!P5 FMNMX R5, R5, R24, !PT ;  /* 0x000000180505d209 */ /* 0x008fe40007800000 */
[----:B------:R-:W-:Y:S02]  /*0680*/  IADD3 R25, P5, R11, 0x8, RZ ;  /* 0x000000080b197810 */ /* 0x000fe40007fbe0ff */
[----:B----4-:R-:W-:Y:S02]  /*0690*/  @!P3 FMNMX R5, R5, R28, !PT ;  /* 0x0000001c0505b209 */ /* 0x010fe40007800000 */
[C---:B------:R-:W-:Y:S02]  /*06a0*/  IADD3 R26, P4, R20.reuse, 0x5c0, RZ ;  /* 0x000005c0141a7810 */ /* 0x040fe40007f9e0ff */
[----:B------:R-:W-:Y:S01]  /*06b0*/  IADD3 R24, P3, R20, 0x8a0, RZ ;  /* 0x000008a014187810 */ /* 0x000fe20007f7e0ff */
[----:B------:R-:W-:-:S04]  /*06c0*/  IMAD.WIDE.U32 R20, R25, 0x2e0, R12 ;  /* 0x000002e019147825 */ /* 0x000fc800078e000c */
[----:B------:R-:W-:Y:S01]  /*06d0*/  IMAD.X R18, RZ, RZ, R6, P5 ;  /* 0x000000ffff127224 */ /* 0x000fe200028e0606 */
[----:B-----5:R-:W-:Y:S01]  /*06e0*/  @!P2 FMNMX R5, R5, R30, !PT ;  /* 0x0000001e0505a209 */ /* 0x020fe20007800000 */
[--C-:B------:R-:W-:Y:S01]  /*06f0*/  IMAD.X R27, RZ, RZ, R23.reuse, P4 ;  /* 0x000000ffff1b7224 */ /* 0x100fe200020e0617 */
[----:B------:R-:W-:Y:S01]  /*0700*/  ISETP.GE.U32.AND P2, PT, R26, c[0x0][0x170], PT ;  /* 0x00005c001a007a0c */ /* 0x000fe20003f46070 */
[----:B------:R-:W-:Y:S01]  /*0710*/  IMAD R19, R18, 0x2e0, RZ ;  /* 0x000002e012137824 */ /* 0x000fe200078e02ff */
[----:B------:R-:W-:Y:S01]  /*0720*/  IADD3 R26, P5, R20, 0x2e0, RZ ;  /* 0x000002e0141a7810 */ /* 0x000fe20007fbe0ff */
[----:B------:R-:W-:Y:S01]  /*0730*/  IMAD.X R23, RZ, RZ, R23, P3 ;  /* 0x000000ffff177224 */ /* 0x000fe200018e0617 */
[----:B------:R-:W-:Y:S01]  /*0740*/  ISETP.GE.U32.AND P3, PT, R24, c[0x0][0x170], PT ;  /* 0x00005c0018007a0c */ /* 0x000fe20003f66070 */
[----:B------:R-:W-:Y:S01]  /*0750*/  IMAD.IADD R21, R21, 0x1, R19 ;  /* 0x0000000115157824 */ /* 0x000fe200078e0213 */
[----:B------:R-:W-:Y:S02]  /*0760*/  ISETP.GE.AND.EX P2, PT, R27, c[0x0][0x174], PT, P2 ;  /* 0x00005d001b007a0c */ /* 0x000fe40003f46320 */
[----:B------:R-:W-:-:S02]  /*0770*/  ISETP.GE.U32.AND P4, PT, R26, c[0x0][0x170], PT ;  /* 0x00005c001a007a0c */ /* 0x000fc40003f86070 */
[----:B------:R-:W-:Y:S01]  /*0780*/  @!P1 FMNMX R5, R5, R32, !PT ;  /* 0x0000002005059209 */ /* 0x000fe20007800000 */
[----:B------:R-:W-:Y:S01]  /*0790*/  IMAD.WIDE.U32 R24, R25, 0x2e0, R14 ;  /* 0x000002e019187825 */ /* 0x000fe200078e000e */
[C---:B------:R-:W-:Y:S02]  /*07a0*/  IADD3 R26, P1, R20.reuse, 0x5c0, RZ ;  /* 0x000005c0141a7810 */ /* 0x040fe40007f3e0ff */
[----:B------:R-:W-:Y:S01]  /*07b0*/  ISETP.GE.AND.EX P3, PT, R23, c[0x0][0x174], PT, P3 ;  /* 0x00005d0017007a0c */ /* 0x000fe20003f66330 */
[--C-:B------:R-:W-:Y:S01]  /*07c0*/  IMAD.X R27, RZ, RZ, R21.reuse, P5 ;  /* 0x000000ffff1b7224 */ /* 0x100fe200028e0615 */
[----:B------:R-:W-:Y:S01]  /*07d0*/  ISETP.GE.U32.AND P5, PT, R20, c[0x0][0x170], PT ;  /* 0x00005c0014007a0c */ /* 0x000fe20003fa6070 */
[----:B------:R-:W-:Y:S01]  /*07e0*/  IMAD.X R23, RZ, RZ, R21, P1 ;  /* 0x000000ffff177224 */ /* 0x000fe200008e0615 */
[----:B------:R-:W-:Y:S01]  /*07f0*/  LEA R18, P1, R24, c[0x0][0x160], 0x2 ;  /* 0x0000580018127a11 */ /* 0x000fe200078210ff */
[----:B------:R-:W-:Y:S01]  /*0800*/  IMAD.IADD R19, R19, 0x1, R25 ;  /* 0x0000000113137824 */ /* 0x000fe200078e0219 */
[----:B------:R-:W-:-:S04]  /*0810*/  ISETP.GE.AND.EX P5, PT, R21, c[0x0][0x174], PT, P5 ;  /* 0x00005d0015007a0c */ /* 0x000fc80003fa6350 */
[----:B------:R-:W-:Y:S02]  /*0820*/  LEA.HI.X R19, R24, c[0x0][0x164], R19, 0x2, P1 ;  /* 0x0000590018137a11 */ /* 0x000fe400008f1413 */
[----:B------:R-:W2:Y:S01]  /*0830*/  @!P2 LDG.E.CONSTANT R24, [R16.64+0x1700] ;  /* 0x001700041018a981 */ /* 0x000ea2000c1e9900 */
[----:B------:R-:W-:Y:S02]  /*0840*/  ISETP.GE.AND.EX P1, PT, R27, c[0x0][0x174], PT, P4 ;  /* 0x00005d001b007a0c */ /* 0x000fe40003f26340 */
[----:B------:R-:W-:Y:S02]  /*0850*/  ISETP.GE.U32.AND P4, PT, R26, c[0x0][0x170], PT ;  /* 0x00005c001a007a0c */ /* 0x000fe40003f86070 */
[----:B------:R-:W3:Y:S02]  /*0860*/  @!P3 LDG.E.CONSTANT R26, [R16.64+0x2280] ;  /* 0x00228004101ab981 */ /* 0x000ee4000c1e9900 */
[----:B------:R-:W-:Y:S02]  /*0870*/  ISETP.GE.AND.EX P4, PT, R23, c[0x0][0x174], PT, P4 ;  /* 0x00005d0017007a0c */ /* 0x000fe40003f86340 */
[----:B------:R-:W4:Y:S05]  /*0880*/  @!P5 LDG.E.CONSTANT R28, [R18.64] ;  /* 0x00000004121cd981 */ /* 0x000f2a000c1e9900 */
[----:B------:R-:W5:Y:S06]  /*0890*/  @!P1 LDG.E.CONSTANT R30, [R18.64+0xb80] ;  /* 0x000b8004121e9981 */ /* 0x000f6c000c1e9900 */
[----:B------:R-:W5:Y:S01]  /*08a0*/  @!P4 LDG.E.CONSTANT R32, [R18.64+0x1700] ;  /* 0x001700041220c981 */ /* 0x000f62000c1e9900 */
[----:B--2---:R-:W-:-:S02]  /*08b0*/  @!P2 FMNMX R5, R5, R24, !PT ;  /* 0x000000180505a209 */ /* 0x004fc40007800000 */
[----:B------:R-:W-:Y:S02]  /*08c0*/  IADD3 R20, P2, R20, 0x8a0, RZ ;  /* 0x000008a014147810 */ /* 0x000fe40007f5e0ff */
[----:B---3--:R-:W-:Y:S02]  /*08d0*/  @!P3 FMNMX R5, R5, R26, !PT ;  /* 0x0000001a0505b209 */ /* 0x008fe40007800000 */
[----:B------:R-:W-:Y:S01]  /*08e0*/  IADD3 R23, P3, R11, 0xc, RZ ;  /* 0x0000000c0b177810 */ /* 0x000fe20007f7e0ff */
[----:B------:R-:W-:Y:S01]  /*08f0*/  IMAD.X R25, RZ, RZ, R21, P2 ;  /* 0x000000ffff197224 */ /* 0x000fe200010e0615 */
[----:B----4-:R-:W-:Y:S02]  /*0900*/  @!P5 FMNMX R5, R5, R28, !PT ;  /* 0x0000001c0505d209 */ /* 0x010fe40007800000 */
[----:B------:R-:W-:Y:S01]  /*0910*/  ISETP.GE.U32.AND P5, PT, R20, c[0x0][0x170], PT ;  /* 0x00005c0014007a0c */ /* 0x000fe20003fa6070 */
[----:B------:R-:W-:Y:S02]  /*0920*/  IMAD.X R24, RZ, RZ, R6, P3 ;  /* 0x000000ffff187224 */ /* 0x000fe400018e0606 */
[----:B------:R-:W-:Y:S01]  /*0930*/  IMAD.WIDE.U32 R16, R23, 0x2e0, R14 ;  /* 0x000002e017107825 */ /* 0x000fe200078e000e */
[----:B-----5:R-:W-:-:S03]  /*0940*/  @!P1 FMNMX R5, R5, R30, !PT ;  /* 0x0000001e05059209 */ /* 0x020fc60007800000 */
[----:B------:R-:W-:Y:S01]  /*0950*/  IMAD.WIDE.U32 R20, R23, 0x2e0, R12 ;  /* 0x000002e017147825 */ /* 0x000fe200078e000c */
[----:B------:R-:W-:-:S03]  /*0960*/  ISETP.GE.AND.EX P1, PT, R25, c[0x0][0x174], PT, P5 ;  /* 0x00005d0019007a0c */ /* 0x000fc60003f26350 */
[----:B------:R-:W-:Y:S01]  /*0970*/  IMAD R23, R24, 0x2e0, RZ ;  /* 0x000002e018177824 */ /* 0x000fe200078e02ff */
[----:B------:R-:W-:-:S03]  /*0980*/  LEA R14, P5, R16, c[0x0][0x160], 0x2 ;  /* 0x00005800100e7a11 */ /* 0x000fc600078a10ff */
[----:B------:R-:W-:Y:S01]  /*0990*/  IMAD.IADD R15, R23, 0x1, R17 ;  /* 0x00000001170f7824 */ /* 0x000fe200078e0211 */
[----:B------:R-:W-:Y:S01]  /*09a0*/  @!P4 FMNMX R5, R5, R32, !PT ;  /* 0x000000200505c209 */ /* 0x000fe20007800000 */
[----:B------:R-:W-:Y:S01]  /*09b0*/  IMAD.IADD R17, R21, 0x1, R23 ;  /* 0x0000000115117824 */ /* 0x000fe200078e0217 */
[----:B------:R-:W-:Y:S02]  /*09c0*/  IADD3 R24, P4, R20, 0x2e0, RZ ;  /* 0x000002e014187810 */ /* 0x000fe40007f9e0ff */
[----:B------:R-:W-:Y:S01]  /*09d0*/  LEA.HI.X R15, R16, c[0x0][0x164], R15, 0x2, P5 ;  /* 0x00005900100f7a11 */ /* 0x000fe200028f140f */
[----:B------:R-:W2:Y:S01]  /*09e0*/  @!P1 LDG.E.CONSTANT R18, [R18.64+0x2280] ;  /* 0x0022800412129981 */ /* 0x000ea2000c1e9900 */
[C---:B------:R-:W-:Y:S02]  /*09f0*/  ISETP.GE.U32.AND P3, PT, R20.reuse, c[0x0][0x170], PT ;  /* 0x00005c0014007a0c */ /* 0x040fe40003f66070 */
[----:B------:R-:W-:Y:S01]  /*0a00*/  IADD3 R16, P5, R20, 0x5c0, RZ ;  /* 0x000005c014107810 */ /* 0x000fe20007fbe0ff */
[----:B------:R-:W-:Y:S01]  /*0a10*/  IMAD.X R21, RZ, RZ, R17, P4 ;  /* 0x000000ffff157224 */ /* 0x000fe200020e0611 */
[----:B------:R-:W-:-:S02]  /*0a20*/  ISETP.GE.U32.AND P2, PT, R24, c[0x0][0x170], PT ;  /* 0x00005c0018007a0c */ /* 0x000fc40003f46070 */
[----:B------:R-:W-:Y:S02]  /*0a30*/  ISETP.GE.AND.EX P3, PT, R17, c[0x0][0x174], PT, P3 ;  /* 0x00005d0011007a0c */ /* 0x000fe40003f66330 */
[----:B------:R-:W-:Y:S01]  /*0a40*/  ISETP.GE.U32.AND P4, PT, R16, c[0x0][0x170], PT ;  /* 0x00005c0010007a0c */ /* 0x000fe20003f86070 */
[--C-:B------:R-:W-:Y:S01]  /*0a50*/  IMAD.X R16, RZ, RZ, R17.reuse, P5 ;  /* 0x000000ffff107224 */ /* 0x100fe200028e0611 */
[----:B------:R-:W-:Y:S02]  /*0a60*/  IADD3 R20, P5, R20, 0x8a0, RZ ;  /* 0x000008a014147810 */ /* 0x000fe40007fbe0ff */
[----:B------:R-:W-:Y:S02]  /*0a70*/  ISETP.GE.AND.EX P2, PT, R21, c[0x0][0x174], PT, P2 ;  /* 0x00005d0015007a0c */ /* 0x000fe40003f46320 */
[----:B------:R-:W-:Y:S01]  /*0a80*/  ISETP.GE.AND.EX P4, PT, R16, c[0x0][0x174], PT, P4 ;  /* 0x00005d0010007a0c */ /* 0x000fe20003f86340 */
[----:B------:R-:W-:Y:S01]  /*0a90*/  IMAD.X R17, RZ, RZ, R17, P5 ;  /* 0x000000ffff117224 */ /* 0x000fe200028e0611 */
[----:B------:R-:W-:-:S03]  /*0aa0*/  ISETP.GE.U32.AND P5, PT, R20, c[0x0][0x170], PT ;  /* 0x00005c0014007a0c */ /* 0x000fc60003fa6070 */
[----:B------:R-:W3:Y:S01]  /*0ab0*/  @!P3 LDG.E.CONSTANT R16, [R14.64] ;  /* 0x000000040e10b981 */ /* 0x000ee2000c1e9900 */
[----:B------:R-:W-:-:S05]  /*0ac0*/  ISETP.GE.AND.EX P5, PT, R17, c[0x0][0x174], PT, P5 ;  /* 0x00005d0011007a0c */ /* 0x000fca0003fa6350 */
[----:B------:R-:W4:Y:S04]  /*0ad0*/  @!P2 LDG.E.CONSTANT R20, [R14.64+0xb80] ;  /* 0x000b80040e14a981 */ /* 0x000f28000c1e9900 */
[----:B------:R-:W5:Y:S04]  /*0ae0*/  @!P4 LDG.E.CONSTANT R24, [R14.64+0x1700] ;  /* 0x001700040e18c981 */ /* 0x000f68000c1e9900 */
[----:B------:R0:W5:Y:S01]  /*0af0*/  @!P5 LDG.E.CONSTANT R26, [R14.64+0x2280] ;  /* 0x002280040e1ad981 */ /* 0x000162000c1e9900 */
[----:B--2---:R-:W-:Y:S02]  /*0b00*/  @!P1 FMNMX R5, R5, R18, !PT ;  /* 0x0000001205059209 */ /* 0x004fe40007800000 */
[----:B------:R-:W-:-:S04]  /*0b10*/  IADD3 R10, P1, R10, -0x10, RZ ;  /* 0xfffffff00a0a7810 */ /* 0x000fc80007f3e0ff */
[----:B------:R-:W-:Y:S02]  /*0b20*/  IADD3.X R8, R8, -0x1, RZ, P1, !PT ;  /* 0xffffffff08087810 */ /* 0x000fe40000ffe4ff */
[----:B------:R-:W-:-:S04]  /*0b30*/  ISETP.GT.U32.AND P1, PT, R10, 0xc, PT ;  /* 0x0000000c0a00780c */ /* 0x000fc80003f24070 */
[----:B------:R-:W-:Y:S02]  /*0b40*/  ISETP.GT.AND.EX P1, PT, R8, RZ, PT, P1 ;  /* 0x000000ff0800720c */ /* 0x000fe40003f24310 */
[----:B---3--:R-:W-:Y:S01]  /*0b50*/  @!P3 FMNMX R5, R5, R16, !PT ;  /* 0x000000100505b209 */ /* 0x008fe20007800000 */
[----:B------:R-:W-:-:S03]  /*0b60*/  IMAD.WIDE.U32 R18, R9, c[0x0][0x170], R12 ;  /* 0x00005c0009127a25 */ /* 0x000fc600078e000c */
[----:B----4-:R-:W-:Y:S02]  /*0b70*/  @!P2 FMNMX R5, R5, R20, !PT ;  /* 0x000000140505a209 */ /* 0x010fe40007800000 */
[----:B------:R-:W-:Y:S02]  /*0b80*/  IADD3 R11, P2, R11, 0x10, RZ ;  /* 0x000000100b0b7810 */ /* 0x000fe40007f5e0ff */
[----:B-----5:R-:W-:Y:S01]  /*0b90*/  @!P4 FMNMX R5, R5, R24, !PT ;  /* 0x000000180505c209 */ /* 0x020fe20007800000 */
[----:B0-----:R-:W-:Y:S02]  /*0ba0*/  IMAD R15, R9, c[0x0][0x174], R19 ;  /* 0x00005d00090f7a24 */ /* 0x001fe400078e0213 */
[----:B------:R-:W-:Y:S01]  /*0bb0*/  IMAD.X R6, RZ, RZ, R6, P2 ;  /* 0x000000ffff067224 */ /* 0x000fe200010e0606 */
[----:B------:R-:W-:Y:S01]  /*0bc0*/  @!P5 FMNMX R5, R5, R26, !PT ;  /* 0x0000001a0505d209 */ /* 0x000fe20007800000 */
[----:B------:R-:W-:Y:S05]  /*0bd0*/  @P1 BRA `(.L_x_364) ;  /* 0xfffff7a000001947 */ /* 0x000fea000383ffff */
.L_x_363:
[----:B------:R-:W-:-:S04]  /*0be0*/  ISETP.GT.U32.AND P1, PT, R10, 0x4, PT ;  /* 0x000000040a00780c */ /* 0x000fc80003f24070 */
[----:B------:R-:W-:-:S13]  /*0bf0*/  ISETP.GT.AND.EX P1, PT, R8, RZ, PT, P1 ;  /* 0x000000ff0800720c */ /* 0x000fda0003f24310 */
[----:B------:R-:W-:Y:S05]  /*0c00*/  @!P1 BRA `(.L_x_365) ;  /* 0x0000047000009947 */ /* 0x000fea0003800000 */
[----:B0-----:R-:W-:Y:S02]  /*0c10*/  IMAD.MOV.U32 R18, RZ, RZ, R2 ;  /* 0x000000ffff127224 */ /* 0x001fe400078e0002 */
[----:B------:R-:W-:Y:S02]  /*0c20*/  IMAD.MOV.U32 R19, RZ, RZ, RZ ;  /* 0x000000ffff137224 */ /* 0x000fe400078e00ff */
[----:B------:R-:W-:Y:S02]  /*0c30*/  IMAD R13, R6, 0x2e0, RZ ;  /* 0x000002e0060d7824 */ /* 0x000fe400078e02ff */
[----:B------:R-:W-:-:S04]  /*0c40*/  IMAD.WIDE.U32 R16, R11, 0x2e0, R18 ;  /* 0x000002e00b107825 */ /* 0x000fc800078e0012 */
[C---:B-1----:R-:W-:Y:S01]  /*0c50*/  IMAD.WIDE.U32 R14, R9.reuse, c[0x0][0x170], R18 ;  /* 0x00005c00090e7a25 */ /* 0x042fe200078e0012 */
[C---:B------:R-:W-:Y:S02]  /*0c60*/  IADD3 R12, P0, R16.reuse, 0x2e0, RZ ;  /* 0x000002e0100c7810 */ /* 0x040fe40007f1e0ff */
[----:B------:R-:W-:Y:S01]  /*0c70*/  ISETP.GE.U32.AND P1, PT, R16, c[0x0][0x170], PT ;  /* 0x00005c0010007a0c */ /* 0x000fe20003f26070 */
[----:B------:R-:W-:Y:S01]  /*0c80*/  IMAD R15, R9, c[0x0][0x174], R15 ;  /* 0x00005d00090f7a24 */ /* 0x000fe200078e020f */
[----:B------:R-:W-:Y:S01]  /*0c90*/  ISETP.GE.U32.AND P3, PT, R12, c[0x0][0x170], PT ;  /* 0x00005c000c007a0c */ /* 0x000fe20003f66070 */
[----:B------:R-:W-:Y:S02]  /*0ca0*/  IMAD.IADD R17, R17, 0x1, R13 ;  /* 0x0000000111117824 */ /* 0x000fe400078e020d */
[----:B------:R-:W-:-:S03]  /*0cb0*/  IMAD.WIDE.U32 R20, R11, 0x2e0, R14 ;  /* 0x000002e00b147825 */ /* 0x000fc600078e000e */
[----:B------:R-:W-:Y:S01]  /*0cc0*/  ISETP.GE.AND.EX P1, PT, R17, c[0x0][0x174], PT, P1 ;  /* 0x00005d0011007a0c */ /* 0x000fe20003f26310 */
[----:B------:R-:W-:Y:S01]  /*0cd0*/  IMAD.X R23, RZ, RZ, R17, P0 ;  /* 0x000000ffff177224 */ /* 0x000fe200000e0611 */
[----:B------:R-:W-:Y:S01]  /*0ce0*/  LEA R12, P0, R20, c[0x0][0x160], 0x2 ;  /* 0x00005800140c7a11 */ /* 0x000fe200078010ff */
[----:B------:R-:W-:-:S03]  /*0cf0*/  IMAD.IADD R13, R13, 0x1, R21 ;  /* 0x000000010d0d7824 */ /* 0x000fc600078e0215 */
[----:B------:R-:W-:Y:S02]  /*0d00*/  ISETP.GE.AND.EX P3, PT, R23, c[0x0][0x174], PT, P3 ;  /* 0x00005d0017007a0c */ /* 0x000fe40003f66330 */
[----:B------:R-:W-:-:S05]  /*0d10*/  LEA.HI.X R13, R20, c[0x0][0x164], R13, 0x2, P0 ;  /* 0x00005900140d7a11 */ /* 0x000fca00000f140d */
[----:B------:R-:W2:Y:S06]  /*0d20*/  @!P1 LDG.E.CONSTANT R24, [R12.64] ;  /* 0x000000040c189981 */ /* 0x000eac000c1e9900 */
[----:B------:R-:W3:Y:S01]  /*0d30*/  @!P3 LDG.E.CONSTANT R20, [R12.64+0xb80] ;  /* 0x000b80040c14b981 */ /* 0x000ee2000c1e9900 */
[----:B------:R-:W-:Y:S02]  /*0d40*/  IADD3 R11, P0, R11, 0x4, RZ ;  /* 0x000000040b0b7810 */ /* 0x000fe40007f1e0ff */
[C---:B------:R-:W-:Y:S02]  /*0d50*/  IADD3 R21, P4, R16.reuse, 0x5c0, RZ ;  /* 0x000005c010157810 */ /* 0x040fe40007f9e0ff */
[----:B------:R-:W-:Y:S01]  /*0d60*/  IADD3 R16, P2, R16, 0x8a0, RZ ;  /* 0x000008a010107810 */ /* 0x000fe20007f5e0ff */
[----:B------:R-:W-:Y:S01]  /*0d70*/  IMAD.X R6, RZ, RZ, R6, P0 ;  /* 0x000000ffff067224 */ /* 0x000fe200000e0606 */
[----:B------:R-:W-:Y:S01]  /*0d80*/  ISETP.GE.U32.AND P0, PT, R21, c[0x0][0x170], PT ;  /* 0x00005c0015007a0c */ /* 0x000fe20003f06070 */
[--C-:B------:R-:W-:Y:S01]  /*0d90*/  IMAD.X R25, RZ, RZ, R17.reuse, P4 ;  /* 0x000000ffff197224 */ /* 0x100fe200020e0611 */
[----:B------:R-:W-:Y:S01]  /*0da0*/  ISETP.GE.U32.AND P4, PT, R16, c[0x0][0x170], PT ;  /* 0x00005c0010007a0c */ /* 0x000fe20003f86070 */
[----:B------:R-:W-:-:S02]  /*0db0*/  IMAD.X R23, RZ, RZ, R17, P2 ;  /* 0x000000ffff177224 */ /* 0x000fc400010e0611 */
[----:B------:R-:W-:Y:S01]  /*0dc0*/  IMAD.WIDE.U32 R18, R11, 0x2e0, R18 ;  /* 0x000002e00b127825 */ /* 0x000fe200078e0012 */
[----:B------:R-:W-:Y:S02]  /*0dd0*/  ISETP.GE.AND.EX P0, PT, R25, c[0x0][0x174], PT, P0 ;  /* 0x00005d0019007a0c */ /* 0x000fe40003f06300 */
[----:B------:R-:W-:Y:S01]  /*0de0*/  ISETP.GE.AND.EX P4, PT, R23, c[0x0][0x174], PT, P4 ;  /* 0x00005d0017007a0c */ /* 0x000fe20003f86340 */
[----:B------:R-:W-:Y:S01]  /*0df0*/  IMAD R27, R6, 0x2e0, RZ ;  /* 0x000002e0061b7824 */ /* 0x000fe200078e02ff */
[----:B------:R-:W-:Y:S01]  /*0e00*/  IADD3 R21, P5, R18, 0x2e0, RZ ;  /* 0x000002e012157810 */ /* 0x000fe20007fbe0ff */
[----:B------:R-:W-:-:S03]  /*0e10*/  IMAD.WIDE.U32 R16, R11, 0x2e0, R14 ;  /* 0x000002e00b107825 */ /* 0x000fc600078e000e */
[----:B------:R-:W-:Y:S01]  /*0e20*/  ISETP.GE.U32.AND P2, PT, R21, c[0x0][0x170], PT ;  /* 0x00005c0015007a0c */ /* 0x000fe20003f46070 */
[----:B------:R-:W-:Y:S02]  /*0e30*/  IMAD.IADD R15, R27, 0x1, R17 ;  /* 0x000000011b0f7824 */ /* 0x000fe400078e0211 */
[----:B------:R-:W-:-:S04]  /*0e40*/  IMAD.IADD R17, R19, 0x1, R27 ;  /* 0x0000000113117824 */ /* 0x000fc800078e021b */
[----:B------:R-:W-:-:S05]  /*0e50*/  IMAD.X R19, RZ, RZ, R17, P5 ;  /* 0x000000ffff137224 */ /* 0x000fca00028e0611 */
[----:B------:R-:W-:Y:S02]  /*0e60*/  ISETP.GE.AND.EX P2, PT, R19, c[0x0][0x174], PT, P2 ;  /* 0x00005d0013007a0c */ /* 0x000fe40003f46320 */
[----:B--2---:R-:W-:Y:S02]  /*0e70*/  @!P1 FMNMX R5, R5, R24, !PT ;  /* 0x0000001805059209 */ /* 0x004fe40007800000 */
[----:B------:R-:W-:Y:S02]  /*0e80*/  LEA R14, P1, R16, c[0x0][0x160], 0x2 ;  /* 0x00005800100e7a11 */ /* 0x000fe400078210ff */
[----:B---3--:R-:W-:Y:S02]  /*0e90*/  @!P3 FMNMX R5, R5, R20, !PT ;  /* 0x000000140505b209 */ /* 0x008fe40007800000 */
[----:B------:R-:W-:Y:S02]  /*0ea0*/  ISETP.GE.U32.AND P3, PT, R18, c[0x0][0x170], PT ;  /* 0x00005c0012007a0c */ /* 0x000fe40003f66070 */
[----:B------:R-:W-:-:S02]  /*0eb0*/  LEA.HI.X R15, R16, c[0x0][0x164], R15, 0x2, P1 ;  /* 0x00005900100f7a11 */ /* 0x000fc400008f140f */
[----:B------:R-:W-:Y:S02]  /*0ec0*/  IADD3 R16, P1, R18, 0x5c0, RZ ;  /* 0x000005c012107810 */ /* 0x000fe40007f3e0ff */
[----:B------:R-:W-:Y:S01]  /*0ed0*/  ISETP.GE.AND.EX P3, PT, R17, c[0x0][0x174], PT, P3 ;  /* 0x00005d0011007a0c */ /* 0x000fe20003f66330 */
[----:B------:R-:W2:Y:S01]  /*0ee0*/  @!P2 LDG.E.CONSTANT R24, [R14.64+0xb80] ;  /* 0x000b80040e18a981 */ /* 0x000ea2000c1e9900 */
[----:B------:R-:W-:Y:S01]  /*0ef0*/  ISETP.GE.U32.AND P5, PT, R16, c[0x0][0x170], PT ;  /* 0x00005c0010007a0c */ /* 0x000fe20003fa6070 */
[--C-:B------:R-:W-:Y:S01]  /*0f00*/  IMAD.X R20, RZ, RZ, R17.reuse, P1 ;  /* 0x000000ffff147224 */ /* 0x100fe200008e0611 */
[----:B------:R-:W-:Y:S01]  /*0f10*/  IADD3 R19, P1, R18, 0x8a0, RZ ;  /* 0x000008a012137810 */ /* 0x000fe20007f3e0ff */
[----:B------:R-:W3:Y:S03]  /*0f20*/  @!P0 LDG.E.CONSTANT R16, [R12.64+0x1700] ;  /* 0x001700040c108981 */ /* 0x000ee6000c1e9900 */
[----:B------:R-:W-:Y:S01]  /*0f30*/  ISETP.GE.AND.EX P5, PT, R20, c[0x0][0x174], PT, P5 ;  /* 0x00005d0014007a0c */ /* 0x000fe20003fa6350 */
[----:B------:R-:W-:Y:S01]  /*0f40*/  IMAD.X R17, RZ, RZ, R17, P1 ;  /* 0x000000ffff117224 */ /* 0x000fe200008e0611 */
[----:B------:R-:W4:Y:S01]  /*0f50*/  @!P4 LDG.E.CONSTANT R18, [R12.64+0x2280] ;  /* 0x002280040c12c981 */ /* 0x000f22000c1e9900 */
[----:B------:R-:W-:-:S03]  /*0f60*/  ISETP.GE.U32.AND P1, PT, R19, c[0x0][0x170], PT ;  /* 0x00005c0013007a0c */ /* 0x000fc60003f26070 */
[----:B------:R-:W5:Y:S01]  /*0f70*/  @!P3 LDG.E.CONSTANT R20, [R14.64] ;  /* 0x000000040e14b981 */ /* 0x000f62000c1e9900 */
[----:B------:R-:W-:-:S06]  /*0f80*/  ISETP.GE.AND.EX P1, PT, R17, c[0x0][0x174], PT, P1 ;  /* 0x00005d0011007a0c */ /* 0x000fcc0003f26310 */
[----:B------:R-:W2:Y:S07]  /*0f90*/  @!P5 LDG.E.CONSTANT R26, [R14.64+0x1700] ;  /* 0x001700040e1ad981 */ /* 0x000eae000c1e9900 */
[----:B------:R-:W2:Y:S01]  /*0fa0*/  @!P1 LDG.E.CONSTANT R28, [R14.64+0x2280] ;  /* 0x002280040e1c9981 */ /* 0x000ea2000c1e9900 */
[----:B---3--:R-:W-:-:S04]  /*0fb0*/  @!P0 FMNMX R5, R5, R16, !PT ;  /* 0x0000001005058209 */ /* 0x008fc80007800000 */
[----:B----4-:R-:W-:-:S04]  /*0fc0*/  @!P4 FMNMX R5, R5, R18, !PT ;  /* 0x000000120505c209 */ /* 0x010fc80007800000 */
[----:B-----5:R-:W-:-:S04]  /*0fd0*/  @!P3 FMNMX R5, R5, R20, !PT ;  /* 0x000000140505b209 */ /* 0x020fc80007800000 */
[----:B--2---:R-:W-:Y:S02]  /*0fe0*/  @!P2 FMNMX R5, R5, R24, !PT ;  /* 0x000000180505a209 */ /* 0x004fe40007800000 */
[----:B------:R-:W-:Y:S02]  /*0ff0*/  IADD3 R10, P2, R10, -0x4, RZ ;  /* 0xfffffffc0a0a7810 */ /* 0x000fe40007f5e0ff */
[----:B------:R-:W-:Y:S02]  /*1000*/  IADD3 R11, P3, R11, 0x4, RZ ;  /* 0x000000040b0b7810 */ /* 0x000fe40007f7e0ff */
[----:B------:R-:W-:Y:S02]  /*1010*/  @!P5 FMNMX R5, R5, R26, !PT ;  /* 0x0000001a0505d209 */ /* 0x000fe40007800000 */
[----:B------:R-:W-:Y:S02]  /*1020*/  IADD3 R10, P4, R10, -0x4, RZ ;  /* 0xfffffffc0a0a7810 */ /* 0x000fe40007f9e0ff */
[----:B------:R-:W-:Y:S01]  /*1030*/  IADD3.X R8, R8, -0x1, RZ, P2, !PT ;  /* 0xffffffff08087810 */ /* 0x000fe200017fe4ff */
[----:B------:R-:W-:Y:S01]  /*1040*/  IMAD.X R6, RZ, RZ, R6, P3 ;  /* 0x000000ffff067224 */ /* 0x000fe200018e0606 */
[----:B------:R-:W-:-:S02]  /*1050*/  PLOP3.LUT P0, PT, PT, PT, PT, 0x8, 0x0 ;  /* 0x000000000000781c */ /* 0x000fc40003f0e170 */
[----:B------:R-:W-:Y:S02]  /*1060*/  @!P1 FMNMX R5, R5, R28, !PT ;  /* 0x0000001c05059209 */ /* 0x000fe40007800000 */
[----:B------:R-:W-:-:S02]  /*1070*/  IADD3.X R8, R8, -0x1, RZ, P4, !PT ;  /* 0xffffffff08087810 */ /* 0x000fc400027fe4ff */
.L_x_365:
[----:B------:R-:W-:-:S04]  /*1080*/  ISETP.NE.U32.AND P1, PT, R10, RZ, PT ;  /* 0x000000ff0a00720c */ /* 0x000fc80003f25070 */
[----:B------:R-:W-:-:S13]  /*1090*/  ISETP.NE.OR.EX P0, PT, R8, RZ, P0, P1 ;  /* 0x000000ff0800720c */ /* 0x000fda0000705710 */
[----:B------:R-:W-:Y:S05]  /*10a0*/  @!P0 BRA `(.L_x_361) ;  /* 0x000002c000008947 */ /* 0x000fea0003800000 */
.L_x_362:
[----:B0-----:R-:W-:Y:S02]  /*10b0*/  IMAD.MOV.U32 R12, RZ, RZ, R2 ;  /* 0x000000ffff0c7224 */ /* 0x001fe400078e0002 */
[----:B------:R-:W-:-:S04]  /*10c0*/  IMAD.MOV.U32 R13, RZ, RZ, RZ ;  /* 0x000000ffff0d7224 */ /* 0x000fc800078e00ff */
[----:B-1----:R-:W-:-:S04]  /*10d0*/  IMAD.WIDE.U32 R12, R9, c[0x0][0x170], R12 ;  /* 0x00005c00090c7a25 */ /* 0x002fc800078e000c */
[----:B------:R-:W-:-:S02]  /*10e0*/  IMAD R21, R9, c[0x0][0x174], R13 ;  /* 0x00005d0009157a24 */ /* 0x000fc400078e020d */
.L_x_366:
[----:B------:R-:W-:Y:S02]  /*10f0*/  IMAD.MOV.U32 R14, RZ, RZ, R2 ;  /* 0x000000ffff0e7224 */ /* 0x000fe400078e0002 */
[----:B------:R-:W-:Y:S02]  /*1100*/  IMAD.MOV.U32 R15, RZ, RZ, RZ ;  /* 0x000000ffff0f7224 */ /* 0x000fe400078e00ff */
[----:B------:R-:W-:Y:S02]  /*1110*/  IMAD R19, R6, 0x2e0, RZ ;  /* 0x000002e006137824 */ /* 0x000fe400078e02ff */
[----:B------:R-:W-:-:S04]  /*1120*/  IMAD.WIDE.U32 R14, R11, 0x2e0, R14 ;  /* 0x000002e00b0e7825 */ /* 0x000fc800078e000e */
[----:B------:R-:W-:Y:S01]  /*1130*/  IMAD.MOV.U32 R16, RZ, RZ, R12 ;  /* 0x000000ffff107224 */ /* 0x000fe200078e000c */
[C---:B------:R-:W-:Y:S01]  /*1140*/  ISETP.GE.U32.AND P0, PT, R14.reuse, c[0x0][0x170], PT ;  /* 0x00005c000e007a0c */ /* 0x040fe20003f06070 */
[----:B------:R-:W-:Y:S01]  /*1150*/  IMAD.MOV.U32 R17, RZ, RZ, R21 ;  /* 0x000000ffff117224 */ /* 0x000fe200078e0015 */
[C---:B------:R-:W-:Y:S01]  /*1160*/  IADD3 R23, P1, R14.reuse, 0x2e0, RZ ;  /* 0x000002e00e177810 */ /* 0x040fe20007f3e0ff */
[----:B------:R-:W-:Y:S01]  /*1170*/  IMAD.IADD R18, R15, 0x1, R19 ;  /* 0x000000010f127824 */ /* 0x000fe200078e0213 */
[C---:B------:R-:W-:Y:S01]  /*1180*/  IADD3 R20, P4, R14.reuse, 0x5c0, RZ ;  /* 0x000005c00e147810 */ /* 0x040fe20007f9e0ff */
[----:B------:R-:W-:Y:S01]  /*1190*/  IMAD.WIDE.U32 R16, R11, 0x2e0, R16 ;  /* 0x000002e00b107825 */ /* 0x000fe200078e0010 */
[----:B------:R-:W-:Y:S02]  /*11a0*/  IADD3 R9, P3, R14, 0x8a0, RZ ;  /* 0x000008a00e097810 */ /* 0x000fe40007f7e0ff */
[----:B------:R-:W-:Y:S01]  /*11b0*/  ISETP.GE.AND.EX P0, PT, R18, c[0x0][0x174], PT, P0 ;  /* 0x00005d0012007a0c */ /* 0x000fe20003f06300 */
[----:B------:R-:W-:Y:S01]  /*11c0*/  IMAD.IADD R15, R19, 0x1, R17 ;  /* 0x00000001130f7824 */ /* 0x000fe200078e0211 */
[----:B------:R-:W-:Y:S01]  /*11d0*/  LEA R14, P5, R16, c[0x0][0x160], 0x2 ;  /* 0x00005800100e7a11 */ /* 0x000fe200078a10ff */
[----:B------:R-:W-:Y:S01]  /*11e0*/  IMAD.X R17, RZ, RZ, R18, P1 ;  /* 0x000000ffff117224 */ /* 0x000fe200008e0612 */
[----:B------:R-:W-:-:S02]  /*11f0*/  ISETP.GE.U32.AND P2, PT, R23, c[0x0][0x170], PT ;  /* 0x00005c0017007a0c */ /* 0x000fc40003f46070 */
[----:B------:R-:W-:Y:S02]  /*1200*/  LEA.HI.X R15, R16, c[0x0][0x164], R15, 0x2, P5 ;  /* 0x00005900100f7a11 */ /* 0x000fe400028f140f */
[----:B------:R-:W-:Y:S01]  /*1210*/  ISETP.GE.AND.EX P2, PT, R17, c[0x0][0x174], PT, P2 ;  /* 0x00005d0011007a0c */ /* 0x000fe20003f46320 */
[--C-:B------:R-:W-:Y:S01]  /*1220*/  IMAD.X R17, RZ, RZ, R18.reuse, P4 ;  /* 0x000000ffff117224 */ /* 0x100fe200020e0612 */
[----:B------:R-:W-:Y:S02]  /*1230*/  ISETP.GE.U32.AND P1, PT, R20, c[0x0][0x170], PT ;  /* 0x00005c0014007a0c */ /* 0x000fe40003f26070 */
[----:B------:R-:W-:Y:S01]  /*1240*/  ISETP.GE.U32.AND P4, PT, R9, c[0x0][0x170], PT ;  /* 0x00005c0009007a0c */ /* 0x000fe20003f86070 */
[----:B------:R-:W2:Y:S01]  /*1250*/  @!P0 LDG.E.CONSTANT R16, [R14.64] ;  /* 0x000000040e108981 */ /* 0x000ea2000c1e9900 */
[----:B------:R-:W-:Y:S01]  /*1260*/  IMAD.X R9, RZ, RZ, R18, P3 ;  /* 0x000000ffff097224 */ /* 0x000fe200018e0612 */
[----:B------:R-:W-:-:S04]  /*1270*/  ISETP.GE.AND.EX P1, PT, R17, c[0x0][0x174], PT, P1 ;  /* 0x00005d0011007a0c */ /* 0x000fc80003f26310 */
[----:B------:R-:W-:Y:S02]  /*1280*/  ISETP.GE.AND.EX P3, PT, R9, c[0x0][0x174], PT, P4 ;  /* 0x00005d0009007a0c */ /* 0x000fe40003f66340 */
[----:B------:R-:W3:Y:S07]  /*1290*/  @!P2 LDG.E.CONSTANT R18, [R14.64+0xb80] ;  /* 0x000b80040e12a981 */ /* 0x000eee000c1e9900 */
[----:B------:R-:W4:Y:S04]  /*12a0*/  @!P1 LDG.E.CONSTANT R20, [R14.64+0x1700] ;  /* 0x001700040e149981 */ /* 0x000f28000c1e9900 */
[----:B------:R-:W5:Y:S01]  /*12b0*/  @!P3 LDG.E.CONSTANT R24, [R14.64+0x2280] ;  /* 0x002280040e18b981 */ /* 0x000f62000c1e9900 */
[----:B------:R-:W-:-:S04]  /*12c0*/  IADD3 R10, P4, R10, -0x4, RZ ;  /* 0xfffffffc0a0a7810 */ /* 0x000fc80007f9e0ff */
[----:B------:R-:W-:Y:S02]  /*12d0*/  IADD3.X R8, R8, -0x1, RZ, P4, !PT ;  /* 0xffffffff08087810 */ /* 0x000fe400027fe4ff */
[----:B--2---:R-:W-:Y:S02]  /*12e0*/  @!P0 FMNMX R5, R5, R16, !PT ;  /* 0x0000001005058209 */ /* 0x004fe40007800000 */
[----:B------:R-:W-:-:S04]  /*12f0*/  ISETP.NE.U32.AND P0, PT, R10, RZ, PT ;  /* 0x000000ff0a00720c */ /* 0x000fc80003f05070 */
[----:B------:R-:W-:Y:S02]  /*1300*/  ISETP.NE.AND.EX P0, PT, R8, RZ, PT, P0 ;  /* 0x000000ff0800720c */ /* 0x000fe40003f05300 */
[----:B---3--:R-:W-:Y:S02]  /*1310*/  @!P2 FMNMX R5, R5, R18, !PT ;  /* 0x000000120505a209 */ /* 0x008fe40007800000 */
[----:B------:R-:W-:Y:S02]  /*1320*/  IADD3 R11, P2, R11, 0x4, RZ ;  /* 0x000000040b0b7810 */ /* 0x000fe40007f5e0ff */
[----:B----4-:R-:W-:-:S03]  /*1330*/  @!P1 FMNMX R5, R5, R20, !PT ;  /* 0x0000001405059209 */ /* 0x010fc60007800000 */
[----:B------:R-:W-:Y:S01]  /*1340*/  IMAD.X R6, RZ, RZ, R6, P2 ;  /* 0x000000ffff067224 */ /* 0x000fe200010e0606 */
[----:B-----5:R-:W-:-:S03]  /*1350*/  @!P3 FMNMX R5, R5, R24, !PT ;  /* 0x000000180505b209 */ /* 0x020fc60007800000 */
[----:B------:R-:W-:Y:S05]  /*1360*/  @P0 BRA `(.L_x_366) ;  /* 0xfffffd8000000947 */ /* 0x000fea000383ffff */
.L_x_361:
[----:B------:R-:W-:-:S04]  /*1370*/  ISETP.NE.U32.AND P0, PT, R7, RZ, PT ;  /* 0x000000ff0700720c */ /* 0x000fc80003f05070 */
[----:B------:R-:W-:-:S13]  /*1380*/  ISETP.NE.AND.EX P0, PT, RZ, RZ, PT, P0 ;  /* 0x000000ffff00720c */ /* 0x000fda0003f05300 */
[----:B------:R-:W-:Y:S05]  /*1390*/  @!P0 BRA `(.L_x_360) ;  /* 0x000001e000008947 */ /* 0x000fea0003800000 */
[----:B------:R-:W2:Y:S01]  /*13a0*/  S2R R13, SR_CTAID.X ;  /* 0x00000000000d7919 */ /* 0x000ea20000002500 */
[----:B-1----:R-:W-:Y:S01]  /*13b0*/  IMAD R9, R6, 0x2e0, RZ ;  /* 0x000002e006097824 */ /* 0x002fe200078e02ff */
[----:B------:R-:W-:Y:S01]  /*13c0*/  IADD3 R7, P3, RZ, -R7, RZ ;  /* 0x80000007ff077210 */ /* 0x000fe20007f7e0ff */
[----:B0-----:R-:W-:Y:S01]  /*13d0*/  IMAD.WIDE.U32 R2, R11, 0x2e0, RZ ;  /* 0x000002e00b027825 */ /* 0x001fe200078e00ff */
[----:B------:R-:W0:Y:S03]  /*13e0*/  S2R R15, SR_TID.X ;  /* 0x00000000000f7919 */ /* 0x000e260000002100 */
[----:B------:R-:W-:Y:S02]  /*13f0*/  IMAD.IADD R3, R3, 0x1, R9 ;  /* 0x0000000103037824 */ /* 0x000fe400078e0209 */
[----:B------:R-:W-:Y:S02]  /*1400*/  IMAD.X R6, RZ, RZ, -0x1, P3 ;  /* 0xffffffffff067424 */ /* 0x000fe400018e06ff */
[----:B--2---:R-:W-:-:S04]  /*1410*/  IMAD.WIDE.U32 R8, R13, c[0x0][0x170], R2 ;  /* 0x00005c000d087a25 */ /* 0x004fc800078e0002 */
[----:B------:R-:W-:Y:S01]  /*1420*/  IMAD R9, R13, c[0x0][0x174], R9 ;  /* 0x00005d000d097a24 */ /* 0x000fe200078e0209 */
[C---:B0-----:R-:W-:Y:S02]  /*1430*/  IADD3 R11, P0, R15.reuse, R8, RZ ;  /* 0x000000080f0b7210 */ /* 0x041fe40007f1e0ff */
[----:B------:R-:W-:Y:S02]  /*1440*/  IADD3 R8, P2, R15, R2, RZ ;  /* 0x000000020f087210 */ /* 0x000fe40007f5e0ff */
[----:B------:R-:W-:Y:S01]  /*1450*/  LEA R10, P1, R11, c[0x0][0x160], 0x2 ;  /* 0x000058000b0a7a11 */ /* 0x000fe200078210ff */
[----:B------:R-:W-:Y:S02]  /*1460*/  IMAD.X R2, RZ, RZ, R9, P0 ;  /* 0x000000ffff027224 */ /* 0x000fe400000e0609 */
[----:B------:R-:W-:-:S03]  /*1470*/  IMAD.X R9, RZ, RZ, R3, P2 ;  /* 0x000000ffff097224 */ /* 0x000fc600010e0603 */
[----:B------:R-:W-:-:S02]  /*1480*/  LEA.HI.X R11, R11, c[0x0][0x164], R2, 0x2, P1 ;  /* 0x000059000b0b7a11 */ /* 0x000fc400008f1402 */
.L_x_367:
[----:B------:R-:W-:-:S04]  /*1490*/  ISETP.GE.U32.AND P0, PT, R8, c[0x0][0x170], PT ;  /* 0x00005c0008007a0c */ /* 0x000fc80003f06070 */
[----:B------:R-:W-:-:S13]  /*14a0*/  ISETP.GE.AND.EX P0, PT, R9, c[0x0][0x174], PT, P0 ;  /* 0x00005d0009007a0c */ /* 0x000fda0003f06300 */
[----:B------:R-:W-:Y:S02]  /*14b0*/  @!P0 IMAD.MOV.U32 R2, RZ, RZ, R10 ;  /* 0x000000ffff028224 */ /* 0x000fe400078e000a */
[----:B------:R-:W-:-:S05]  /*14c0*/  @!P0 IMAD.MOV.U32 R3, RZ, RZ, R11 ;  /* 0x000000ffff038224 */ /* 0x000fca00078e000b */
[----:B------:R-:W2:Y:S01]  /*14d0*/  @!P0 LDG.E.CONSTANT R2, [R2.64] ;  /* 0x0000000402028981 */ /* 0x000ea2000c1e9900 */
[----:B------:R-:W-:Y:S02]  /*14e0*/  IADD3 R7, P1, R7, 0x1, RZ ;  /* 0x0000000107077810 */ /* 0x000fe40007f3e0ff */
[----:B------:R-:W-:Y:S02]  /*14f0*/  IADD3 R8, P3, R8, 0x2e0, RZ ;  /* 0x000002e008087810 */ /* 0x000fe40007f7e0ff */
[----:B------:R-:W-:Y:S01]  /*1500*/  IADD3 R10, P2, R10, 0xb80, RZ ;  /* 0x00000b800a0a7810 */ /* 0x000fe20007f5e0ff */
[----:B------:R-:W-:Y:S01]  /*1510*/  IMAD.X R6, RZ, RZ, R6, P1 ;  /* 0x000000ffff067224 */ /* 0x000fe200008e0606 */
[----:B------:R-:W-:Y:S01]  /*1520*/  ISETP.NE.U32.AND P1, PT, R7, RZ, PT ;  /* 0x000000ff0700720c */ /* 0x000fe20003f25070 */
[----:B------:R-:W-:Y:S02]  /*1530*/  IMAD.X R9, RZ, RZ, R9, P3 ;  /* 0x000000ffff097224 */ /* 0x000fe400018e0609 */
[----:B------:R-:W-:Y:S01]  /*1540*/  IMAD.X R11, RZ, RZ, R11, P2 ;  /* 0x000000ffff0b7224 */ /* 0x000fe200010e060b */
[----:B------:R-:W-:-:S02]  /*1550*/  ISETP.NE.AND.EX P1, PT, R6, RZ, PT, P1 ;  /* 0x000000ff0600720c */ /* 0x000fc40003f25310 */
[----:B--2---:R-:W-:-:S11]  /*1560*/  @!P0 FMNMX R5, R5, R2, !PT ;  /* 0x0000000205058209 */ /* 0x004fd60007800000 */
[----:B------:R-:W-:Y:S05]  /*1570*/  @P1 BRA `(.L_x_367) ;  /* 0xffffff1000001947 */ /* 0x000fea000383ffff */
.L_x_360:
[----:B0-----:R-:W0:Y:S01]  /*1580*/  SHFL.DOWN PT, R2, R5, 0x10, 0x1f ;  /* 0x0a001f0005027f89 */ /* 0x001e2200000e0000 */
[----:B------:R-:W-:-:S03]  /*1590*/  ISETP.NE.AND P0, PT, R22, RZ, PT ;  /* 0x000000ff1600720c */ /* 0x000fc60003f05270 */
[----:B------:R-:W2:Y:S01]  /*15a0*/  S2R R12, SR_TID.X ;  /* 0x00000000000c7919 */ /* 0x000ea20000002100 */
[----:B0-----:R-:W-:Y:S02]  /*15b0*/  FMNMX R2, R2, R5, !PT ;  /* 0x0000000502027209 */ /* 0x001fe40007800000 */
[----:B--2---:R-:W-:-:S03]  /*15c0*/  LOP3.LUT P2, RZ, R12, 0x1f, RZ, 0xc0, !PT ;  /* 0x0000001f0cff7812 */ /* 0x004fc6000784c0ff */
[----:B------:R-:W0:Y:S01]  /*15d0*/  SHFL.DOWN PT, R3, R2, 0x8, 0x1f ;  /* 0x09001f0002037f89 */ /* 0x000e2200000e0000 */
[----:B------:R-:W-:-:S09]  /*15e0*/  ISETP.GT.U32.AND P1, PT, R12, 0x16, PT ;  /* 0x000000160c00780c */ /* 0x000fd20003f24070 */
[----:B------:R-:W-:-:S04]  /*15f0*/  @!P2 SHF.R.U32.HI R5, RZ, 0x3, R12 ;  /* 0x00000003ff05a819 */ /* 0x000fc8000001160c */
[----:B------:R-:W-:Y:S02]  /*1600*/  @!P2 LOP3.LUT R5, R5, 0x1ffffffc, RZ, 0xc0, !PT ;  /* 0x1ffffffc0505a812 */ /* 0x000fe400078ec0ff */
[----:B0-----:R-:W-:Y:S02]  /*1610*/  FMNMX R3, R2, R3, !PT ;  /* 0x0000000302037209 */ /* 0x001fe40007800000 */
[----:B------:R-:W-:Y:S02]  /*1620*/  P2R R2, PR, RZ, 0x4 ;  /* 0x00000004ff027803 */ /* 0x000fe40000000000 */
[----:B------:R-:W-:Y:S01]  /*1630*/  P2R R2, PR, RZ, 0x2 ;  /* 0x00000002ff027803 */ /* 0x000fe20000000000 */
        /* <DEDUP_REMOVED lines=8> */
[----:B-1----:R-:W0:Y:S01]  /*16c0*/  @!P1 LDS R9, [R12.X4+0x8] ;  /* 0x000008000c099984 */ /* 0x002e220000004800 */
[----:B------:R-:W-:-:S04]  /*16d0*/  ISETP.GT.U32.AND P1, PT, R12, 0x6, PT ;  /* 0x000000060c00780c */ /* 0x000fc80003f24070 */
[----:B------:R-:W-:Y:S01]  /*16e0*/  P2R R3, PR, RZ, 0x2 ;  /* 0x00000002ff037803 */ /* 0x000fe20000000000 */
[----:B0-----:R-:W0:Y:S01]  /*16f0*/  SHFL.DOWN PT, R6, R9, 0x10, 0x1f ;  /* 0x0a001f0009067f89 */ /* 0x001e2200000e0000 */
[----:B------:R-:W-:-:S07]  /*1700*/  IMAD.MOV.U32 R2, RZ, RZ, R9 ;  /* 0x000000ffff027224 */ /* 0x000fce00078e0009 */
[----:B0-----:R-:W-:-:S05]  /*1710*/  @!P1 FMNMX R9, R9, R6, !PT ;  /* 0x0000000609099209 */ /* 0x001fca0007800000 */
[----:B------:R-:W-:Y:S01]  /*1720*/  @!P1 IMAD.MOV.U32 R2, RZ, RZ, R9 ;  /* 0x000000ffff029224 */ /* 0x000fe200078e0009 */
[----:B------:R-:W-:-:S05]  /*1730*/  ISETP.NE.AND P1, PT, R12, RZ, PT ;  /* 0x000000ff0c00720c */ /* 0x000fca0003f25270 */
[----:B------:R-:W0:Y:S02]  /*1740*/  SHFL.DOWN PT, R2, R2, 0x8, 0x1f ;  /* 0x09001f0002027f89 */ /* 0x000e2400000e0000 */
[----:B0-----:R-:W-:Y:S02]  /*1750*/  FMNMX R3, R2, R9, !PT ;  /* 0x0000000902037209 */ /* 0x001fe40007800000 */
[----:B------:R-:W-:-:S03]  /*1760*/  P2R R2, PR, RZ, 0x2 ;  /* 0x00000002ff027803 */ /* 0x000fc60000000000 */
[----:B------:R-:W0:Y:S02]  /*1770*/  SHFL.DOWN PT, R6, R3, 0x4, 0x1f ;  /* 0x08801f0003067f89 */ /* 0x000e2400000e0000 */
[----:B0-----:R-:W-:-:S05]  /*1780*/  FMNMX R6, R3, R6, !PT ;  /* 0x0000000603067209 */ /* 0x001fca0007800000 */
[----:B------:R-:W0:Y:S02]  /*1790*/  SHFL.DOWN PT, R5, R6, 0x2, 0x1f ;  /* 0x08401f0006057f89 */ /* 0x000e2400000e0000 */
[----:B0-----:R-:W-:Y:S01]  /*17a0*/  FMNMX R7, R6, R5, !PT ;  /* 0x0000000506077209 */ /* 0x001fe20007800000 */
[----:B------:R-:W-:-:S04]  /*17b0*/  IMAD.MOV.U32 R5, RZ, RZ, RZ ;  /* 0x000000ffff057224 */ /* 0x000fc800078e00ff */
        /* <DEDUP_REMOVED lines=12> */
[----:B------:R-:W1:Y:S01]  /*1880*/  S2R R11, SR_CTAID.X ;  /* 0x00000000000b7919 */ /* 0x000e620000002500 */
[----:B------:R-:W-:Y:S01]  /*1890*/  ISETP.GE.U32.AND P0, PT, R2, 0x3, PT ;  /* 0x000000030200780c */ /* 0x000fe20003f06070 */
[----:B------:R-:W-:Y:S01]  /*18a0*/  IMAD.MOV.U32 R16, RZ, RZ, RZ ;  /* 0x000000ffff107224 */ /* 0x000fe200078e00ff */
[----:B------:R-:W-:Y:S01]  /*18b0*/  IADD3.X R2, R0, -0x1, RZ, P1, !PT ;  /* 0xffffffff00027810 */ /* 0x000fe20000ffe4ff */
[----:B------:R-:W-:-:S03]  /*18c0*/  IMAD.MOV.U32 R14, RZ, RZ, RZ ;  /* 0x000000ffff0e7224 */ /* 0x000fc600078e00ff */
        /* <DEDUP_REMOVED lines=8> */
.L_x_370:
[----:B------:R-:W-:Y:S02]  /*1950*/  IMAD.MOV.U32 R6, RZ, RZ, R12 ;  /* 0x000000ffff067224 */ /* 0x000fe400078e000c */
[----:B------:R-:W-:Y:S02]  /*1960*/  IMAD.MOV.U32 R7, RZ, RZ, RZ ;  /* 0x000000ffff077224 */ /* 0x000fe400078e00ff */
[----:B------:R-:W-:Y:S02]  /*1970*/  IMAD R19, R14, 0x2e0, RZ ;  /* 0x000002e00e137824 */ /* 0x000fe400078e02ff */
[----:B------:R-:W-:-:S04]  /*1980*/  IMAD.WIDE.U32 R6, R16, 0x2e0, R6 ;  /* 0x000002e010067825 */ /* 0x000fc800078e0006 */
[----:B------:R-:W-:Y:S01]  /*1990*/  IMAD.MOV.U32 R8, RZ, RZ, R2 ;  /* 0x000000ffff087224 */ /* 0x000fe200078e0002 */
[----:B------:R-:W-:Y:S01]  /*19a0*/  ISETP.GE.U32.AND P1, PT, R6, c[0x0][0x170], PT ;  /* 0x00005c0006007a0c */ /* 0x000fe20003f26070 */
[----:B------:R-:W-:Y:S02]  /*19b0*/  IMAD.MOV.U32 R9, RZ, RZ, R17 ;  /* 0x000000ffff097224 */ /* 0x000fe400078e0011 */
[----:B------:R-:W-:Y:S02]  /*19c0*/  IMAD.IADD R7, R7, 0x1, R19 ;  /* 0x0000000107077824 */ /* 0x000fe400078e0213 */
[----:B------:R-:W-:-:S03]  /*19d0*/  IMAD.WIDE.U32 R20, R16, 0x2e0, R8 ;  /* 0x000002e010147825 */ /* 0x000fc600078e0008 */
[----:B------:R-:W-:Y:S01]  /*19e0*/  ISETP.GE.AND.EX P1, PT, R7, c[0x0][0x174], PT, P1 ;  /* 0x00005d0007007a0c */ /* 0x000fe20003f26310 */
[----:B------:R-:W-:Y:S01]  /*19f0*/  IMAD.IADD R9, R19, 0x1, R21 ;  /* 0x0000000113097824 */ /* 0x000fe200078e0215 */
[----:B------:R-:W-:-:S04]  /*1a00*/  LEA R8, P0, R20, c[0x0][0x160], 0x2 ;  /* 0x0000580014087a11 */ /* 0x000fc800078010ff */
[----:B------:R-:W-:-:S07]  /*1a10*/  LEA.HI.X R9, R20, c[0x0][0x164], R9, 0x2, P0 ;  /* 0x0000590014097a11 */ /* 0x000fce00000f1409 */
[----:B------:R-:W2:Y:S01]  /*1a20*/  @!P1 LDG.E.CONSTANT R19, [R8.64] ;  /* 0x0000000408139981 */ /* 0x000ea2000c1e9900 */
[----:B------:R-:W-:Y:S01]  /*1a30*/  PLOP3.LUT P0, PT, PT, PT, PT, 0x80, 0x0 ;  /* 0x000000000000781c */ /* 0x000fe20003f0f070 */
[----:B0-2---:R-:W-:-:S04]  /*1a40*/  @!P1 FADD R19, -R10, R19 ;  /* 0x000000130a139221 */ /* 0x005fc80000000100 */
[----:B------:R-:W-:-:S05]  /*1a50*/  @!P1 FMUL R19, R19, 1.4426950216293334961 ;  /* 0x3fb8aa3b13139820 */ /* 0x000fca0000400000 */
[----:B------:R-:W-:-:S04]  /*1a60*/  @!P1 FSETP.GEU.AND P2, PT, R19, -126, PT ;  /* 0xc2fc00001300980b */ /* 0x000fc80003f4e000 */
[----:B------:R-:W-:-:S13]  /*1a70*/  @!P1 PLOP3.LUT P0, PT, P2, PT, PT, 0x80, 0x0 ;  /* 0x000000000000981c */ /* 0x000fda000170f070 */
[----:B------:R-:W-:-:S04]  /*1a80*/  @!P0 FMUL R19, R19, 0.5 ;  /* 0x3f00000013138820 */ /* 0x000fc80000400000 */
[----:B------:R-:W0:Y:S02]  /*1a90*/  @!P1 MUFU.EX2 R20, R19 ;  /* 0x0000001300149308 */ /* 0x000e240000000800 */
[----:B0-----:R-:W-:Y:S01]  /*1aa0*/  @!P0 FMUL R20, R20, R20 ;  /* 0x0000001414148220 */ /* 0x001fe20000400000 */
[----:B------:R-:W-:-:S04]  /*1ab0*/  IADD3 R21, P0, R6, 0x2e0, RZ ;  /* 0x000002e006157810 */ /* 0x000fc80007f1e0ff */
[----:B------:R-:W-:Y:S01]  /*1ac0*/  ISETP.GE.U32.AND P3, PT, R21, c[0x0][0x170], PT ;  /* 0x00005c0015007a0c */ /* 0x000fe20003f66070 */
[----:B------:R-:W-:-:S05]  /*1ad0*/  IMAD.X R23, RZ, RZ, R7, P0 ;  /* 0x000000ffff177224 */ /* 0x000fca00000e0607 */
[----:B------:R-:W-:Y:S01]  /*1ae0*/  ISETP.GE.AND.EX P3, PT, R23, c[0x0][0x174], PT, P3 ;  /* 0x00005d0017007a0c */ /* 0x000fe20003f66330 */
[----:B------:R-:W-:Y:S01]  /*1af0*/  @!P1 FADD R5, R5, R20 ;  /* 0x0000001405059221 */ /* 0x000fe20000000000 */
[----:B------:R-:W-:-:S05]  /*1b00*/  IADD3 R20, P0, R6, 0x5c0, RZ ;  /* 0x000005c006147810 */ /* 0x000fca0007f1e0ff */
[----:B------:R-:W-:Y:S01]  /*1b10*/  IMAD.X R23, RZ, RZ, R7, P0 ;  /* 0x000000ffff177224 */ /* 0x000fe200000e0607 */
[----:B------:R-:W-:Y:S02]  /*1b20*/  IADD3 R6, P0, R6, 0x8a0, RZ ;  /* 0x000008a006067810 */ /* 0x000fe40007f1e0ff */
[----:B------:R-:W-:-:S03]  /*1b30*/  ISETP.GE.U32.AND P4, PT, R20, c[0x0][0x170], PT ;  /* 0x00005c0014007a0c */ /* 0x000fc60003f86070 */
[----:B------:R-:W2:Y:S01]  /*1b40*/  @!P3 LDG.E.CONSTANT R21, [R8.64+0xb80] ;  /* 0x000b80040815b981 */ /* 0x000ea2000c1e9900 */
[----:B------:R-:W-:Y:S01]  /*1b50*/  IMAD.X R19, RZ, RZ, R7, P0 ;  /* 0x000000ffff137224 */ /* 0x000fe200000e0607 */
[----:B------:R-:W-:Y:S02]  /*1b60*/  ISETP.GE.AND.EX P4, PT, R23, c[0x0][0x174], PT, P4 ;  /* 0x00005d0017007a0c */ /* 0x000fe40003f86340 */
[----:B------:R-:W-:Y:S02]  /*1b70*/  ISETP.GE.U32.AND P5, PT, R6, c[0x0][0x170], PT ;  /* 0x00005c0006007a0c */ /* 0x000fe40003fa6070 */
[----:B------:R-:W-:Y:S02]  /*1b80*/  PLOP3.LUT P0, PT, PT, PT, PT, 0x80, 0x0 ;  /* 0x000000000000781c */ /* 0x000fe40003f0f070 */
[----:B------:R-:W-:-:S07]  /*1b90*/  ISETP.GE.AND.EX P5, PT, R19, c[0x0][0x174], PT, P5 ;  /* 0x00005d0013007a0c */ /* 0x000fce0003fa6350 */
[----:B------:R-:W3:Y:S06]  /*1ba0*/  @!P4 LDG.E.CONSTANT R7, [R8.64+0x1700] ;  /* 0x001700040807c981 */ /* 0x000eec000c1e9900 */
[----:B------:R-:W4:Y:S01]  /*1bb0*/  @!P5 LDG.E.CONSTANT R19, [R8.64+0x2280] ;  /* 0x002280040813d981 */ /* 0x000f22000c1e9900 */
[----:B--2---:R-:W-:-:S04]  /*1bc0*/  @!P3 FADD R21, -R10, R21 ;  /* 0x000000150a15b221 */ /* 0x004fc80000000100 */
[----:B------:R-:W-:-:S05]  /*1bd0*/  @!P3 FMUL R21, R21, 1.4426950216293334961 ;  /* 0x3fb8aa3b1515b820 */ /* 0x000fca0000400000 */
[----:B------:R-:W-:-:S04]  /*1be0*/  @!P3 FSETP.GEU.AND P1, PT, R21, -126, PT ;  /* 0xc2fc00001500b80b */ /* 0x000fc80003f2e000 */
[----:B------:R-:W-:Y:S01]  /*1bf0*/  @!P3 PLOP3.LUT P0, PT, P1, PT, PT, 0x80, 0x0 ;  /* 0x000000000000b81c */ /* 0x000fe20000f0f070 */
[----:B---3--:R-:W-:-:S04]  /*1c00*/  @!P4 FADD R7, -R10, R7 ;  /* 0x000000070a07c221 */ /* 0x008fc80000000100 */
[----:B------:R-:W-:Y:S01]  /*1c10*/  @!P4 FMUL R7, R7, 1.4426950216293334961 ;  /* 0x3fb8aa3b0707c820 */ /* 0x000fe20000400000 */
[----:B----4-:R-:W-:-:S04]  /*1c20*/  @!P5 FADD R19, -R10, R19 ;  /* 0x000000130a13d221 */ /* 0x010fc80000000100 */
[----:B------:R-:W-:Y:S01]  /*1c30*/  @!P4 FSETP.GEU.AND P2, PT, R7, -126, PT ;  /* 0xc2fc00000700c80b */ /* 0x000fe20003f4e000 */
[----:B------:R-:W-:Y:S02]  /*1c40*/  @!P5 FMUL R19, R19, 1.4426950216293334961 ;  /* 0x3fb8aa3b1313d820 */ /* 0x000fe40000400000 */
[----:B------:R-:W-:Y:S01]  /*1c50*/  @!P0 FMUL R21, R21, 0.5 ;  /* 0x3f00000015158820 */ /* 0x000fe20000400000 */
[----:B------:R-:W-:Y:S02]  /*1c60*/  PLOP3.LUT P1, PT, PT, PT, PT, 0x80, 0x0 ;  /* 0x000000000000781c */ /* 0x000fe40003f2f070 */
[----:B------:R-:W-:Y:S01]  /*1c70*/  @!P4 PLOP3.LUT P1, PT, P2, PT, PT, 0x80, 0x0 ;  /* 0x000000000000c81c */ /* 0x000fe2000172f070 */
[----:B------:R-:W0:Y:S01]  /*1c80*/  @!P3 MUFU.EX2 R6, R21 ;  /* 0x000000150006b308 */ /* 0x000e220000000800 */
[----:B------:R-:W-:Y:S02]  /*1c90*/  @!P5 FSETP.GEU.AND P6, PT, R19, -126, PT ;  /* 0xc2fc00001300d80b */ /* 0x000fe40003fce000 */
[----:B------:R-:W-:-:S02]  /*1ca0*/  PLOP3.LUT P2, PT, PT, PT, PT, 0x80, 0x0 ;  /* 0x000000000000781c */ /* 0x000fc40003f4f070 */
[----:B------:R-:W-:-:S07]  /*1cb0*/  @!P5 PLOP3.LUT P2, PT, P6, PT, PT, 0x80, 0x0 ;  /* 0x000000000000d81c */ /* 0x000fce000374f070 */
[----:B------:R-:W-:Y:S01]  /*1cc0*/  @!P1 FMUL R7, R7, 0.5 ;  /* 0x3f00000007079820 */ /* 0x000fe20000400000 */
[----:B0-----:R-:W-:-:S03]  /*1cd0*/  @!P0 FMUL R6, R6, R6 ;  /* 0x0000000606068220 */ /* 0x001fc60000400000 */
[----:B------:R-:W0:Y:S02]  /*1ce0*/  @!P4 MUFU.EX2 R20, R7 ;  /* 0x000000070014c308 */ /* 0x000e240000000800 */
[----:B------:R-:W-:Y:S01]  /*1cf0*/  @!P2 FMUL R19, R19, 0.5 ;  /* 0x3f0000001313a820 */ /* 0x000fe20000400000 */
[----:B------:R-:W-:Y:S01]  /*1d00*/  IADD3 R15, P0, R15, -0x4, RZ ;  /* 0xfffffffc0f0f7810 */ /* 0x000fe20007f1e0ff */
[----:B------:R-:W-:-:S03]  /*1d10*/  @!P3 FADD R5, R5, R6 ;  /* 0x000000060505b221 */ /* 0x000fc60000000000 */
[----:B------:R-:W-:Y:S01]  /*1d20*/  IADD3.X R18, R18, -0x1, RZ, P0, !PT ;  /* 0xffffffff12127810 */ /* 0x000fe200007fe4ff */
[----:B------:R-:W1:Y:S01]  /*1d30*/  @!P5 MUFU.EX2 R6, R19 ;  /* 0x000000130006d308 */ /* 0x000e620000000800 */
[----:B------:R-:W-:-:S04]  /*1d40*/  ISETP.NE.U32.AND P0, PT, R15, RZ, PT ;  /* 0x000000ff0f00720c */ /* 0x000fc80003f05070 */
[----:B------:R-:W-:Y:S01]  /*1d50*/  ISETP.NE.AND.EX P0, PT, R18, RZ, PT, P0 ;  /* 0x000000ff1200720c */ /* 0x000fe20003f05300 */
[----:B0-----:R-:W-:Y:S01]  /*1d60*/  @!P1 FMUL R20, R20, R20 ;  /* 0x0000001414149220 */ /* 0x001fe20000400000 */
[----:B------:R-:W-:-:S03]  /*1d70*/  IADD3 R16, P1, R16, 0x4, RZ ;  /* 0x0000000410107810 */ /* 0x000fc60007f3e0ff */
[----:B------:R-:W-:Y:S01]  /*1d80*/  @!P4 FADD R5, R5, R20 ;  /* 0x000000140505c221 */ /* 0x000fe20000000000 */
[----:B-1----:R-:W-:Y:S01]  /*1d90*/  @!P2 FMUL R6, R6, R6 ;  /* 0x000000060606a220 */ /* 0x002fe20000400000 */
[----:B------:R-:W-:-:S03]  /*1da0*/  IMAD.X R14, RZ, RZ, R14, P1 ;  /* 0x000000ffff0e7224 */ /* 0x000fc600008e060e */
[----:B------:R-:W-:-:S03]  /*1db0*/  @!P5 FADD R5, R5, R6 ;  /* 0x000000060505d221 */ /* 0x000fc60000000000 */
[----:B------:R-:W-:Y:S05]  /*1dc0*/  @P0 BRA `(.L_x_370) ;  /* 0xfffffb8000000947 */ /* 0x000fea000383ffff */
.L_x_369:
[----:B------:R-:W-:-:S04]  /*1dd0*/  ISETP.NE.U32.AND P0, PT, R13, RZ, PT ;  /* 0x000000ff0d00720c */ /* 0x000fc80003f05070 */
[----:B------:R-:W-:-:S13]  /*1de0*/  ISETP.NE.AND.EX P0, PT, RZ, RZ, PT, P0 ;  /* 0x000000ffff00720c */ /* 0x000fda0003f05300 */
[----:B------:R-:W-:Y:S05]  /*1df0*/  @!P0 BRA `(.L_x_368) ;  /* 0x0000023000008947 */ /* 0x000fea0003800000 */
[----:B------:R-:W-:Y:S02]  /*1e00*/  IMAD R3, R14, 0x2e0, RZ ;  /* 0x000002e00e037824 */ /* 0x000fe400078e02ff */
[----:B------:R-:W-:-:S04]  /*1e10*/  IMAD.WIDE.U32 R16, R16, 0x2e0, RZ ;  /* 0x000002e010107825 */ /* 0x000fc800078e00ff */
[----:B------:R-:W-:-:S04]  /*1e20*/  IMAD.IADD R17, R17, 0x1, R3 ;  /* 0x0000000111117824 */ /* 0x000fc800078e0203 */
[----:B-1----:R-:W-:Y:S01]  /*1e30*/  IMAD.WIDE.U32 R2, R11, c[0x0][0x170], R16 ;  /* 0x00005c000b027a25 */ /* 0x002fe200078e0010 */
[----:B------:R-:W-:-:S03]  /*1e40*/  IADD3 R16, P0, R12, R16, RZ ;  /* 0x000000100c107210 */ /* 0x000fc60007f1e0ff */
[----:B------:R-:W-:Y:S01]  /*1e50*/  IMAD R6, R11, c[0x0][0x174], R3 ;  /* 0x00005d000b067a24 */ /* 0x000fe200078e0203 */
[----:B------:R-:W-:Y:S01]  /*1e60*/  IADD3 R3, P1, R12, R2, RZ ;  /* 0x000000020c037210 */ /* 0x000fe20007f3e0ff */
[----:B------:R-:W-:-:S03]  /*1e70*/  IMAD.X R17, RZ, RZ, R17, P0 ;  /* 0x000000ffff117224 */ /* 0x000fc600000e0611 */
[----:B------:R-:W-:Y:S01]  /*1e80*/  LEA R2, P0, R3, c[0x0][0x160], 0x2 ;  /* 0x0000580003027a11 */ /* 0x000fe200078010ff */
[----:B------:R-:W-:Y:S01]  /*1e90*/  IMAD.X R6, RZ, RZ, R6, P1 ;  /* 0x000000ffff067224 */ /* 0x000fe200008e0606 */
[----:B------:R-:W-:-:S04]  /*1ea0*/  IADD3 R13, P1, RZ, -R13, RZ ;  /* 0x8000000dff0d7210 */ /* 0x000fc80007f3e0ff */
[----:B------:R-:W-:Y:S01]  /*1eb0*/  LEA.HI.X R9, R3, c[0x0][0x164], R6, 0x2, P0 ;  /* 0x0000590003097a11 */ /* 0x000fe200000f1406 */
[----:B------:R-:W-:-:S02]  /*1ec0*/  IMAD.X R7, RZ, RZ, -0x1, P1 ;  /* 0xffffffffff077424 */ /* 0x000fc400008e06ff */
.L_x_371:
[----:B------:R-:W-:-:S04]  /*1ed0*/  ISETP.GE.U32.AND P1, PT, R16, c[0x0][0x170], PT ;  /* 0x00005c0010007a0c */ /* 0x000fc80003f26070 */
[----:B------:R-:W-:-:S13]  /*1ee0*/  ISETP.GE.AND.EX P1, PT, R17, c[0x0][0x174], PT, P1 ;  /* 0x00005d0011007a0c */ /* 0x000fda0003f26310 */
[----:B------:R-:W-:-:S06]  /*1ef0*/  @!P1 IMAD.MOV.U32 R3, RZ, RZ, R9 ;  /* 0x000000ffff039224 */ /* 0x000fcc00078e0009 */
        /* <DEDUP_REMOVED lines=9> */
[----:B------:R-:W-:-:S03]  /*1f90*/  IADD3 R13, P0, R13, 0x1, RZ ;  /* 0x000000010d0d7810 */ /* 0x000fc60007f1e0ff */
[----:B------:R-:W-:Y:S01]  /*1fa0*/  @!P1 FADD R5, R5, R8 ;  /* 0x0000000805059221 */ /* 0x000fe20000000000 */
[----:B------:R-:W-:Y:S01]  /*1fb0*/  IADD3 R2, P1, R2, 0xb80, RZ ;  /* 0x00000b8002027810 */ /* 0x000fe20007f3e0ff */
[----:B------:R-:W-:Y:S01]  /*1fc0*/  IMAD.X R7, RZ, RZ, R7, P0 ;  /* 0x000000ffff077224 */ /* 0x000fe200000e0607 */
[----:B------:R-:W-:-:S03]  /*1fd0*/  ISETP.NE.U32.AND P0, PT, R13, RZ, PT ;  /* 0x000000ff0d00720c */ /* 0x000fc60003f05070 */
[----:B------:R-:W-:Y:S01]  /*1fe0*/  IMAD.X R9, RZ, RZ, R9, P1 ;  /* 0x000000ffff097224 */ /* 0x000fe200008e0609 */
[----:B------:R-:W-:Y:S02]  /*1ff0*/  ISETP.NE.AND.EX P0, PT, R7, RZ, PT, P0 ;  /* 0x000000ff0700720c */ /* 0x000fe40003f05300 */
[----:B------:R-:W-:-:S05]  /*2000*/  IADD3 R16, P1, R16, 0x2e0, RZ ;  /* 0x000002e010107810 */ /* 0x000fca0007f3e0ff */
[----:B------:R-:W-:-:S06]  /*2010*/  IMAD.X R17, RZ, RZ, R17, P1 ;  /* 0x000000ffff117224 */ /* 0x000fcc00008e0611 */
[----:B------:R-:W-:Y:S05]  /*2020*/  @P0 BRA `(.L_x_371) ;  /* 0xfffffea000000947 */ /* 0x000fea000383ffff */
.L_x_368:
[----:B------:R-:W2:Y:S01]  /*2030*/  SHFL.DOWN PT, R2, R5, 0x10, 0x1f ;  /* 0x0a001f0005027f89 */ /* 0x000ea200000e0000 */
[C---:B------:R-:W-:Y:S02]  /*2040*/  LOP3.LUT P1, RZ, R12.reuse, 0x1f, RZ, 0xc0, !PT ;  /* 0x0000001f0cff7812 */ /* 0x040fe4000782c0ff */
[----:B------:R-:W-:Y:S02]  /*2050*/  ISETP.GT.U32.AND P2, PT, R12, 0x16, PT ;  /* 0x000000160c00780c */ /* 0x000fe40003f44070 */
[----:B------:R-:W-:-:S09]  /*2060*/  ISETP.NE.AND P0, PT, R22, RZ, PT ;  /* 0x000000ff1600720c */ /* 0x000fd20003f05270 */
[----:B------:R-:W-:-:S04]  /*2070*/  @!P1 SHF.R.U32.HI R9, RZ, 0x3, R12 ;  /* 0x00000003ff099819 */ /* 0x000fc8000001160c */
[----:B------:R-:W-:Y:S01]  /*2080*/  @!P1 LOP3.LUT R9, R9, 0x1ffffffc, RZ, 0xc0, !PT ;  /* 0x1ffffffc09099812 */ /* 0x000fe200078ec0ff */
[----:B--2---:R-:W-:-:S05]  /*2090*/  FADD R2, R2, R5 ;  /* 0x0000000502027221 */ /* 0x004fca0000000000 */
[----:B------:R-:W2:Y:S02]  /*20a0*/  SHFL.DOWN PT, R3, R2, 0x8, 0x1f ;  /* 0x09001f0002037f89 */ /* 0x000ea400000e0000 */
[----:B--2---:R-:W-:-:S05]  /*20b0*/  FADD R3, R2, R3 ;  /* 0x0000000302037221 */ /* 0x004fca0000000000 */
[----:B------:R-:W2:Y:S02]  /*20c0*/  SHFL.DOWN PT, R6, R3, 0x4, 0x1f ;  /* 0x08801f0003067f89 */ /* 0x000ea400000e0000 */
[----:B--2---:R-:W-:-:S05]  /*20d0*/  FADD R6, R3, R6 ;  /* 0x0000000603067221 */ /* 0x004fca0000000000 */
[----:B------:R-:W2:Y:S02]  /*20e0*/  SHFL.DOWN PT, R7, R6, 0x2, 0x1f ;  /* 0x08401f0006077f89 */ /* 0x000ea400000e0000 */
[----:B--2---:R-:W-:-:S05]  /*20f0*/  FADD R7, R6, R7 ;  /* 0x0000000706077221 */ /* 0x004fca0000000000 */
[----:B------:R-:W2:Y:S02]  /*2100*/  SHFL.DOWN PT, R8, R7, 0x1, 0x1f ;  /* 0x08201f0007087f89 */ /* 0x000ea400000e0000 */
[----:B--2---:R-:W-:-:S05]  /*2110*/  FADD R8, R7, R8 ;  /* 0x0000000807087221 */ /* 0x004fca0000000000 */
[----:B------:R-:W-:Y:S04]  /*2120*/  @!P1 STS [R9+0x64], R8 ;  /* 0x0000640809009388 */ /* 0x000fe80000000800 */
[----:B------:R-:W-:Y:S06]  /*2130*/  BAR.SYNC 0x0 ;  /* 0x0000000000007b1d */ /* 0x000fec0000000000 */
[----:B------:R-:W2:Y:S01]  /*2140*/  @!P2 LDS R5, [R12.X4+0x64] ;  /* 0x000064000c05a984 */ /* 0x000ea20000004800 */
[----:B------:R-:W-:-:S03]  /*2150*/  ISETP.GT.U32.AND P1, PT, R12, 0x6, PT ;  /* 0x000000060c00780c */ /* 0x000fc60003f24070 */
[----:B0-2---:R-:W0:Y:S01]  /*2160*/  SHFL.DOWN PT, R10, R5, 0x10, 0x1f ;  /* 0x0a001f00050a7f89 */ /* 0x005e2200000e0000 */
[----:B------:R-:W-:-:S09]  /*2170*/  IMAD.MOV.U32 R2, RZ, RZ, R5 ;  /* 0x000000ffff027224 */ /* 0x000fd200078e0005 */
[----:B0-----:R-:W-:-:S04]  /*2180*/  @!P1 FADD R5, R5, R10 ;  /* 0x0000000a05059221 */ /* 0x001fc80000000000 */
[----:B------:R-:W-:Y:S01]  /*2190*/  @!P1 IMAD.MOV.U32 R2, RZ, RZ, R5 ;  /* 0x000000ffff029224 */ /* 0x000fe200078e0005 */
[----:B------:R-:W-:-:S05]  /*21a0*/  ISETP.NE.AND P1, PT, R12, RZ, PT ;  /* 0x000000ff0c00720c */ /* 0x000fca0003f25270 */
        /* <DEDUP_REMOVED lines=18> */
[----:B------:R-:W2:Y:S01]  /*22d0*/  S2R R15, SR_CTAID.X ;  /* 0x00000000000f7919 */ /* 0x000ea20000002500 */
        /* <DEDUP_REMOVED lines=9> */
[----:B--2---:R-:W-:-:S04]  /*2370*/  IMAD.WIDE.U32 R4, R15, c[0x0][0x170], R4 ;  /* 0x00005c000f047a25 */ /* 0x004fc800078e0004 */
[----:B------:R-:W-:-:S02]  /*2380*/  IMAD R21, R15, c[0x0][0x174], R5 ;  /* 0x00005d000f157a24 */ /* 0x000fc400078e0205 */
.L_x_389:
[----:B0-----:R-:W-:Y:S01]  /*2390*/  IMAD.MOV.U32 R6, RZ, RZ, R12 ;  /* 0x000000ffff067224 */ /* 0x001fe200078e000c */
[----:B------:R-:W-:Y:S01]  /*23a0*/  IADD3 R17, P0, R17, -0x4, RZ ;  /* 0xfffffffc11117810 */ /* 0x000fe20007f1e0ff */
[----:B------:R-:W-:Y:S01]  /*23b0*/  IMAD.MOV.U32 R7, RZ, RZ, RZ ;  /* 0x000000ffff077224 */ /* 0x000fe200078e00ff */
[----:B------:R-:W-:Y:S01]  /*23c0*/  BSSY B0, `(.L_x_373) ;  /* 0x0000028000007945 */ /* 0x000fe20003800000 */
[----:B-1----:R-:W-:Y:S01]  /*23d0*/  IMAD R11, R16, 0x2e0, RZ ;  /* 0x000002e0100b7824 */ /* 0x002fe200078e02ff */
[----:B------:R-:W-:Y:S01]  /*23e0*/  IADD3.X R20, R20, -0x1, RZ, P0, !PT ;  /* 0xffffffff14147810 */ /* 0x000fe200007fe4ff */
[----:B------:R-:W-:Y:S01]  /*23f0*/  IMAD.WIDE.U32 R8, R14, 0x2e0, R6 ;  /* 0x000002e00e087825 */ /* 0x000fe200078e0006 */
[----:B------:R-:W-:-:S03]  /*2400*/  ISETP.NE.U32.AND P0, PT, R17, RZ, PT ;  /* 0x000000ff1100720c */ /* 0x000fc60003f05070 */
[----:B------:R-:W-:Y:S01]  /*2410*/  IMAD.IADD R22, R9, 0x1, R11 ;  /* 0x0000000109167824 */ /* 0x000fe200078e020b */
[----:B------:R-:W-:Y:S01]  /*2420*/  ISETP.GE.U32.AND P1, PT, R8, c[0x0][0x170], PT ;  /* 0x00005c0008007a0c */ /* 0x000fe20003f26070 */
[----:B------:R-:W-:Y:S01]  /*2430*/  IMAD.MOV.U32 R6, RZ, RZ, R4 ;  /* 0x000000ffff067224 */ /* 0x000fe200078e0004 */
[----:B------:R-:W-:Y:S01]  /*2440*/  ISETP.NE.AND.EX P0, PT, R20, RZ, PT, P0 ;  /* 0x000000ff1400720c */ /* 0x000fe20003f05300 */
[----:B------:R-:W-:Y:S01]  /*2450*/  IMAD.MOV.U32 R7, RZ, RZ, R21 ;  /* 0x000000ffff077224 */ /* 0x000fe200078e0015 */
[----:B------:R-:W-:-:S03]  /*2460*/  ISETP.GE.AND.EX P1, PT, R22, c[0x0][0x174], PT, P1 ;  /* 0x00005d0016007a0c */ /* 0x000fc60003f26310 */
[----:B------:R-:W-:-:S04]  /*2470*/  IMAD.WIDE.U32 R18, R14, 0x2e0, R6 ;  /* 0x000002e00e127825 */ /* 0x000fc800078e0006 */
[----:B------:R-:W-:Y:S01]  /*2480*/  IMAD.IADD R7, R11, 0x1, R19 ;  /* 0x000000010b077824 */ /* 0x000fe200078e0213 */
[C---:B------:R-:W-:Y:S02]  /*2490*/  LEA R10, P2, R18.reuse, c[0x0][0x160], 0x2 ;  /* 0x00005800120a7a11 */ /* 0x040fe400078410ff */
[C---:B------:R-:W-:Y:S02]  /*24a0*/  LEA R6, P3, R18.reuse, c[0x0][0x168], 0x1 ;  /* 0x00005a0012067a11 */ /* 0x040fe400078608ff */
[C-C-:B------:R-:W-:Y:S02]  /*24b0*/  LEA.HI.X R11, R18.reuse, c[0x0][0x164], R7.reuse, 0x2, P2 ;  /* 0x00005900120b7a11 */ /* 0x140fe400010f1407 */
[----:B------:R-:W-:Y:S01]  /*24c0*/  LEA.HI.X R7, R18, c[0x0][0x16c], R7, 0x1, P3 ;  /* 0x00005b0012077a11 */ /* 0x000fe200018f0c07 */
[----:B------:R-:W-:Y:S05]  /*24d0*/  @P1 BRA `(.L_x_374) ;  /* 0x0000016000001947 */ /* 0x000fea0003800000 */
[----:B------:R-:W2:Y:S01]  /*24e0*/  LDG.E.CONSTANT R19, [R10.64] ;  /* 0x000000040a137981 */ /* 0x000ea2000c1e9900 */
[----:B0-----:R-:W0:Y:S01]  /*24f0*/  MUFU.RCP R18, R3 ;  /* 0x0000000300127308 */ /* 0x001e220000001000 */
[----:B------:R-:W-:Y:S01]  /*2500*/  BSSY B1, `(.L_x_375) ;  /* 0x0000011000017945 */ /* 0x000fe20003800000 */
[----:B0-----:R-:W-:-:S04]  /*2510*/  FFMA R23, R18, -R3, 1 ;  /* 0x3f80000012177423 */ /* 0x001fc80000000803 */
[----:B------:R-:W-:Y:S01]  /*2520*/  FFMA R23, R18, R23, R18 ;  /* 0x0000001712177223 */ /* 0x000fe20000000012 */
[----:B--2---:R-:W-:-:S04]  /*2530*/  FADD R19, -R2, R19 ;  /* 0x0000001302137221 */ /* 0x004fc80000000100 */
        /* <DEDUP_REMOVED lines=11> */
[----:B------:R-:W-:Y:S05]  /*25f0*/  CALL.REL.NOINC `($fused_softmax_cast_n_1_to_1024__kernel$__cuda_sm3x_div_rn_noftz_f32_slowpath) ;  /* 0x0000099000007944 */ /* 0x000fea0003c00000 */
[----:B0-----:R-:W-:-:S02]  /*2600*/  IMAD.MOV.U32 R18, RZ, RZ, R0 ;  /* 0x000000ffff127224 */ /* 0x001fc400078e0000 */
.L_x_376:
[----:B------:R-:W-:Y:S05]  /*2610*/  BSYNC B1 ;  /* 0x0000000000017941 */ /* 0x000fea0003800000 */
.L_x_375:
[----:B------:R-:W-:-:S05]  /*2620*/  F2FP.PACK_AB R18, RZ, R18 ;  /* 0x00000012ff12723e */ /* 0x000fca00000000ff */
[----:B------:R0:W-:Y:S02]  /*2630*/  STG.E.U16 [R6.64], R18 ;  /* 0x0000001206007986 */ /* 0x0001e4000c101504 */
.L_x_374:
[----:B------:R-:W-:Y:S05]  /*2640*/  BSYNC B0 ;  /* 0x0000000000007941 */ /* 0x000fea0003800000 */
.L_x_373:
[----:B------:R-:W-:Y:S01]  /*2650*/  IADD3 R0, P2, R8, 0x2e0, RZ ;  /* 0x000002e008007810 */ /* 0x000fe20007f5e0ff */
[----:B------:R-:W-:Y:S03]  /*2660*/  BSSY B0, `(.L_x_377) ;  /* 0x000001b000007945 */ /* 0x000fe60003800000 */
[----:B------:R-:W-:Y:S01]  /*2670*/  ISETP.GE.U32.AND P1, PT, R0, c[0x0][0x170], PT ;  /* 0x00005c0000007a0c */ /* 0x000fe20003f26070 */
[----:B------:R-:W-:-:S05]  /*2680*/  IMAD.X R0, RZ, RZ, R22, P2 ;  /* 0x000000ffff007224 */ /* 0x000fca00010e0616 */
[----:B------:R-:W-:-:S13]  /*2690*/  ISETP.GE.AND.EX P1, PT, R0, c[0x0][0x174], PT, P1 ;  /* 0x00005d0000007a0c */ /* 0x000fda0003f26310 */
[----:B------:R-:W-:Y:S05]  /*26a0*/  @P1 BRA `(.L_x_378) ;  /* 0x0000016000001947 */ /* 0x000fea0003800000 */
[----:B------:R-:W2:Y:S01]  /*26b0*/  LDG.E.CONSTANT R19, [R10.64+0xb80] ;  /* 0x000b80040a137981 */ /* 0x000ea2000c1e9900 */
        /* <DEDUP_REMOVED lines=17> */
[----:B------:R-:W-:Y:S05]  /*27d0*/  CALL.REL.NOINC `($fused_softmax_cast_n_1_to_1024__kernel$__cuda_sm3x_div_rn_noftz_f32_slowpath) ;  /* 0x000007b000007944 */ /* 0x000fea0003c00000 */
.L_x_380:
[----:B------:R-:W-:Y:S05]  /*27e0*/  BSYNC B1 ;  /* 0x0000000000017941 */ /* 0x000fea0003800000 */
.L_x_379:
[----:B0-----:R-:W-:-:S05]  /*27f0*/  F2FP.PACK_AB R0, RZ, R0 ;  /* 0x00000000ff00723e */ /* 0x001fca00000000ff */
[----:B------:R0:W-:Y:S02]  /*2800*/  STG.E.U16 [R6.64+0x5c0], R0 ;  /* 0x0005c00006007986 */ /* 0x0001e4000c101504 */
.L_x_378:
[----:B------:R-:W-:Y:S05]  /*2810*/  BSYNC B0 ;  /* 0x0000000000007941 */ /* 0x000fea0003800000 */
.L_x_377:
[----:B0-----:R-:W-:Y:S01]  /*2820*/  IADD3 R0, P2, R8, 0x5c0, RZ ;  /* 0x000005c008007810 */ /* 0x001fe20007f5e0ff */
[----:B------:R-:W-:Y:S03]  /*2830*/  BSSY B0, `(.L_x_381) ;  /* 0x000001b000007945 */ /* 0x000fe60003800000 */
[----:B------:R-:W-:Y:S01]  /*2840*/  ISETP.GE.U32.AND P1, PT, R0, c[0x0][0x170], PT ;  /* 0x00005c0000007a0c */ /* 0x000fe20003f26070 */
[----:B------:R-:W-:-:S05]  /*2850*/  IMAD.X R0, RZ, RZ, R22, P2 ;  /* 0x000000ffff007224 */ /* 0x000fca00010e0616 */
[----:B------:R-:W-:-:S13]  /*2860*/  ISETP.GE.AND.EX P1, PT, R0, c[0x0][0x174], PT, P1 ;  /* 0x00005d0000007a0c */ /* 0x000fda0003f26310 */
[----:B------:R-:W-:Y:S05]  /*2870*/  @P1 BRA `(.L_x_382) ;  /* 0x0000016000001947 */ /* 0x000fea0003800000 */
[----:B------:R-:W2:Y:S01]  /*2880*/  LDG.E.CONSTANT R19, [R10.64+0x1700] ;  /* 0x001700040a137981 */ /* 0x000ea2000c1e9900 */
[----:B------:R-:W0:Y:S01]  /*2890*/  MUFU.RCP R0, R3 ;  /* 0x0000000300007308 */ /* 0x000e220000001000 */
        /* <DEDUP_REMOVED lines=17> */
.L_x_384:
[----:B------:R-:W-:Y:S05]  /*29b0*/  BSYNC B1 ;  /* 0x0000000000017941 */ /* 0x000fea0003800000 */
.L_x_383:
[----:B0-----:R-:W-:-:S05]  /*29c0*/  F2FP.PACK_AB R0, RZ, R0 ;  /* 0x00000000ff00723e */ /* 0x001fca00000000ff */
[----:B------:R0:W-:Y:S02]  /*29d0*/  STG.E.U16 [R6.64+0xb80], R0 ;  /* 0x000b800006007986 */ /* 0x0001e4000c101504 */
.L_x_382:
[----:B------:R-:W-:Y:S05]  /*29e0*/  BSYNC B0 ;  /* 0x0000000000007941 */ /* 0x000fea0003800000 */
.L_x_381:
[----:B------:R-:W-:Y:S01]  /*29f0*/  IADD3 R8, P2, R8, 0x8a0, RZ ;  /* 0x000008a008087810 */ /* 0x000fe20007f5e0ff */
[----:B------:R-:W-:Y:S03]  /*2a00*/  BSSY B0, `(.L_x_385) ;  /* 0x000001b000007945 */ /* 0x000fe60003800000 */
[----:B------:R-:W-:Y:S01]  /*2a10*/  ISETP.GE.U32.AND P1, PT, R8, c[0x0][0x170], PT ;  /* 0x00005c0008007a0c */ /* 0x000fe20003f26070 */
[----:B------:R-:W-:-:S05]  /*2a20*/  IMAD.X R22, RZ, RZ, R22, P2 ;  /* 0x000000ffff167224 */ /* 0x000fca00010e0616 */
[----:B------:R-:W-:-:S13]  /*2a30*/  ISETP.GE.AND.EX P1, PT, R22, c[0x0][0x174], PT, P1 ;  /* 0x00005d0016007a0c */ /* 0x000fda0003f26310 */
[----:B------:R-:W-:Y:S05]  /*2a40*/  @P1 BRA `(.L_x_386) ;  /* 0x0000016000001947 */ /* 0x000fea0003800000 */
[----:B------:R-:W2:Y:S01]  /*2a50*/  LDG.E.CONSTANT R11, [R10.64+0x2280] ;  /* 0x002280040a0b7981 */ /* 0x000ea2000c1e9900 */
[----:B------:R-:W-:Y:S01]  /*2a60*/  BSSY B1, `(.L_x_387) ;  /* 0x0000012000017945 */ /* 0x000fe20003800000 */
[----:B0-2---:R-:W-:-:S04]  /*2a70*/  FADD R0, -R2, R11 ;  /* 0x0000000b02007221 */ /* 0x005fc80000000100 */
        /* <DEDUP_REMOVED lines=16> */
.L_x_388:
[----:B------:R-:W-:Y:S05]  /*2b80*/  BSYNC B1 ;  /* 0x0000000000017941 */ /* 0x000fea0003800000 */
.L_x_387:
[----:B0-----:R-:W-:-:S05]  /*2b90*/  F2FP.PACK_AB R0, RZ, R0 ;  /* 0x00000000ff00723e */ /* 0x001fca00000000ff */
[----:B------:R0:W-:Y:S02]  /*2ba0*/  STG.E.U16 [R6.64+0x1140], R0 ;  /* 0x0011400006007986 */ /* 0x0001e4000c101504 */
.L_x_386:
[----:B------:R-:W-:Y:S05]  /*2bb0*/  BSYNC B0 ;  /* 0x0000000000007941 */ /* 0x000fea0003800000 */
.L_x_385:
[----:B------:R-:W-:-:S05]  /*2bc0*/  IADD3 R14, P1, R14, 0x4, RZ ;  /* 0x000000040e0e7810 */ /* 0x000fca0007f3e0ff */
[----:B------:R-:W-:Y:S01]  /*2bd0*/  IMAD.X R16, RZ, RZ, R16, P1 ;  /* 0x000000ffff107224 */ /* 0x000fe200008e0610 */
[----:B------:R-:W-:Y:S05]  /*2be0*/  @P0 BRA `(.L_x_389) ;  /* 0xfffff7a000000947 */ /* 0x000fea000383ffff */
.L_x_372:
[----:B------:R-:W-:-:S04]  /*2bf0*/  ISETP.NE.U32.AND P0, PT, R13, RZ, PT ;  /* 0x000000ff0d00720c */ /* 0x000fc80003f05070 */
[----:B------:R-:W-:-:S13]  /*2c00*/  ISETP.NE.AND.EX P0, PT, RZ, RZ, PT, P0 ;  /* 0x000000ffff00720c */ /* 0x000fda0003f05300 */
[----:B------:R-:W-:Y:S05]  /*2c10*/  @!P0 EXIT ;  /* 0x000000000000894d */ /* 0x000fea0003800000 */
[----:B------:R-:W-:Y:S01]  /*2c20*/  IMAD R9, R16, 0x2e0, RZ ;  /* 0x000002e010097824 */ /* 0x000fe200078e02ff */
[----:B------:R-:W-:Y:S01]  /*2c30*/  IADD3 R13, P3, RZ, -R13, RZ ;  /* 0x8000000dff0d7210 */ /* 0x000fe20007f7e0ff */
[----:B------:R-:W-:-:S04]  /*2c40*/  IMAD.WIDE.U32 R4, R14, 0x2e0, RZ ;  /* 0x000002e00e047825 */ /* 0x000fc800078e00ff */
[----:B------:R-:W-:Y:S02]  /*2c50*/  IMAD.IADD R9, R5, 0x1, R9 ;  /* 0x0000000105097824 */ /* 0x000fe400078e0209 */
[----:B------:R-:W-:Y:S02]  /*2c60*/  IMAD.MOV.U32 R8, RZ, RZ, R4 ;  /* 0x000000ffff087224 */ /* 0x000fe400078e0004 */
[----:B------:R-:W-:Y:S02]  /*2c70*/  IMAD.X R10, RZ, RZ, -0x1, P3 ;  /* 0xffffffffff0a7424 */ /* 0x000fe400018e06ff */
[----:B0-2---:R-:W-:-:S04]  /*2c80*/  IMAD.WIDE.U32 R6, R15, c[0x0][0x170], R8 ;  /* 0x00005c000f067a25 */ /* 0x005fc800078e0008 */
[----:B------:R-:W-:Y:S01]  /*2c90*/  IMAD R0, R15, c[0x0][0x174], R7 ;  /* 0x00005d000f007a24 */ /* 0x000fe200078e0207 */
[C---:B------:R-:W-:Y:S02]  /*2ca0*/  IADD3 R7, P0, R12.reuse, R6, RZ ;  /* 0x000000060c077210 */ /* 0x040fe40007f1e0ff */
[----:B------:R-:W-:Y:S02]  /*2cb0*/  IADD3 R12, P2, R12, R4, RZ ;  /* 0x000000040c0c7210 */ /* 0x000fe40007f5e0ff */
[C---:B------:R-:W-:Y:S01]  /*2cc0*/  LEA R6, P1, R7.reuse, c[0x0][0x160], 0x2 ;  /* 0x0000580007067a11 */ /* 0x040fe200078210ff */
[----:B------:R-:W-:Y:S01]  /*2cd0*/  IMAD.X R0, RZ, RZ, R0, P0 ;  /* 0x000000ffff007224 */ /* 0x000fe200000e0600 */
[----:B------:R-:W-:Y:S01]  /*2ce0*/  LEA R4, P0, R7, c[0x0][0x168], 0x1 ;  /* 0x00005a0007047a11 */ /* 0x000fe200078008ff */
[----:B------:R-:W-:-:S03]  /*2cf0*/  IMAD.X R8, RZ, RZ, R9, P2 ;  /* 0x000000ffff087224 */ /* 0x000fc600010e0609 */
[C-C-:B------:R-:W-:Y:S02]  /*2d00*/  LEA.HI.X R5, R7.reuse, c[0x0][0x16c], R0.reuse, 0x1, P0 ;  /* 0x00005b0007057a11 */ /* 0x140fe400000f0c00 */
[----:B------:R-:W-:-:S02]  /*2d10*/  LEA.HI.X R7, R7, c[0x0][0x164], R0, 0x2, P1 ;  /* 0x0000590007077a11 */ /* 0x000fc400008f1400 */
.L_x_394:
        /* <DEDUP_REMOVED lines=8> */
[----:B------:R-:W2:Y:S01]  /*2da0*/  LDG.E.CONSTANT R9, [R6.64] ;  /* 0x0000000406097981 */ /* 0x000ea2000c1e9900 */
[----:B------:R-:W0:Y:S01]  /*2db0*/  MUFU.RCP R0, R3 ;  /* 0x0000000300007308 */ /* 0x000e220000001000 */
[----:B------:R-:W-:Y:S01]  /*2dc0*/  BSSY B1, `(.L_x_392) ;  /* 0x0000011000017945 */ /* 0x000fe20003800000 */
[----:B01----:R-:W-:-:S04]  /*2dd0*/  FFMA R11, R0, -R3, 1 ;  /* 0x3f800000000b7423 */ /* 0x003fc80000000803 */
        /* <DEDUP_REMOVED lines=15> */
.L_x_393:
[----:B------:R-:W-:Y:S05]  /*2ed0*/  BSYNC B1 ;  /* 0x0000000000017941 */ /* 0x000fea0003800000 */
.L_x_392:
[----:B0-----:R-:W-:-:S05]  /*2ee0*/  F2FP.PACK_AB R0, RZ, R0 ;  /* 0x00000000ff00723e */ /* 0x001fca00000000ff */
[----:B------:R0:W-:Y:S02]  /*2ef0*/  STG.E.U16 [R4.64], R0 ;  /* 0x0000000004007986 */ /* 0x0001e4000c101504 */
.L_x_391:
[----:B------:R-:W-:Y:S05]  /*2f00*/  BSYNC B0 ;  /* 0x0000000000007941 */ /* 0x000fea0003800000 */
.L_x_390:
[----:B0-----:R-:W-:Y:S02]  /*2f10*/  IADD3 R4, P1, R4, 0x5c0, RZ ;  /* 0x000005c004047810 */ /* 0x001fe40007f3e0ff */
[----:B------:R-:W-:Y:S02]  /*2f20*/  IADD3 R6, P2, R6, 0xb80, RZ ;  /* 0x00000b8006067810 */ /* 0x000fe40007f5e0ff */
[----:B------:R-:W-:Y:S01]  /*2f30*/  IADD3 R12, P3, R12, 0x2e0, RZ ;  /* 0x000002e00c0c7810 */ /* 0x000fe20007f7e0ff */
[----:B------:R-:W-:Y:S02]  /*2f40*/  IMAD.X R5, RZ, RZ, R5, P1 ;  /* 0x000000ffff057224 */ /* 0x000fe400008e0605 */
[----:B------:R-:W-:Y:S02]  /*2f50*/  IMAD.X R7, RZ, RZ, R7, P2 ;  /* 0x000000ffff077224 */ /* 0x000fe400010e0607 */
[----:B------:R-:W-:Y:S01]  /*2f60*/  IMAD.X R8, RZ, RZ, R8, P3 ;  /* 0x000000ffff087224 */ /* 0x000fe200018e0608 */
[----:B------:R-:W-:Y:S05]  /*2f70*/  @P0 BRA `(.L_x_394) ;  /* 0xfffffda000000947 */ /* 0x000fea000383ffff */
[----:B------:R-:W-:Y:S05]  /*2f80*/  EXIT ;  /* 0x000000000000794d */ /* 0x000fea0003800000 */
        .weak           $fused_softmax_cast_n_1_to_1024__kernel$__cuda_sm3x_div_rn_noftz_f32_slowpath
        .type           $fused_softmax_cast_n_1_to_1024__kernel$__cuda_sm3x_div_rn_noftz_f32_slowpath,@function
        .size           $fused_softmax_cast_n_1_to_1024__kernel$__cuda_sm3x_div_rn_noftz_f32_slowpath,(.L_x_413 - $fused_softmax_cast_n_1_to_1024__kernel$__cuda_sm3x_div_rn_noftz_f32_slowpath)
$fused_softmax_cast_n_1_to_1024__kernel$__cuda_sm3x_div_rn_noftz_f32_slowpath:
        /* <DEDUP_REMOVED lines=28> */
[----:B------:R-:W-:-:S04]  /*3150*/  IADD3 R19, R25, -0x1, RZ ;  /* 0xffffffff19137810 */ /* 0x000fc80007ffe0ff */
[----:B------:R-:W-:Y:S02]  /*3160*/  ISETP.GE.AND P1, PT, R19, RZ, PT ;  /* 0x000000ff1300720c */ /* 0x000fe40003f26270 */
[----:B------:R-:W-:-:S04]  /*3170*/  IADD3 R19, R18, -0x1, RZ ;  /* 0xffffffff12137810 */ /* 0x000fc80007ffe0ff */
[----:B------:R-:W-:-:S07]  /*3180*/  ISETP.GE.AND P2, PT, R19, RZ, PT ;  /* 0x000000ff1300720c */ /* 0x000fce0003f46270 */
[----:B------:R-:W-:Y:S01]  /*3190*/  @P1 IMAD.MOV.U32 R19, RZ, RZ, RZ ;  /* 0x000000ffff131224 */ /* 0x000fe200078e00ff */
[----:B------:R-:W-:Y:S01]  /*31a0*/  @!P1 FFMA R0, R0, 1.84467440737095516160e+19, RZ ;  /* 0x5f80000000009823 */ /* 0x000fe200000000ff */
[----:B------:R-:W-:-:S04]  /*31b0*/  @!P1 IMAD.MOV.U32 R19, RZ, RZ, -0x40 ;  /* 0xffffffc0ff139424 */ /* 0x000fc800078e00ff */
[----:B------:R-:W-:Y:S01]  /*31c0*/  @!P2 FFMA R27, R3, 1.84467440737095516160e+19, RZ ;  /* 0x5f800000031ba823 */ /* 0x000fe200000000ff */
[----:B------:R-:W-:-:S02]  /*31d0*/  @!P2 IADD3 R19, R19, 0x40, RZ ;  /* 0x000000401313a810 */ /* 0x000fc40007ffe0ff */
.L_x_396:
[----:B------:R-:W-:Y:S01]  /*31e0*/  LEA R24, R18, 0xc0800000, 0x17 ;  /* 0xc080000012187811 */ /* 0x000fe200078eb8ff */
[----:B------:R-:W-:Y:S01]  /*31f0*/  BSSY B3, `(.L_x_401) ;  /* 0x0000036000037945 */ /* 0x000fe20003800000 */
[----:B------:R-:W-:-:S03]  /*3200*/  IADD3 R25, R25, -0x7f, RZ ;  /* 0xffffff8119197810 */ /* 0x000fc60007ffe0ff */
[----:B------:R-:W-:Y:S02]  /*3210*/  IMAD.IADD R26, R27, 0x1, -R24 ;  /* 0x000000011b1a7824 */ /* 0x000fe400078e0a18 */
[C---:B------:R-:W-:Y:S02]  /*3220*/  IMAD R0, R25.reuse, -0x800000, R0 ;  /* 0xff80000019007824 */ /* 0x040fe400078e0200 */
[----:B------:R0:W1:Y:S01]  /*3230*/  MUFU.RCP R24, R26 ;  /* 0x0000001a00187308 */ /* 0x0000620000001000 */
[----:B------:R-:W-:Y:S01]  /*3240*/  FADD.FTZ R29, -R26, -RZ ;  /* 0x800000ff1a1d7221 */ /* 0x000fe20000010100 */
[----:B0-----:R-:W-:-:S05]  /*3250*/  IADD3 R26, R25, 0x7f, -R18 ;  /* 0x0000007f191a7810 */ /* 0x001fca0007ffe812 */
[----:B------:R-:W-:Y:S01]  /*3260*/  IMAD.IADD R19, R26, 0x1, R19 ;  /* 0x000000011a137824 */ /* 0x000fe200078e0213 */
[----:B-1----:R-:W-:-:S04]  /*3270*/  FFMA R27, R24, R29, 1 ;  /* 0x3f800000181b7423 */ /* 0x002fc8000000001d */
        /* <DEDUP_REMOVED lines=20> */
[C---:B------:R-:W-:Y:S02]  /*33c0*/  IADD3 R26, R18.reuse, 0x20, RZ ;  /* 0x00000020121a7810 */ /* 0x040fe40007ffe0ff */
[C---:B------:R-:W-:Y:S02]  /*33d0*/  ISETP.NE.AND P3, PT, R18.reuse, RZ, PT ;  /* 0x000000ff1200720c */ /* 0x040fe40003f65270 */
[----:B------:R-:W-:Y:S01]  /*33e0*/  LOP3.LUT R25, R19, 0x7fffff, RZ, 0xc0, !PT ;  /* 0x007fffff13197812 */ /* 0x000fe200078ec0ff */
[CCC-:B------:R-:W-:Y:S01]  /*33f0*/  FFMA.RP R19, R27.reuse, R29.reuse, R24.reuse ;  /* 0x0000001d1b137223 */ /* 0x1c0fe20000008018 */
[----:B------:R-:W-:Y:S01]  /*3400*/  ISETP.NE.AND P2, PT, R18, RZ, PT ;  /* 0x000000ff1200720c */ /* 0x000fe20003f45270 */
[----:B------:R-:W-:Y:S01]  /*3410*/  FFMA.RM R24, R27, R29, R24 ;  /* 0x0000001d1b187223 */ /* 0x000fe20000004018 */
[----:B------:R-:W-:Y:S01]  /*3420*/  LOP3.LUT R25, R25, 0x800000, RZ, 0xfc, !PT ;  /* 0x0080000019197812 */ /* 0x000fe200078efcff */
[----:B------:R-:W-:-:S03]  /*3430*/  IMAD.MOV R18, RZ, RZ, -R18 ;  /* 0x000000ffff127224 */ /* 0x000fc600078e0a12 */
[----:B------:R-:W-:Y:S02]  /*3440*/  SHF.L.U32 R26, R25, R26, RZ ;  /* 0x0000001a191a7219 */ /* 0x000fe400000006ff */
[----:B------:R-:W-:Y:S02]  /*3450*/  FSETP.NEU.FTZ.AND P1, PT, R19, R24, PT ;  /* 0x000000181300720b */ /* 0x000fe40003f3d000 */
        /* <DEDUP_REMOVED lines=11> */
.L_x_403:
[----:B------:R-:W-:-:S04]  /*3510*/  LOP3.LUT R0, R0, 0x80000000, RZ, 0xc0, !PT ;  /* 0x8000000000007812 */ /* 0x000fc800078ec0ff */
[----:B------:R-:W-:Y:S01]  /*3520*/  LOP3.LUT R0, R0, 0x7f800000, RZ, 0xfc, !PT ;  /* 0x7f80000000007812 */ /* 0x000fe200078efcff */
[----:B------:R-:W-:Y:S05]  /*3530*/  BRA `(.L_x_404) ;  /* 0x0000001000007947 */ /* 0x000fea0003800000 */
.L_x_402:
[----:B------:R-:W-:-:S02]  /*3540*/  IMAD R0, R19, 0x800000, R0 ;  /* 0x0080000013007824 */ /* 0x000fc400078e0200 */
.L_x_404:
[----:B------:R-:W-:Y:S05]  /*3550*/  BSYNC B3 ;  /* 0x0000000000037941 */ /* 0x000fea0003800000 */
.L_x_401:
[----:B------:R-:W-:Y:S05]  /*3560*/  BRA `(.L_x_405) ;  /* 0x0000008000007947 */ /* 0x000fea0003800000 */
.L_x_400:
[----:B------:R-:W-:-:S04]  /*3570*/  LOP3.LUT R0, R27, 0x80000000, R0, 0x48, !PT ;  /* 0x800000001b007812 */ /* 0x000fc800078e4800 */
[----:B------:R-:W-:Y:S01]  /*3580*/  LOP3.LUT R0, R0, 0x7f800000, RZ, 0xfc, !PT ;  /* 0x7f80000000007812 */ /* 0x000fe200078efcff */
[----:B------:R-:W-:Y:S05]  /*3590*/  BRA `(.L_x_405) ;  /* 0x0000005000007947 */ /* 0x000fea0003800000 */
.L_x_399:
[----:B------:R-:W-:Y:S01]  /*35a0*/  LOP3.LUT R0, R27, 0x80000000, R0, 0x48, !PT ;  /* 0x800000001b007812 */ /* 0x000fe200078e4800 */
[----:B------:R-:W-:Y:S05]  /*35b0*/  BRA `(.L_x_405) ;  /* 0x0000003000007947 */ /* 0x000fea0003800000 */
.L_x_398:
[----:B------:R-:W0:Y:S01]  /*35c0*/  MUFU.RSQ R0, -QNAN ;  /* 0xffc0000000007908 */ /* 0x000e220000001400 */
[----:B------:R-:W-:Y:S05]  /*35d0*/  BRA `(.L_x_405) ;  /* 0x0000001000007947 */ /* 0x000fea0003800000 */
.L_x_397:
[----:B------:R-:W-:-:S02]  /*35e0*/  FADD.FTZ R0, R0, R3 ;  /* 0x0000000300007221 */ /* 0x000fc40000010000 */
.L_x_405:
[----:B------:R-:W-:Y:S05]  /*35f0*/  BSYNC B2 ;  /* 0x0000000000027941 */ /* 0x000fea0003800000 */
.L_x_395:
[----:B------:R-:W-:Y:S02]  /*3600*/  IMAD.MOV.U32 R18, RZ, RZ, R23 ;  /* 0x000000ffff127224 */ /* 0x000fe400078e0017 */
[----:B------:R-:W-:-:S04]  /*3610*/  IMAD.MOV.U32 R19, RZ, RZ, 0x0 ;  /* 0x00000000ff137424 */ /* 0x000fc800078e00ff */
[----:B------:R-:W-:Y:S05]  /*3620*/  RET.REL.NODEC R18 `(fused_softmax_cast_n_1_to_1024__kernel) ;  /* 0xffffc9d012007950 */ /* 0x000fea0003c3ffff */
.L_x_406:
        /* <DEDUP_REMOVED lines=13> */
.L_x_413:


//--------------------- .nv.shared.fused_softmax_cast_n_3585_to_4096__kernel --------------------------
	.section	.nv.shared.fused_softmax_cast_n_3585_to_4096__kernel,"aw",@nobits
	.align	16
.nv.shared.fused_softmax_cast_n_3585_to_4096__kernel:
	.zero		96


//--------------------- .nv.shared.fused_softmax_cast_n_3073_to_3584__kernel --------------------------
	.section	.nv.shared.fused_softmax_cast_n_3073_to_3584__kernel,"aw",@nobits
	.align	16
.nv.shared.fused_softmax_cast_n_3073_to_3584__kernel:
	.zero		96


//--------------------- .nv.shared.fused_softmax_cast_n_2561_to_3072__kernel --------------------------
	.section	.nv.shared.fused_softmax_cast_n_2561_to_3072__kernel,"aw",@nobits
	.align	16
.nv.shared.fused_softmax_cast_n_2561_to_3072__kernel:
	.zero		80


//--------------------- .nv.shared.fused_softmax_cast_n_2049_to_2560__kernel --------------------------
	.section	.nv.shared.fused_softmax_cast_n_2049_to_2560__kernel,"aw",@nobits
	.align	16
.nv.shared.fused_softmax_cast_n_2049_to_2560__kernel:
	.zero		80


//--------------------- .nv.shared.fused_softmax_cast_n_1537_to_2048__kernel --------------------------
	.section	.nv.shared.fused_softmax_cast_n_1537_to_2048__kernel,"aw",@nobits
	.align	16
.nv.shared.fused_softmax_cast_n_1537_to_2048__kernel:
	.zero		80


//--------------------- .nv.shared.fused_softmax_cast_n_1025_to_1536__kernel --------------------------
	.section	.nv.shared.fused_softmax_cast_n_1025_to_1536__kernel,"aw",@nobits
	.align	16
.nv.shared.fused_softmax_cast_n_1025_to_1536__kernel:
	.zero		64


//--------------------- .nv.shared.fused_softmax_cast_n_1_to_1024__kernel --------------------------
	.section	.nv.shared.fused_softmax_cast_n_1_to_1024__kernel,"aw",@nobits
	.align	16
.nv.shared.fused_softmax_cast_n_1_to_1024__kernel:
	.zero		208
